//
// Generated by NVIDIA NVVM Compiler
//
// Compiler Build ID: CL-36424714
// Cuda compilation tools, release 13.0, V13.0.88
// Based on NVVM 20.0.0
//

.version 9.0
.target sm_100
.address_size 64

	// .globl	steel_gemm_gather_a_kernel
// _ZZ26steel_gemm_gather_a_kernelE2As has been demoted
// _ZZ26steel_gemm_gather_a_kernelE2Bs has been demoted
// _ZZ26steel_gemm_gather_b_kernelE2As has been demoted
// _ZZ26steel_gemm_gather_b_kernelE2Bs has been demoted
// _ZZ25steel_gemm_scatter_kernelE2As has been demoted
// _ZZ25steel_gemm_scatter_kernelE2Bs has been demoted
// _ZZ27steel_embedding_gemm_kernelE2Es has been demoted
// _ZZ27steel_embedding_gemm_kernelE2Ws has been demoted
// _ZZ31steel_batched_index_gemm_kernelE2As has been demoted
// _ZZ31steel_batched_index_gemm_kernelE2Bs has been demoted

.visible .entry steel_gemm_gather_a_kernel(
	.param .u64 .ptr .align 1 steel_gemm_gather_a_kernel_param_0,
	.param .u64 .ptr .align 1 steel_gemm_gather_a_kernel_param_1,
	.param .u64 .ptr .align 1 steel_gemm_gather_a_kernel_param_2,
	.param .u64 .ptr .align 1 steel_gemm_gather_a_kernel_param_3,
	.param .u32 steel_gemm_gather_a_kernel_param_4,
	.param .u32 steel_gemm_gather_a_kernel_param_5,
	.param .u32 steel_gemm_gather_a_kernel_param_6,
	.param .u32 steel_gemm_gather_a_kernel_param_7
)
{
	.reg .pred 	%p<97>;
	.reg .b32 	%r<278>;
	.reg .b32 	%f<486>;
	.reg .b64 	%rd<73>;
	// demoted variable
	.shared .align 4 .b8 _ZZ26steel_gemm_gather_a_kernelE2As[4352];
	// demoted variable
	.shared .align 4 .b8 _ZZ26steel_gemm_gather_a_kernelE2Bs[4160];
	ld.param.u64 	%rd11, [steel_gemm_gather_a_kernel_param_0];
	ld.param.u64 	%rd12, [steel_gemm_gather_a_kernel_param_1];
	ld.param.u64 	%rd13, [steel_gemm_gather_a_kernel_param_2];
	ld.param.u64 	%rd14, [steel_gemm_gather_a_kernel_param_3];
	ld.param.u32 	%r117, [steel_gemm_gather_a_kernel_param_4];
	ld.param.u32 	%r118, [steel_gemm_gather_a_kernel_param_5];
	ld.param.u32 	%r119, [steel_gemm_gather_a_kernel_param_6];
	ld.param.u32 	%r120, [steel_gemm_gather_a_kernel_param_7];
	cvta.to.global.u64 	%rd1, %rd12;
	cvta.to.global.u64 	%rd2, %rd14;
	cvta.to.global.u64 	%rd3, %rd13;
	cvta.to.global.u64 	%rd4, %rd11;
	mov.u32 	%r121, %ctaid.x;
	mov.u32 	%r122, %ctaid.y;
	mov.u32 	%r1, %tid.x;
	shr.u32 	%r123, %r1, 2;
	and.b32  	%r2, %r123, 252;
	shl.b32 	%r124, %r1, 2;
	and.b32  	%r3, %r124, 60;
	shl.b32 	%r4, %r122, 6;
	shl.b32 	%r5, %r121, 6;
	add.s32 	%r6, %r119, 15;
	setp.lt.u32 	%p1, %r6, 16;
	mov.f32 	%f463, 0f00000000;
	mov.f32 	%f464, %f463;
	mov.f32 	%f465, %f463;
	mov.f32 	%f466, %f463;
	mov.f32 	%f467, %f463;
	mov.f32 	%f468, %f463;
	mov.f32 	%f469, %f463;
	mov.f32 	%f470, %f463;
	mov.f32 	%f471, %f463;
	mov.f32 	%f472, %f463;
	mov.f32 	%f473, %f463;
	mov.f32 	%f474, %f463;
	mov.f32 	%f475, %f463;
	mov.f32 	%f476, %f463;
	mov.f32 	%f477, %f463;
	mov.f32 	%f478, %f463;
	@%p1 bra 	$L__BB0_64;
	mov.u32 	%r7, %ntid.x;
	add.s32 	%r8, %r1, %r7;
	max.u32 	%r126, %r8, 1024;
	setp.lt.u32 	%p2, %r8, 1024;
	selp.u32 	%r127, 1, 0, %p2;
	add.s32 	%r128, %r8, %r127;
	sub.s32 	%r129, %r126, %r128;
	div.u32 	%r130, %r129, %r7;
	add.s32 	%r9, %r130, %r127;
	mov.u32 	%r131, _ZZ26steel_gemm_gather_a_kernelE2As;
	mad.lo.s32 	%r132, %r2, 68, %r131;
	add.s32 	%r10, %r132, 60;
	and.b32  	%r11, %r9, 3;
	shr.u32 	%r133, %r1, 4;
	and.b32  	%r12, %r1, 15;
	add.s32 	%r13, %r133, %r4;
	mad.lo.s32 	%r134, %r133, 68, %r131;
	add.s32 	%r14, %r134, %r3;
	mul.wide.u32 	%rd15, %r13, 4;
	add.s64 	%rd5, %rd2, %rd15;
	shr.u32 	%r137, %r8, 4;
	and.b32  	%r15, %r8, 15;
	add.s32 	%r16, %r137, %r4;
	mad.lo.s32 	%r138, %r137, 68, %r131;
	shl.b32 	%r139, %r8, 2;
	and.b32  	%r140, %r139, 60;
	add.s32 	%r17, %r138, %r140;
	mul.wide.u32 	%rd16, %r16, 4;
	add.s64 	%rd6, %rd2, %rd16;
	add.s32 	%r18, %r8, %r7;
	shr.u32 	%r141, %r18, 4;
	and.b32  	%r19, %r18, 15;
	add.s32 	%r20, %r141, %r4;
	mad.lo.s32 	%r142, %r141, 68, %r131;
	shl.b32 	%r143, %r18, 2;
	and.b32  	%r144, %r143, 60;
	add.s32 	%r21, %r142, %r144;
	mul.wide.u32 	%rd17, %r20, 4;
	add.s64 	%rd7, %rd2, %rd17;
	add.s32 	%r22, %r18, %r7;
	shr.u32 	%r23, %r1, 6;
	and.b32  	%r145, %r1, 63;
	add.s32 	%r24, %r145, %r5;
	mov.u32 	%r146, _ZZ26steel_gemm_gather_a_kernelE2Bs;
	mad.lo.s32 	%r147, %r23, 260, %r146;
	and.b32  	%r148, %r124, 252;
	add.s32 	%r25, %r147, %r148;
	shr.u32 	%r26, %r8, 6;
	and.b32  	%r149, %r8, 63;
	add.s32 	%r27, %r149, %r5;
	mad.lo.s32 	%r150, %r26, 260, %r146;
	and.b32  	%r151, %r139, 252;
	add.s32 	%r28, %r150, %r151;
	shr.u32 	%r29, %r18, 6;
	and.b32  	%r152, %r18, 63;
	add.s32 	%r30, %r152, %r5;
	mad.lo.s32 	%r153, %r29, 260, %r146;
	and.b32  	%r154, %r143, 252;
	add.s32 	%r31, %r153, %r154;
	shl.b32 	%r155, %r3, 2;
	add.s32 	%r32, %r146, %r155;
	shl.b32 	%r33, %r7, 2;
	shr.u32 	%r34, %r6, 4;
	mov.b32 	%r270, 0;
	mov.f32 	%f463, 0f00000000;
$L__BB0_2:
	setp.eq.s32 	%p3, %r11, 3;
	shl.b32 	%r38, %r270, 4;
	mov.u32 	%r271, %r1;
	@%p3 bra 	$L__BB0_20;
	setp.lt.u32 	%p4, %r13, %r117;
	add.s32 	%r39, %r12, %r38;
	setp.lt.u32 	%p5, %r39, %r119;
	and.pred  	%p6, %p4, %p5;
	@%p6 bra 	$L__BB0_5;
	mov.b32 	%r157, 0;
	st.shared.u32 	[%r14], %r157;
	bra.uni 	$L__BB0_8;
$L__BB0_5:
	ld.global.nc.u32 	%r40, [%rd5];
	setp.gt.s32 	%p7, %r40, -1;
	setp.lt.s32 	%p8, %r40, %r120;
	and.pred  	%p9, %p7, %p8;
	@%p9 bra 	$L__BB0_7;
	mov.b32 	%r158, 0;
	st.shared.u32 	[%r14], %r158;
	bra.uni 	$L__BB0_8;
$L__BB0_7:
	mad.lo.s32 	%r159, %r40, %r119, %r39;
	mul.wide.u32 	%rd18, %r159, 4;
	add.s64 	%rd19, %rd1, %rd18;
	ld.global.nc.f32 	%f65, [%rd19];
	st.shared.f32 	[%r14], %f65;
$L__BB0_8:
	setp.eq.s32 	%p10, %r11, 0;
	mov.u32 	%r271, %r8;
	@%p10 bra 	$L__BB0_20;
	setp.lt.u32 	%p11, %r16, %r117;
	add.s32 	%r41, %r15, %r38;
	setp.lt.u32 	%p12, %r41, %r119;
	and.pred  	%p13, %p11, %p12;
	@%p13 bra 	$L__BB0_11;
	mov.b32 	%r161, 0;
	st.shared.u32 	[%r17], %r161;
	bra.uni 	$L__BB0_14;
$L__BB0_11:
	ld.global.nc.u32 	%r42, [%rd6];
	setp.gt.s32 	%p14, %r42, -1;
	setp.lt.s32 	%p15, %r42, %r120;
	and.pred  	%p16, %p14, %p15;
	@%p16 bra 	$L__BB0_13;
	mov.b32 	%r162, 0;
	st.shared.u32 	[%r17], %r162;
	bra.uni 	$L__BB0_14;
$L__BB0_13:
	mad.lo.s32 	%r163, %r42, %r119, %r41;
	mul.wide.u32 	%rd20, %r163, 4;
	add.s64 	%rd21, %rd1, %rd20;
	ld.global.nc.f32 	%f66, [%rd21];
	st.shared.f32 	[%r17], %f66;
$L__BB0_14:
	setp.eq.s32 	%p17, %r11, 1;
	mov.u32 	%r271, %r18;
	@%p17 bra 	$L__BB0_20;
	setp.lt.u32 	%p18, %r20, %r117;
	add.s32 	%r43, %r19, %r38;
	setp.lt.u32 	%p19, %r43, %r119;
	and.pred  	%p20, %p18, %p19;
	@%p20 bra 	$L__BB0_17;
	mov.b32 	%r165, 0;
	st.shared.u32 	[%r21], %r165;
	mov.u32 	%r271, %r22;
	bra.uni 	$L__BB0_20;
$L__BB0_17:
	ld.global.nc.u32 	%r44, [%rd7];
	setp.gt.s32 	%p21, %r44, -1;
	setp.lt.s32 	%p22, %r44, %r120;
	and.pred  	%p23, %p21, %p22;
	@%p23 bra 	$L__BB0_19;
	mov.b32 	%r166, 0;
	st.shared.u32 	[%r21], %r166;
	mov.u32 	%r271, %r22;
	bra.uni 	$L__BB0_20;
$L__BB0_19:
	mad.lo.s32 	%r167, %r44, %r119, %r43;
	mul.wide.u32 	%rd22, %r167, 4;
	add.s64 	%rd23, %rd1, %rd22;
	ld.global.nc.f32 	%f67, [%rd23];
	st.shared.f32 	[%r21], %f67;
	mov.u32 	%r271, %r22;
$L__BB0_20:
	setp.lt.u32 	%p24, %r9, 3;
	@%p24 bra 	$L__BB0_43;
	shl.b32 	%r168, %r7, 1;
	add.s32 	%r274, %r168, %r271;
	mad.lo.s32 	%r273, %r7, 3, %r271;
	add.s32 	%r272, %r7, %r271;
$L__BB0_22:
	shr.u32 	%r53, %r271, 4;
	and.b32  	%r54, %r271, 15;
	add.s32 	%r55, %r53, %r4;
	add.s32 	%r56, %r54, %r38;
	setp.ge.u32 	%p25, %r55, %r117;
	setp.ge.u32 	%p26, %r56, %r119;
	or.pred  	%p27, %p25, %p26;
	@%p27 bra 	$L__BB0_26;
	mul.wide.u32 	%rd24, %r55, 4;
	add.s64 	%rd25, %rd2, %rd24;
	ld.global.nc.u32 	%r57, [%rd25];
	setp.lt.s32 	%p28, %r57, 0;
	setp.ge.s32 	%p29, %r57, %r120;
	or.pred  	%p30, %p28, %p29;
	@%p30 bra 	$L__BB0_25;
	mad.lo.s32 	%r179, %r57, %r119, %r56;
	mul.wide.u32 	%rd26, %r179, 4;
	add.s64 	%rd27, %rd1, %rd26;
	ld.global.nc.f32 	%f68, [%rd27];
	mov.u32 	%r180, _ZZ26steel_gemm_gather_a_kernelE2As;
	mad.lo.s32 	%r181, %r53, 68, %r180;
	shl.b32 	%r182, %r54, 2;
	add.s32 	%r183, %r181, %r182;
	st.shared.f32 	[%r183], %f68;
	bra.uni 	$L__BB0_27;
$L__BB0_25:
	mov.u32 	%r174, _ZZ26steel_gemm_gather_a_kernelE2As;
	mad.lo.s32 	%r175, %r53, 68, %r174;
	shl.b32 	%r176, %r54, 2;
	add.s32 	%r177, %r175, %r176;
	mov.b32 	%r178, 0;
	st.shared.u32 	[%r177], %r178;
	bra.uni 	$L__BB0_27;
$L__BB0_26:
	mov.u32 	%r169, _ZZ26steel_gemm_gather_a_kernelE2As;
	mad.lo.s32 	%r170, %r53, 68, %r169;
	shl.b32 	%r171, %r54, 2;
	add.s32 	%r172, %r170, %r171;
	mov.b32 	%r173, 0;
	st.shared.u32 	[%r172], %r173;
$L__BB0_27:
	shr.u32 	%r58, %r272, 4;
	and.b32  	%r59, %r272, 15;
	add.s32 	%r60, %r58, %r4;
	add.s32 	%r61, %r59, %r38;
	setp.lt.u32 	%p31, %r60, %r117;
	setp.lt.u32 	%p32, %r61, %r119;
	and.pred  	%p33, %p31, %p32;
	@%p33 bra 	$L__BB0_29;
	mov.u32 	%r184, _ZZ26steel_gemm_gather_a_kernelE2As;
	mad.lo.s32 	%r185, %r58, 68, %r184;
	shl.b32 	%r186, %r59, 2;
	add.s32 	%r187, %r185, %r186;
	mov.b32 	%r188, 0;
	st.shared.u32 	[%r187], %r188;
	bra.uni 	$L__BB0_32;
$L__BB0_29:
	mul.wide.u32 	%rd28, %r60, 4;
	add.s64 	%rd29, %rd2, %rd28;
	ld.global.nc.u32 	%r62, [%rd29];
	setp.gt.s32 	%p34, %r62, -1;
	setp.lt.s32 	%p35, %r62, %r120;
	and.pred  	%p36, %p34, %p35;
	@%p36 bra 	$L__BB0_31;
	mov.u32 	%r189, _ZZ26steel_gemm_gather_a_kernelE2As;
	mad.lo.s32 	%r190, %r58, 68, %r189;
	shl.b32 	%r191, %r59, 2;
	add.s32 	%r192, %r190, %r191;
	mov.b32 	%r193, 0;
	st.shared.u32 	[%r192], %r193;
	bra.uni 	$L__BB0_32;
$L__BB0_31:
	mad.lo.s32 	%r194, %r62, %r119, %r61;
	mul.wide.u32 	%rd30, %r194, 4;
	add.s64 	%rd31, %rd1, %rd30;
	ld.global.nc.f32 	%f69, [%rd31];
	mov.u32 	%r195, _ZZ26steel_gemm_gather_a_kernelE2As;
	mad.lo.s32 	%r196, %r58, 68, %r195;
	shl.b32 	%r197, %r59, 2;
	add.s32 	%r198, %r196, %r197;
	st.shared.f32 	[%r198], %f69;
$L__BB0_32:
	add.s32 	%r63, %r271, %r7;
	shr.u32 	%r64, %r274, 4;
	and.b32  	%r65, %r274, 15;
	add.s32 	%r66, %r64, %r4;
	add.s32 	%r67, %r65, %r38;
	setp.lt.u32 	%p37, %r66, %r117;
	setp.lt.u32 	%p38, %r67, %r119;
	and.pred  	%p39, %p37, %p38;
	@%p39 bra 	$L__BB0_34;
	mov.u32 	%r199, _ZZ26steel_gemm_gather_a_kernelE2As;
	mad.lo.s32 	%r200, %r64, 68, %r199;
	shl.b32 	%r201, %r65, 2;
	add.s32 	%r202, %r200, %r201;
	mov.b32 	%r203, 0;
	st.shared.u32 	[%r202], %r203;
	bra.uni 	$L__BB0_37;
$L__BB0_34:
	mul.wide.u32 	%rd32, %r66, 4;
	add.s64 	%rd33, %rd2, %rd32;
	ld.global.nc.u32 	%r68, [%rd33];
	setp.gt.s32 	%p40, %r68, -1;
	setp.lt.s32 	%p41, %r68, %r120;
	and.pred  	%p42, %p40, %p41;
	@%p42 bra 	$L__BB0_36;
	mov.u32 	%r204, _ZZ26steel_gemm_gather_a_kernelE2As;
	mad.lo.s32 	%r205, %r64, 68, %r204;
	shl.b32 	%r206, %r65, 2;
	add.s32 	%r207, %r205, %r206;
	mov.b32 	%r208, 0;
	st.shared.u32 	[%r207], %r208;
	bra.uni 	$L__BB0_37;
$L__BB0_36:
	mad.lo.s32 	%r209, %r68, %r119, %r67;
	mul.wide.u32 	%rd34, %r209, 4;
	add.s64 	%rd35, %rd1, %rd34;
	ld.global.nc.f32 	%f70, [%rd35];
	mov.u32 	%r210, _ZZ26steel_gemm_gather_a_kernelE2As;
	mad.lo.s32 	%r211, %r64, 68, %r210;
	shl.b32 	%r212, %r65, 2;
	add.s32 	%r213, %r211, %r212;
	st.shared.f32 	[%r213], %f70;
$L__BB0_37:
	add.s32 	%r69, %r63, %r7;
	shr.u32 	%r70, %r273, 4;
	and.b32  	%r71, %r273, 15;
	add.s32 	%r72, %r70, %r4;
	add.s32 	%r73, %r71, %r38;
	setp.lt.u32 	%p43, %r72, %r117;
	setp.lt.u32 	%p44, %r73, %r119;
	and.pred  	%p45, %p43, %p44;
	@%p45 bra 	$L__BB0_39;
	mov.u32 	%r214, _ZZ26steel_gemm_gather_a_kernelE2As;
	mad.lo.s32 	%r215, %r70, 68, %r214;
	shl.b32 	%r216, %r71, 2;
	add.s32 	%r217, %r215, %r216;
	mov.b32 	%r218, 0;
	st.shared.u32 	[%r217], %r218;
	bra.uni 	$L__BB0_42;
$L__BB0_39:
	mul.wide.u32 	%rd36, %r72, 4;
	add.s64 	%rd37, %rd2, %rd36;
	ld.global.nc.u32 	%r74, [%rd37];
	setp.gt.s32 	%p46, %r74, -1;
	setp.lt.s32 	%p47, %r74, %r120;
	and.pred  	%p48, %p46, %p47;
	@%p48 bra 	$L__BB0_41;
	mov.u32 	%r219, _ZZ26steel_gemm_gather_a_kernelE2As;
	mad.lo.s32 	%r220, %r70, 68, %r219;
	shl.b32 	%r221, %r71, 2;
	add.s32 	%r222, %r220, %r221;
	mov.b32 	%r223, 0;
	st.shared.u32 	[%r222], %r223;
	bra.uni 	$L__BB0_42;
$L__BB0_41:
	mad.lo.s32 	%r224, %r74, %r119, %r73;
	mul.wide.u32 	%rd38, %r224, 4;
	add.s64 	%rd39, %rd1, %rd38;
	ld.global.nc.f32 	%f71, [%rd39];
	mov.u32 	%r225, _ZZ26steel_gemm_gather_a_kernelE2As;
	mad.lo.s32 	%r226, %r70, 68, %r225;
	shl.b32 	%r227, %r71, 2;
	add.s32 	%r228, %r226, %r227;
	st.shared.f32 	[%r228], %f71;
$L__BB0_42:
	add.s32 	%r229, %r69, %r7;
	add.s32 	%r271, %r229, %r7;
	add.s32 	%r274, %r274, %r33;
	add.s32 	%r273, %r273, %r33;
	add.s32 	%r272, %r272, %r33;
	setp.lt.u32 	%p49, %r271, 1024;
	@%p49 bra 	$L__BB0_22;
$L__BB0_43:
	mov.u32 	%r276, %r1;
	@%p3 bra 	$L__BB0_53;
	setp.ge.u32 	%p51, %r24, %r118;
	add.s32 	%r79, %r23, %r38;
	setp.ge.u32 	%p52, %r79, %r119;
	mov.f32 	%f479, 0f00000000;
	or.pred  	%p53, %p52, %p51;
	@%p53 bra 	$L__BB0_46;
	mad.lo.s32 	%r230, %r79, %r118, %r24;
	mul.wide.u32 	%rd40, %r230, 4;
	add.s64 	%rd41, %rd3, %rd40;
	ld.global.nc.f32 	%f479, [%rd41];
$L__BB0_46:
	setp.eq.s32 	%p54, %r11, 0;
	st.shared.f32 	[%r25], %f479;
	mov.u32 	%r276, %r8;
	@%p54 bra 	$L__BB0_53;
	setp.ge.u32 	%p55, %r27, %r118;
	add.s32 	%r80, %r26, %r38;
	setp.ge.u32 	%p56, %r80, %r119;
	mov.f32 	%f480, 0f00000000;
	or.pred  	%p57, %p56, %p55;
	@%p57 bra 	$L__BB0_49;
	mad.lo.s32 	%r231, %r80, %r118, %r27;
	mul.wide.u32 	%rd42, %r231, 4;
	add.s64 	%rd43, %rd3, %rd42;
	ld.global.nc.f32 	%f480, [%rd43];
$L__BB0_49:
	setp.eq.s32 	%p58, %r11, 1;
	st.shared.f32 	[%r28], %f480;
	mov.u32 	%r276, %r18;
	@%p58 bra 	$L__BB0_53;
	setp.ge.u32 	%p59, %r30, %r118;
	add.s32 	%r81, %r29, %r38;
	setp.ge.u32 	%p60, %r81, %r119;
	mov.f32 	%f481, 0f00000000;
	or.pred  	%p61, %p60, %p59;
	@%p61 bra 	$L__BB0_52;
	mad.lo.s32 	%r232, %r81, %r118, %r30;
	mul.wide.u32 	%rd44, %r232, 4;
	add.s64 	%rd45, %rd3, %rd44;
	ld.global.nc.f32 	%f481, [%rd45];
$L__BB0_52:
	st.shared.f32 	[%r31], %f481;
	mov.u32 	%r276, %r22;
$L__BB0_53:
	@%p24 bra 	$L__BB0_63;
$L__BB0_54:
	shr.u32 	%r84, %r276, 6;
	and.b32  	%r85, %r276, 63;
	add.s32 	%r86, %r84, %r38;
	add.s32 	%r87, %r85, %r5;
	setp.ge.u32 	%p63, %r86, %r119;
	setp.ge.u32 	%p64, %r87, %r118;
	mov.f32 	%f482, 0f00000000;
	or.pred  	%p65, %p63, %p64;
	@%p65 bra 	$L__BB0_56;
	mad.lo.s32 	%r233, %r86, %r118, %r87;
	mul.wide.u32 	%rd46, %r233, 4;
	add.s64 	%rd47, %rd3, %rd46;
	ld.global.nc.f32 	%f482, [%rd47];
$L__BB0_56:
	mov.u32 	%r234, _ZZ26steel_gemm_gather_a_kernelE2Bs;
	mad.lo.s32 	%r235, %r84, 260, %r234;
	shl.b32 	%r236, %r85, 2;
	add.s32 	%r237, %r235, %r236;
	st.shared.f32 	[%r237], %f482;
	add.s32 	%r88, %r276, %r7;
	shr.u32 	%r89, %r88, 6;
	and.b32  	%r90, %r88, 63;
	add.s32 	%r91, %r89, %r38;
	add.s32 	%r92, %r90, %r5;
	setp.ge.u32 	%p66, %r91, %r119;
	setp.ge.u32 	%p67, %r92, %r118;
	mov.f32 	%f483, 0f00000000;
	or.pred  	%p68, %p66, %p67;
	@%p68 bra 	$L__BB0_58;
	mad.lo.s32 	%r238, %r91, %r118, %r92;
	mul.wide.u32 	%rd48, %r238, 4;
	add.s64 	%rd49, %rd3, %rd48;
	ld.global.nc.f32 	%f483, [%rd49];
$L__BB0_58:
	mov.u32 	%r239, _ZZ26steel_gemm_gather_a_kernelE2Bs;
	mad.lo.s32 	%r240, %r89, 260, %r239;
	shl.b32 	%r241, %r90, 2;
	add.s32 	%r242, %r240, %r241;
	st.shared.f32 	[%r242], %f483;
	add.s32 	%r93, %r88, %r7;
	shr.u32 	%r94, %r93, 6;
	and.b32  	%r95, %r93, 63;
	add.s32 	%r96, %r94, %r38;
	add.s32 	%r97, %r95, %r5;
	setp.ge.u32 	%p69, %r96, %r119;
	setp.ge.u32 	%p70, %r97, %r118;
	mov.f32 	%f484, 0f00000000;
	or.pred  	%p71, %p69, %p70;
	@%p71 bra 	$L__BB0_60;
	mad.lo.s32 	%r243, %r96, %r118, %r97;
	mul.wide.u32 	%rd50, %r243, 4;
	add.s64 	%rd51, %rd3, %rd50;
	ld.global.nc.f32 	%f484, [%rd51];
$L__BB0_60:
	mov.u32 	%r244, _ZZ26steel_gemm_gather_a_kernelE2Bs;
	mad.lo.s32 	%r245, %r94, 260, %r244;
	shl.b32 	%r246, %r95, 2;
	add.s32 	%r247, %r245, %r246;
	st.shared.f32 	[%r247], %f484;
	add.s32 	%r98, %r93, %r7;
	shr.u32 	%r99, %r98, 6;
	and.b32  	%r100, %r98, 63;
	add.s32 	%r101, %r99, %r38;
	add.s32 	%r102, %r100, %r5;
	setp.ge.u32 	%p72, %r101, %r119;
	setp.ge.u32 	%p73, %r102, %r118;
	mov.f32 	%f485, 0f00000000;
	or.pred  	%p74, %p72, %p73;
	@%p74 bra 	$L__BB0_62;
	mad.lo.s32 	%r248, %r101, %r118, %r102;
	mul.wide.u32 	%rd52, %r248, 4;
	add.s64 	%rd53, %rd3, %rd52;
	ld.global.nc.f32 	%f485, [%rd53];
$L__BB0_62:
	mov.u32 	%r249, _ZZ26steel_gemm_gather_a_kernelE2Bs;
	mad.lo.s32 	%r250, %r99, 260, %r249;
	shl.b32 	%r251, %r100, 2;
	add.s32 	%r252, %r250, %r251;
	st.shared.f32 	[%r252], %f485;
	add.s32 	%r276, %r98, %r7;
	setp.lt.u32 	%p75, %r276, 1024;
	@%p75 bra 	$L__BB0_54;
$L__BB0_63:
	bar.sync 	0;
	ld.shared.f32 	%f79, [%r10+-60];
	ld.shared.f32 	%f80, [%r32];
	fma.rn.f32 	%f81, %f79, %f80, %f478;
	ld.shared.f32 	%f82, [%r32+4];
	fma.rn.f32 	%f83, %f79, %f82, %f477;
	ld.shared.f32 	%f84, [%r32+8];
	fma.rn.f32 	%f85, %f79, %f84, %f476;
	ld.shared.f32 	%f86, [%r32+12];
	fma.rn.f32 	%f87, %f79, %f86, %f475;
	ld.shared.f32 	%f88, [%r10+8];
	fma.rn.f32 	%f89, %f88, %f80, %f474;
	fma.rn.f32 	%f90, %f88, %f82, %f473;
	fma.rn.f32 	%f91, %f88, %f84, %f472;
	fma.rn.f32 	%f92, %f88, %f86, %f471;
	ld.shared.f32 	%f93, [%r10+76];
	fma.rn.f32 	%f94, %f93, %f80, %f470;
	fma.rn.f32 	%f95, %f93, %f82, %f469;
	fma.rn.f32 	%f96, %f93, %f84, %f468;
	fma.rn.f32 	%f97, %f93, %f86, %f467;
	ld.shared.f32 	%f98, [%r10+144];
	fma.rn.f32 	%f99, %f98, %f80, %f466;
	fma.rn.f32 	%f100, %f98, %f82, %f465;
	fma.rn.f32 	%f101, %f98, %f84, %f464;
	fma.rn.f32 	%f102, %f98, %f86, %f463;
	ld.shared.f32 	%f103, [%r10+-56];
	ld.shared.f32 	%f104, [%r32+260];
	fma.rn.f32 	%f105, %f103, %f104, %f81;
	ld.shared.f32 	%f106, [%r32+264];
	fma.rn.f32 	%f107, %f103, %f106, %f83;
	ld.shared.f32 	%f108, [%r32+268];
	fma.rn.f32 	%f109, %f103, %f108, %f85;
	ld.shared.f32 	%f110, [%r32+272];
	fma.rn.f32 	%f111, %f103, %f110, %f87;
	ld.shared.f32 	%f112, [%r10+12];
	fma.rn.f32 	%f113, %f112, %f104, %f89;
	fma.rn.f32 	%f114, %f112, %f106, %f90;
	fma.rn.f32 	%f115, %f112, %f108, %f91;
	fma.rn.f32 	%f116, %f112, %f110, %f92;
	ld.shared.f32 	%f117, [%r10+80];
	fma.rn.f32 	%f118, %f117, %f104, %f94;
	fma.rn.f32 	%f119, %f117, %f106, %f95;
	fma.rn.f32 	%f120, %f117, %f108, %f96;
	fma.rn.f32 	%f121, %f117, %f110, %f97;
	ld.shared.f32 	%f122, [%r10+148];
	fma.rn.f32 	%f123, %f122, %f104, %f99;
	fma.rn.f32 	%f124, %f122, %f106, %f100;
	fma.rn.f32 	%f125, %f122, %f108, %f101;
	fma.rn.f32 	%f126, %f122, %f110, %f102;
	ld.shared.f32 	%f127, [%r10+-52];
	ld.shared.f32 	%f128, [%r32+520];
	fma.rn.f32 	%f129, %f127, %f128, %f105;
	ld.shared.f32 	%f130, [%r32+524];
	fma.rn.f32 	%f131, %f127, %f130, %f107;
	ld.shared.f32 	%f132, [%r32+528];
	fma.rn.f32 	%f133, %f127, %f132, %f109;
	ld.shared.f32 	%f134, [%r32+532];
	fma.rn.f32 	%f135, %f127, %f134, %f111;
	ld.shared.f32 	%f136, [%r10+16];
	fma.rn.f32 	%f137, %f136, %f128, %f113;
	fma.rn.f32 	%f138, %f136, %f130, %f114;
	fma.rn.f32 	%f139, %f136, %f132, %f115;
	fma.rn.f32 	%f140, %f136, %f134, %f116;
	ld.shared.f32 	%f141, [%r10+84];
	fma.rn.f32 	%f142, %f141, %f128, %f118;
	fma.rn.f32 	%f143, %f141, %f130, %f119;
	fma.rn.f32 	%f144, %f141, %f132, %f120;
	fma.rn.f32 	%f145, %f141, %f134, %f121;
	ld.shared.f32 	%f146, [%r10+152];
	fma.rn.f32 	%f147, %f146, %f128, %f123;
	fma.rn.f32 	%f148, %f146, %f130, %f124;
	fma.rn.f32 	%f149, %f146, %f132, %f125;
	fma.rn.f32 	%f150, %f146, %f134, %f126;
	ld.shared.f32 	%f151, [%r10+-48];
	ld.shared.f32 	%f152, [%r32+780];
	fma.rn.f32 	%f153, %f151, %f152, %f129;
	ld.shared.f32 	%f154, [%r32+784];
	fma.rn.f32 	%f155, %f151, %f154, %f131;
	ld.shared.f32 	%f156, [%r32+788];
	fma.rn.f32 	%f157, %f151, %f156, %f133;
	ld.shared.f32 	%f158, [%r32+792];
	fma.rn.f32 	%f159, %f151, %f158, %f135;
	ld.shared.f32 	%f160, [%r10+20];
	fma.rn.f32 	%f161, %f160, %f152, %f137;
	fma.rn.f32 	%f162, %f160, %f154, %f138;
	fma.rn.f32 	%f163, %f160, %f156, %f139;
	fma.rn.f32 	%f164, %f160, %f158, %f140;
	ld.shared.f32 	%f165, [%r10+88];
	fma.rn.f32 	%f166, %f165, %f152, %f142;
	fma.rn.f32 	%f167, %f165, %f154, %f143;
	fma.rn.f32 	%f168, %f165, %f156, %f144;
	fma.rn.f32 	%f169, %f165, %f158, %f145;
	ld.shared.f32 	%f170, [%r10+156];
	fma.rn.f32 	%f171, %f170, %f152, %f147;
	fma.rn.f32 	%f172, %f170, %f154, %f148;
	fma.rn.f32 	%f173, %f170, %f156, %f149;
	fma.rn.f32 	%f174, %f170, %f158, %f150;
	ld.shared.f32 	%f175, [%r10+-44];
	ld.shared.f32 	%f176, [%r32+1040];
	fma.rn.f32 	%f177, %f175, %f176, %f153;
	ld.shared.f32 	%f178, [%r32+1044];
	fma.rn.f32 	%f179, %f175, %f178, %f155;
	ld.shared.f32 	%f180, [%r32+1048];
	fma.rn.f32 	%f181, %f175, %f180, %f157;
	ld.shared.f32 	%f182, [%r32+1052];
	fma.rn.f32 	%f183, %f175, %f182, %f159;
	ld.shared.f32 	%f184, [%r10+24];
	fma.rn.f32 	%f185, %f184, %f176, %f161;
	fma.rn.f32 	%f186, %f184, %f178, %f162;
	fma.rn.f32 	%f187, %f184, %f180, %f163;
	fma.rn.f32 	%f188, %f184, %f182, %f164;
	ld.shared.f32 	%f189, [%r10+92];
	fma.rn.f32 	%f190, %f189, %f176, %f166;
	fma.rn.f32 	%f191, %f189, %f178, %f167;
	fma.rn.f32 	%f192, %f189, %f180, %f168;
	fma.rn.f32 	%f193, %f189, %f182, %f169;
	ld.shared.f32 	%f194, [%r10+160];
	fma.rn.f32 	%f195, %f194, %f176, %f171;
	fma.rn.f32 	%f196, %f194, %f178, %f172;
	fma.rn.f32 	%f197, %f194, %f180, %f173;
	fma.rn.f32 	%f198, %f194, %f182, %f174;
	ld.shared.f32 	%f199, [%r10+-40];
	ld.shared.f32 	%f200, [%r32+1300];
	fma.rn.f32 	%f201, %f199, %f200, %f177;
	ld.shared.f32 	%f202, [%r32+1304];
	fma.rn.f32 	%f203, %f199, %f202, %f179;
	ld.shared.f32 	%f204, [%r32+1308];
	fma.rn.f32 	%f205, %f199, %f204, %f181;
	ld.shared.f32 	%f206, [%r32+1312];
	fma.rn.f32 	%f207, %f199, %f206, %f183;
	ld.shared.f32 	%f208, [%r10+28];
	fma.rn.f32 	%f209, %f208, %f200, %f185;
	fma.rn.f32 	%f210, %f208, %f202, %f186;
	fma.rn.f32 	%f211, %f208, %f204, %f187;
	fma.rn.f32 	%f212, %f208, %f206, %f188;
	ld.shared.f32 	%f213, [%r10+96];
	fma.rn.f32 	%f214, %f213, %f200, %f190;
	fma.rn.f32 	%f215, %f213, %f202, %f191;
	fma.rn.f32 	%f216, %f213, %f204, %f192;
	fma.rn.f32 	%f217, %f213, %f206, %f193;
	ld.shared.f32 	%f218, [%r10+164];
	fma.rn.f32 	%f219, %f218, %f200, %f195;
	fma.rn.f32 	%f220, %f218, %f202, %f196;
	fma.rn.f32 	%f221, %f218, %f204, %f197;
	fma.rn.f32 	%f222, %f218, %f206, %f198;
	ld.shared.f32 	%f223, [%r10+-36];
	ld.shared.f32 	%f224, [%r32+1560];
	fma.rn.f32 	%f225, %f223, %f224, %f201;
	ld.shared.f32 	%f226, [%r32+1564];
	fma.rn.f32 	%f227, %f223, %f226, %f203;
	ld.shared.f32 	%f228, [%r32+1568];
	fma.rn.f32 	%f229, %f223, %f228, %f205;
	ld.shared.f32 	%f230, [%r32+1572];
	fma.rn.f32 	%f231, %f223, %f230, %f207;
	ld.shared.f32 	%f232, [%r10+32];
	fma.rn.f32 	%f233, %f232, %f224, %f209;
	fma.rn.f32 	%f234, %f232, %f226, %f210;
	fma.rn.f32 	%f235, %f232, %f228, %f211;
	fma.rn.f32 	%f236, %f232, %f230, %f212;
	ld.shared.f32 	%f237, [%r10+100];
	fma.rn.f32 	%f238, %f237, %f224, %f214;
	fma.rn.f32 	%f239, %f237, %f226, %f215;
	fma.rn.f32 	%f240, %f237, %f228, %f216;
	fma.rn.f32 	%f241, %f237, %f230, %f217;
	ld.shared.f32 	%f242, [%r10+168];
	fma.rn.f32 	%f243, %f242, %f224, %f219;
	fma.rn.f32 	%f244, %f242, %f226, %f220;
	fma.rn.f32 	%f245, %f242, %f228, %f221;
	fma.rn.f32 	%f246, %f242, %f230, %f222;
	ld.shared.f32 	%f247, [%r10+-32];
	ld.shared.f32 	%f248, [%r32+1820];
	fma.rn.f32 	%f249, %f247, %f248, %f225;
	ld.shared.f32 	%f250, [%r32+1824];
	fma.rn.f32 	%f251, %f247, %f250, %f227;
	ld.shared.f32 	%f252, [%r32+1828];
	fma.rn.f32 	%f253, %f247, %f252, %f229;
	ld.shared.f32 	%f254, [%r32+1832];
	fma.rn.f32 	%f255, %f247, %f254, %f231;
	ld.shared.f32 	%f256, [%r10+36];
	fma.rn.f32 	%f257, %f256, %f248, %f233;
	fma.rn.f32 	%f258, %f256, %f250, %f234;
	fma.rn.f32 	%f259, %f256, %f252, %f235;
	fma.rn.f32 	%f260, %f256, %f254, %f236;
	ld.shared.f32 	%f261, [%r10+104];
	fma.rn.f32 	%f262, %f261, %f248, %f238;
	fma.rn.f32 	%f263, %f261, %f250, %f239;
	fma.rn.f32 	%f264, %f261, %f252, %f240;
	fma.rn.f32 	%f265, %f261, %f254, %f241;
	ld.shared.f32 	%f266, [%r10+172];
	fma.rn.f32 	%f267, %f266, %f248, %f243;
	fma.rn.f32 	%f268, %f266, %f250, %f244;
	fma.rn.f32 	%f269, %f266, %f252, %f245;
	fma.rn.f32 	%f270, %f266, %f254, %f246;
	ld.shared.f32 	%f271, [%r10+-28];
	ld.shared.f32 	%f272, [%r32+2080];
	fma.rn.f32 	%f273, %f271, %f272, %f249;
	ld.shared.f32 	%f274, [%r32+2084];
	fma.rn.f32 	%f275, %f271, %f274, %f251;
	ld.shared.f32 	%f276, [%r32+2088];
	fma.rn.f32 	%f277, %f271, %f276, %f253;
	ld.shared.f32 	%f278, [%r32+2092];
	fma.rn.f32 	%f279, %f271, %f278, %f255;
	ld.shared.f32 	%f280, [%r10+40];
	fma.rn.f32 	%f281, %f280, %f272, %f257;
	fma.rn.f32 	%f282, %f280, %f274, %f258;
	fma.rn.f32 	%f283, %f280, %f276, %f259;
	fma.rn.f32 	%f284, %f280, %f278, %f260;
	ld.shared.f32 	%f285, [%r10+108];
	fma.rn.f32 	%f286, %f285, %f272, %f262;
	fma.rn.f32 	%f287, %f285, %f274, %f263;
	fma.rn.f32 	%f288, %f285, %f276, %f264;
	fma.rn.f32 	%f289, %f285, %f278, %f265;
	ld.shared.f32 	%f290, [%r10+176];
	fma.rn.f32 	%f291, %f290, %f272, %f267;
	fma.rn.f32 	%f292, %f290, %f274, %f268;
	fma.rn.f32 	%f293, %f290, %f276, %f269;
	fma.rn.f32 	%f294, %f290, %f278, %f270;
	ld.shared.f32 	%f295, [%r10+-24];
	ld.shared.f32 	%f296, [%r32+2340];
	fma.rn.f32 	%f297, %f295, %f296, %f273;
	ld.shared.f32 	%f298, [%r32+2344];
	fma.rn.f32 	%f299, %f295, %f298, %f275;
	ld.shared.f32 	%f300, [%r32+2348];
	fma.rn.f32 	%f301, %f295, %f300, %f277;
	ld.shared.f32 	%f302, [%r32+2352];
	fma.rn.f32 	%f303, %f295, %f302, %f279;
	ld.shared.f32 	%f304, [%r10+44];
	fma.rn.f32 	%f305, %f304, %f296, %f281;
	fma.rn.f32 	%f306, %f304, %f298, %f282;
	fma.rn.f32 	%f307, %f304, %f300, %f283;
	fma.rn.f32 	%f308, %f304, %f302, %f284;
	ld.shared.f32 	%f309, [%r10+112];
	fma.rn.f32 	%f310, %f309, %f296, %f286;
	fma.rn.f32 	%f311, %f309, %f298, %f287;
	fma.rn.f32 	%f312, %f309, %f300, %f288;
	fma.rn.f32 	%f313, %f309, %f302, %f289;
	ld.shared.f32 	%f314, [%r10+180];
	fma.rn.f32 	%f315, %f314, %f296, %f291;
	fma.rn.f32 	%f316, %f314, %f298, %f292;
	fma.rn.f32 	%f317, %f314, %f300, %f293;
	fma.rn.f32 	%f318, %f314, %f302, %f294;
	ld.shared.f32 	%f319, [%r10+-20];
	ld.shared.f32 	%f320, [%r32+2600];
	fma.rn.f32 	%f321, %f319, %f320, %f297;
	ld.shared.f32 	%f322, [%r32+2604];
	fma.rn.f32 	%f323, %f319, %f322, %f299;
	ld.shared.f32 	%f324, [%r32+2608];
	fma.rn.f32 	%f325, %f319, %f324, %f301;
	ld.shared.f32 	%f326, [%r32+2612];
	fma.rn.f32 	%f327, %f319, %f326, %f303;
	ld.shared.f32 	%f328, [%r10+48];
	fma.rn.f32 	%f329, %f328, %f320, %f305;
	fma.rn.f32 	%f330, %f328, %f322, %f306;
	fma.rn.f32 	%f331, %f328, %f324, %f307;
	fma.rn.f32 	%f332, %f328, %f326, %f308;
	ld.shared.f32 	%f333, [%r10+116];
	fma.rn.f32 	%f334, %f333, %f320, %f310;
	fma.rn.f32 	%f335, %f333, %f322, %f311;
	fma.rn.f32 	%f336, %f333, %f324, %f312;
	fma.rn.f32 	%f337, %f333, %f326, %f313;
	ld.shared.f32 	%f338, [%r10+184];
	fma.rn.f32 	%f339, %f338, %f320, %f315;
	fma.rn.f32 	%f340, %f338, %f322, %f316;
	fma.rn.f32 	%f341, %f338, %f324, %f317;
	fma.rn.f32 	%f342, %f338, %f326, %f318;
	ld.shared.f32 	%f343, [%r10+-16];
	ld.shared.f32 	%f344, [%r32+2860];
	fma.rn.f32 	%f345, %f343, %f344, %f321;
	ld.shared.f32 	%f346, [%r32+2864];
	fma.rn.f32 	%f347, %f343, %f346, %f323;
	ld.shared.f32 	%f348, [%r32+2868];
	fma.rn.f32 	%f349, %f343, %f348, %f325;
	ld.shared.f32 	%f350, [%r32+2872];
	fma.rn.f32 	%f351, %f343, %f350, %f327;
	ld.shared.f32 	%f352, [%r10+52];
	fma.rn.f32 	%f353, %f352, %f344, %f329;
	fma.rn.f32 	%f354, %f352, %f346, %f330;
	fma.rn.f32 	%f355, %f352, %f348, %f331;
	fma.rn.f32 	%f356, %f352, %f350, %f332;
	ld.shared.f32 	%f357, [%r10+120];
	fma.rn.f32 	%f358, %f357, %f344, %f334;
	fma.rn.f32 	%f359, %f357, %f346, %f335;
	fma.rn.f32 	%f360, %f357, %f348, %f336;
	fma.rn.f32 	%f361, %f357, %f350, %f337;
	ld.shared.f32 	%f362, [%r10+188];
	fma.rn.f32 	%f363, %f362, %f344, %f339;
	fma.rn.f32 	%f364, %f362, %f346, %f340;
	fma.rn.f32 	%f365, %f362, %f348, %f341;
	fma.rn.f32 	%f366, %f362, %f350, %f342;
	ld.shared.f32 	%f367, [%r10+-12];
	ld.shared.f32 	%f368, [%r32+3120];
	fma.rn.f32 	%f369, %f367, %f368, %f345;
	ld.shared.f32 	%f370, [%r32+3124];
	fma.rn.f32 	%f371, %f367, %f370, %f347;
	ld.shared.f32 	%f372, [%r32+3128];
	fma.rn.f32 	%f373, %f367, %f372, %f349;
	ld.shared.f32 	%f374, [%r32+3132];
	fma.rn.f32 	%f375, %f367, %f374, %f351;
	ld.shared.f32 	%f376, [%r10+56];
	fma.rn.f32 	%f377, %f376, %f368, %f353;
	fma.rn.f32 	%f378, %f376, %f370, %f354;
	fma.rn.f32 	%f379, %f376, %f372, %f355;
	fma.rn.f32 	%f380, %f376, %f374, %f356;
	ld.shared.f32 	%f381, [%r10+124];
	fma.rn.f32 	%f382, %f381, %f368, %f358;
	fma.rn.f32 	%f383, %f381, %f370, %f359;
	fma.rn.f32 	%f384, %f381, %f372, %f360;
	fma.rn.f32 	%f385, %f381, %f374, %f361;
	ld.shared.f32 	%f386, [%r10+192];
	fma.rn.f32 	%f387, %f386, %f368, %f363;
	fma.rn.f32 	%f388, %f386, %f370, %f364;
	fma.rn.f32 	%f389, %f386, %f372, %f365;
	fma.rn.f32 	%f390, %f386, %f374, %f366;
	ld.shared.f32 	%f391, [%r10+-8];
	ld.shared.f32 	%f392, [%r32+3380];
	fma.rn.f32 	%f393, %f391, %f392, %f369;
	ld.shared.f32 	%f394, [%r32+3384];
	fma.rn.f32 	%f395, %f391, %f394, %f371;
	ld.shared.f32 	%f396, [%r32+3388];
	fma.rn.f32 	%f397, %f391, %f396, %f373;
	ld.shared.f32 	%f398, [%r32+3392];
	fma.rn.f32 	%f399, %f391, %f398, %f375;
	ld.shared.f32 	%f400, [%r10+60];
	fma.rn.f32 	%f401, %f400, %f392, %f377;
	fma.rn.f32 	%f402, %f400, %f394, %f378;
	fma.rn.f32 	%f403, %f400, %f396, %f379;
	fma.rn.f32 	%f404, %f400, %f398, %f380;
	ld.shared.f32 	%f405, [%r10+128];
	fma.rn.f32 	%f406, %f405, %f392, %f382;
	fma.rn.f32 	%f407, %f405, %f394, %f383;
	fma.rn.f32 	%f408, %f405, %f396, %f384;
	fma.rn.f32 	%f409, %f405, %f398, %f385;
	ld.shared.f32 	%f410, [%r10+196];
	fma.rn.f32 	%f411, %f410, %f392, %f387;
	fma.rn.f32 	%f412, %f410, %f394, %f388;
	fma.rn.f32 	%f413, %f410, %f396, %f389;
	fma.rn.f32 	%f414, %f410, %f398, %f390;
	ld.shared.f32 	%f415, [%r10+-4];
	ld.shared.f32 	%f416, [%r32+3640];
	fma.rn.f32 	%f417, %f415, %f416, %f393;
	ld.shared.f32 	%f418, [%r32+3644];
	fma.rn.f32 	%f419, %f415, %f418, %f395;
	ld.shared.f32 	%f420, [%r32+3648];
	fma.rn.f32 	%f421, %f415, %f420, %f397;
	ld.shared.f32 	%f422, [%r32+3652];
	fma.rn.f32 	%f423, %f415, %f422, %f399;
	ld.shared.f32 	%f424, [%r10+64];
	fma.rn.f32 	%f425, %f424, %f416, %f401;
	fma.rn.f32 	%f426, %f424, %f418, %f402;
	fma.rn.f32 	%f427, %f424, %f420, %f403;
	fma.rn.f32 	%f428, %f424, %f422, %f404;
	ld.shared.f32 	%f429, [%r10+132];
	fma.rn.f32 	%f430, %f429, %f416, %f406;
	fma.rn.f32 	%f431, %f429, %f418, %f407;
	fma.rn.f32 	%f432, %f429, %f420, %f408;
	fma.rn.f32 	%f433, %f429, %f422, %f409;
	ld.shared.f32 	%f434, [%r10+200];
	fma.rn.f32 	%f435, %f434, %f416, %f411;
	fma.rn.f32 	%f436, %f434, %f418, %f412;
	fma.rn.f32 	%f437, %f434, %f420, %f413;
	fma.rn.f32 	%f438, %f434, %f422, %f414;
	ld.shared.f32 	%f439, [%r10];
	ld.shared.f32 	%f440, [%r32+3900];
	fma.rn.f32 	%f478, %f439, %f440, %f417;
	ld.shared.f32 	%f441, [%r32+3904];
	fma.rn.f32 	%f477, %f439, %f441, %f419;
	ld.shared.f32 	%f442, [%r32+3908];
	fma.rn.f32 	%f476, %f439, %f442, %f421;
	ld.shared.f32 	%f443, [%r32+3912];
	fma.rn.f32 	%f475, %f439, %f443, %f423;
	ld.shared.f32 	%f444, [%r10+68];
	fma.rn.f32 	%f474, %f444, %f440, %f425;
	fma.rn.f32 	%f473, %f444, %f441, %f426;
	fma.rn.f32 	%f472, %f444, %f442, %f427;
	fma.rn.f32 	%f471, %f444, %f443, %f428;
	ld.shared.f32 	%f445, [%r10+136];
	fma.rn.f32 	%f470, %f445, %f440, %f430;
	fma.rn.f32 	%f469, %f445, %f441, %f431;
	fma.rn.f32 	%f468, %f445, %f442, %f432;
	fma.rn.f32 	%f467, %f445, %f443, %f433;
	ld.shared.f32 	%f446, [%r10+204];
	fma.rn.f32 	%f466, %f446, %f440, %f435;
	fma.rn.f32 	%f465, %f446, %f441, %f436;
	fma.rn.f32 	%f464, %f446, %f442, %f437;
	fma.rn.f32 	%f463, %f446, %f443, %f438;
	bar.sync 	0;
	add.s32 	%r270, %r270, 1;
	setp.eq.s32 	%p76, %r270, %r34;
	@%p76 bra 	$L__BB0_64;
	bra.uni 	$L__BB0_2;
$L__BB0_64:
	add.s32 	%r35, %r2, %r4;
	add.s32 	%r36, %r3, %r5;
	setp.lt.u32 	%p77, %r35, %r117;
	@%p77 bra 	$L__BB0_65;
	bra.uni 	$L__BB0_73;
$L__BB0_65:
	setp.ge.u32 	%p78, %r36, %r118;
	mad.lo.s32 	%r253, %r35, %r118, %r36;
	mul.wide.u32 	%rd54, %r253, 4;
	add.s64 	%rd8, %rd4, %rd54;
	@%p78 bra 	$L__BB0_67;
	st.global.f32 	[%rd8], %f478;
$L__BB0_67:
	add.s32 	%r254, %r36, 1;
	setp.ge.u32 	%p79, %r254, %r118;
	@%p79 bra 	$L__BB0_69;
	st.global.f32 	[%rd8+4], %f477;
$L__BB0_69:
	add.s32 	%r255, %r36, 2;
	setp.ge.u32 	%p80, %r255, %r118;
	@%p80 bra 	$L__BB0_71;
	st.global.f32 	[%rd8+8], %f476;
$L__BB0_71:
	add.s32 	%r256, %r36, 3;
	setp.ge.u32 	%p81, %r256, %r118;
	@%p81 bra 	$L__BB0_73;
	st.global.f32 	[%rd8+12], %f475;
$L__BB0_73:
	add.s32 	%r105, %r35, 1;
	setp.ge.u32 	%p82, %r105, %r117;
	@%p82 bra 	$L__BB0_82;
	mul.lo.s32 	%r106, %r105, %r118;
	setp.ge.u32 	%p83, %r36, %r118;
	@%p83 bra 	$L__BB0_76;
	add.s32 	%r257, %r36, %r106;
	mul.wide.u32 	%rd55, %r257, 4;
	add.s64 	%rd56, %rd4, %rd55;
	st.global.f32 	[%rd56], %f474;
$L__BB0_76:
	add.s32 	%r107, %r36, 1;
	setp.ge.u32 	%p84, %r107, %r118;
	@%p84 bra 	$L__BB0_78;
	add.s32 	%r258, %r107, %r106;
	mul.wide.u32 	%rd57, %r258, 4;
	add.s64 	%rd58, %rd4, %rd57;
	st.global.f32 	[%rd58], %f473;
$L__BB0_78:
	add.s32 	%r108, %r36, 2;
	setp.ge.u32 	%p85, %r108, %r118;
	@%p85 bra 	$L__BB0_80;
	add.s32 	%r259, %r108, %r106;
	mul.wide.u32 	%rd59, %r259, 4;
	add.s64 	%rd60, %rd4, %rd59;
	st.global.f32 	[%rd60], %f472;
$L__BB0_80:
	add.s32 	%r109, %r36, 3;
	setp.ge.u32 	%p86, %r109, %r118;
	@%p86 bra 	$L__BB0_82;
	add.s32 	%r260, %r109, %r106;
	mul.wide.u32 	%rd61, %r260, 4;
	add.s64 	%rd62, %rd4, %rd61;
	st.global.f32 	[%rd62], %f471;
$L__BB0_82:
	add.s32 	%r110, %r35, 2;
	setp.ge.u32 	%p87, %r110, %r117;
	@%p87 bra 	$L__BB0_91;
	mul.lo.s32 	%r111, %r110, %r118;
	setp.ge.u32 	%p88, %r36, %r118;
	add.s32 	%r261, %r36, %r111;
	mul.wide.u32 	%rd63, %r261, 4;
	add.s64 	%rd9, %rd4, %rd63;
	@%p88 bra 	$L__BB0_85;
	st.global.f32 	[%rd9], %f470;
$L__BB0_85:
	add.s32 	%r262, %r36, 1;
	setp.ge.u32 	%p89, %r262, %r118;
	@%p89 bra 	$L__BB0_87;
	st.global.f32 	[%rd9+4], %f469;
$L__BB0_87:
	add.s32 	%r263, %r36, 2;
	setp.ge.u32 	%p90, %r263, %r118;
	add.s32 	%r264, %r263, %r111;
	mul.wide.u32 	%rd64, %r264, 4;
	add.s64 	%rd10, %rd4, %rd64;
	@%p90 bra 	$L__BB0_89;
	st.global.f32 	[%rd10], %f468;
$L__BB0_89:
	add.s32 	%r265, %r36, 3;
	setp.ge.u32 	%p91, %r265, %r118;
	@%p91 bra 	$L__BB0_91;
	st.global.f32 	[%rd10+4], %f467;
$L__BB0_91:
	add.s32 	%r112, %r35, 3;
	setp.ge.u32 	%p92, %r112, %r117;
	@%p92 bra 	$L__BB0_100;
	mul.lo.s32 	%r113, %r112, %r118;
	setp.ge.u32 	%p93, %r36, %r118;
	@%p93 bra 	$L__BB0_94;
	add.s32 	%r266, %r36, %r113;
	mul.wide.u32 	%rd65, %r266, 4;
	add.s64 	%rd66, %rd4, %rd65;
	st.global.f32 	[%rd66], %f466;
$L__BB0_94:
	add.s32 	%r114, %r36, 1;
	setp.ge.u32 	%p94, %r114, %r118;
	@%p94 bra 	$L__BB0_96;
	add.s32 	%r267, %r114, %r113;
	mul.wide.u32 	%rd67, %r267, 4;
	add.s64 	%rd68, %rd4, %rd67;
	st.global.f32 	[%rd68], %f465;
$L__BB0_96:
	add.s32 	%r115, %r36, 2;
	setp.ge.u32 	%p95, %r115, %r118;
	@%p95 bra 	$L__BB0_98;
	add.s32 	%r268, %r115, %r113;
	mul.wide.u32 	%rd69, %r268, 4;
	add.s64 	%rd70, %rd4, %rd69;
	st.global.f32 	[%rd70], %f464;
$L__BB0_98:
	add.s32 	%r116, %r36, 3;
	setp.ge.u32 	%p96, %r116, %r118;
	@%p96 bra 	$L__BB0_100;
	add.s32 	%r269, %r116, %r113;
	mul.wide.u32 	%rd71, %r269, 4;
	add.s64 	%rd72, %rd4, %rd71;
	st.global.f32 	[%rd72], %f463;
$L__BB0_100:
	ret;

}
	// .globl	steel_gemm_gather_b_kernel
.visible .entry steel_gemm_gather_b_kernel(
	.param .u64 .ptr .align 1 steel_gemm_gather_b_kernel_param_0,
	.param .u64 .ptr .align 1 steel_gemm_gather_b_kernel_param_1,
	.param .u64 .ptr .align 1 steel_gemm_gather_b_kernel_param_2,
	.param .u64 .ptr .align 1 steel_gemm_gather_b_kernel_param_3,
	.param .u32 steel_gemm_gather_b_kernel_param_4,
	.param .u32 steel_gemm_gather_b_kernel_param_5,
	.param .u32 steel_gemm_gather_b_kernel_param_6,
	.param .u32 steel_gemm_gather_b_kernel_param_7
)
{
	.reg .pred 	%p<97>;
	.reg .b32 	%r<282>;
	.reg .b32 	%f<486>;
	.reg .b64 	%rd<73>;
	// demoted variable
	.shared .align 4 .b8 _ZZ26steel_gemm_gather_b_kernelE2As[4352];
	// demoted variable
	.shared .align 4 .b8 _ZZ26steel_gemm_gather_b_kernelE2Bs[4160];
	ld.param.u64 	%rd10, [steel_gemm_gather_b_kernel_param_0];
	ld.param.u64 	%rd11, [steel_gemm_gather_b_kernel_param_1];
	ld.param.u64 	%rd12, [steel_gemm_gather_b_kernel_param_2];
	ld.param.u64 	%rd13, [steel_gemm_gather_b_kernel_param_3];
	ld.param.u32 	%r119, [steel_gemm_gather_b_kernel_param_4];
	ld.param.u32 	%r120, [steel_gemm_gather_b_kernel_param_5];
	ld.param.u32 	%r121, [steel_gemm_gather_b_kernel_param_6];
	ld.param.u32 	%r122, [steel_gemm_gather_b_kernel_param_7];
	cvta.to.global.u64 	%rd1, %rd11;
	cvta.to.global.u64 	%rd2, %rd12;
	cvta.to.global.u64 	%rd3, %rd13;
	cvta.to.global.u64 	%rd4, %rd10;
	mov.u32 	%r123, %ctaid.x;
	mov.u32 	%r124, %ctaid.y;
	mov.u32 	%r1, %tid.x;
	shr.u32 	%r125, %r1, 2;
	and.b32  	%r2, %r125, 252;
	shl.b32 	%r126, %r1, 2;
	and.b32  	%r3, %r126, 60;
	shl.b32 	%r4, %r124, 6;
	shl.b32 	%r5, %r123, 6;
	add.s32 	%r6, %r121, 15;
	setp.lt.u32 	%p1, %r6, 16;
	mov.f32 	%f463, 0f00000000;
	mov.f32 	%f464, %f463;
	mov.f32 	%f465, %f463;
	mov.f32 	%f466, %f463;
	mov.f32 	%f467, %f463;
	mov.f32 	%f468, %f463;
	mov.f32 	%f469, %f463;
	mov.f32 	%f470, %f463;
	mov.f32 	%f471, %f463;
	mov.f32 	%f472, %f463;
	mov.f32 	%f473, %f463;
	mov.f32 	%f474, %f463;
	mov.f32 	%f475, %f463;
	mov.f32 	%f476, %f463;
	mov.f32 	%f477, %f463;
	mov.f32 	%f478, %f463;
	@%p1 bra 	$L__BB1_64;
	mov.u32 	%r7, %ntid.x;
	add.s32 	%r8, %r1, %r7;
	max.u32 	%r128, %r8, 1024;
	setp.lt.u32 	%p2, %r8, 1024;
	selp.u32 	%r129, 1, 0, %p2;
	add.s32 	%r130, %r8, %r129;
	sub.s32 	%r131, %r128, %r130;
	div.u32 	%r132, %r131, %r7;
	add.s32 	%r9, %r132, %r129;
	mov.u32 	%r133, _ZZ26steel_gemm_gather_b_kernelE2As;
	mad.lo.s32 	%r134, %r2, 68, %r133;
	add.s32 	%r10, %r134, 60;
	and.b32  	%r11, %r9, 3;
	shr.u32 	%r135, %r1, 4;
	and.b32  	%r12, %r1, 15;
	add.s32 	%r13, %r135, %r4;
	mul.lo.s32 	%r14, %r13, %r121;
	mad.lo.s32 	%r136, %r135, 68, %r133;
	add.s32 	%r15, %r136, %r3;
	shr.u32 	%r139, %r8, 4;
	and.b32  	%r16, %r8, 15;
	add.s32 	%r17, %r139, %r4;
	mul.lo.s32 	%r18, %r17, %r121;
	mad.lo.s32 	%r140, %r139, 68, %r133;
	shl.b32 	%r141, %r8, 2;
	and.b32  	%r142, %r141, 60;
	add.s32 	%r19, %r140, %r142;
	add.s32 	%r20, %r8, %r7;
	shr.u32 	%r143, %r20, 4;
	and.b32  	%r21, %r20, 15;
	add.s32 	%r22, %r143, %r4;
	mul.lo.s32 	%r23, %r22, %r121;
	mad.lo.s32 	%r144, %r143, 68, %r133;
	shl.b32 	%r145, %r20, 2;
	and.b32  	%r146, %r145, 60;
	add.s32 	%r24, %r144, %r146;
	add.s32 	%r25, %r20, %r7;
	shr.u32 	%r26, %r1, 6;
	and.b32  	%r147, %r1, 63;
	add.s32 	%r27, %r147, %r5;
	mov.u32 	%r148, _ZZ26steel_gemm_gather_b_kernelE2Bs;
	mad.lo.s32 	%r149, %r26, 260, %r148;
	and.b32  	%r150, %r126, 252;
	add.s32 	%r28, %r149, %r150;
	shr.u32 	%r29, %r8, 6;
	and.b32  	%r151, %r8, 63;
	add.s32 	%r30, %r151, %r5;
	mad.lo.s32 	%r152, %r29, 260, %r148;
	and.b32  	%r153, %r141, 252;
	add.s32 	%r31, %r152, %r153;
	mul.wide.u32 	%rd14, %r30, 4;
	add.s64 	%rd5, %rd3, %rd14;
	shr.u32 	%r32, %r20, 6;
	and.b32  	%r154, %r20, 63;
	add.s32 	%r33, %r154, %r5;
	mad.lo.s32 	%r155, %r32, 260, %r148;
	and.b32  	%r156, %r145, 252;
	add.s32 	%r34, %r155, %r156;
	mul.wide.u32 	%rd15, %r33, 4;
	add.s64 	%rd6, %rd3, %rd15;
	shl.b32 	%r35, %r7, 2;
	shr.u32 	%r36, %r6, 4;
	mov.b32 	%r274, 0;
	mov.f32 	%f463, 0f00000000;
$L__BB1_2:
	setp.eq.s32 	%p3, %r11, 3;
	shl.b32 	%r40, %r274, 4;
	mov.u32 	%r275, %r1;
	@%p3 bra 	$L__BB1_12;
	setp.ge.u32 	%p4, %r13, %r119;
	add.s32 	%r41, %r12, %r40;
	setp.ge.u32 	%p5, %r41, %r121;
	mov.f32 	%f479, 0f00000000;
	or.pred  	%p6, %p4, %p5;
	@%p6 bra 	$L__BB1_5;
	add.s32 	%r158, %r14, %r41;
	mul.wide.u32 	%rd16, %r158, 4;
	add.s64 	%rd17, %rd1, %rd16;
	ld.global.nc.f32 	%f479, [%rd17];
$L__BB1_5:
	setp.eq.s32 	%p7, %r11, 0;
	st.shared.f32 	[%r15], %f479;
	mov.u32 	%r275, %r8;
	@%p7 bra 	$L__BB1_12;
	setp.ge.u32 	%p8, %r17, %r119;
	add.s32 	%r42, %r16, %r40;
	setp.ge.u32 	%p9, %r42, %r121;
	mov.f32 	%f480, 0f00000000;
	or.pred  	%p10, %p8, %p9;
	@%p10 bra 	$L__BB1_8;
	add.s32 	%r160, %r18, %r42;
	mul.wide.u32 	%rd18, %r160, 4;
	add.s64 	%rd19, %rd1, %rd18;
	ld.global.nc.f32 	%f480, [%rd19];
$L__BB1_8:
	setp.eq.s32 	%p11, %r11, 1;
	st.shared.f32 	[%r19], %f480;
	mov.u32 	%r275, %r20;
	@%p11 bra 	$L__BB1_12;
	setp.ge.u32 	%p12, %r22, %r119;
	add.s32 	%r43, %r21, %r40;
	setp.ge.u32 	%p13, %r43, %r121;
	mov.f32 	%f481, 0f00000000;
	or.pred  	%p14, %p12, %p13;
	@%p14 bra 	$L__BB1_11;
	add.s32 	%r162, %r23, %r43;
	mul.wide.u32 	%rd20, %r162, 4;
	add.s64 	%rd21, %rd1, %rd20;
	ld.global.nc.f32 	%f481, [%rd21];
$L__BB1_11:
	st.shared.f32 	[%r24], %f481;
	mov.u32 	%r275, %r25;
$L__BB1_12:
	setp.lt.u32 	%p15, %r9, 3;
	@%p15 bra 	$L__BB1_23;
	shl.b32 	%r163, %r7, 1;
	add.s32 	%r278, %r163, %r275;
	mad.lo.s32 	%r277, %r7, 3, %r275;
	add.s32 	%r276, %r7, %r275;
$L__BB1_14:
	shr.u32 	%r52, %r275, 4;
	and.b32  	%r53, %r275, 15;
	add.s32 	%r54, %r52, %r4;
	add.s32 	%r55, %r53, %r40;
	setp.ge.u32 	%p16, %r54, %r119;
	setp.ge.u32 	%p17, %r55, %r121;
	mov.f32 	%f482, 0f00000000;
	or.pred  	%p18, %p16, %p17;
	@%p18 bra 	$L__BB1_16;
	mad.lo.s32 	%r164, %r54, %r121, %r55;
	mul.wide.u32 	%rd22, %r164, 4;
	add.s64 	%rd23, %rd1, %rd22;
	ld.global.nc.f32 	%f482, [%rd23];
$L__BB1_16:
	mov.u32 	%r165, _ZZ26steel_gemm_gather_b_kernelE2As;
	mad.lo.s32 	%r166, %r52, 68, %r165;
	shl.b32 	%r167, %r53, 2;
	add.s32 	%r168, %r166, %r167;
	st.shared.f32 	[%r168], %f482;
	shr.u32 	%r56, %r276, 4;
	and.b32  	%r57, %r276, 15;
	add.s32 	%r58, %r56, %r4;
	add.s32 	%r59, %r57, %r40;
	setp.ge.u32 	%p19, %r58, %r119;
	setp.ge.u32 	%p20, %r59, %r121;
	mov.f32 	%f483, 0f00000000;
	or.pred  	%p21, %p19, %p20;
	@%p21 bra 	$L__BB1_18;
	mad.lo.s32 	%r169, %r58, %r121, %r59;
	mul.wide.u32 	%rd24, %r169, 4;
	add.s64 	%rd25, %rd1, %rd24;
	ld.global.nc.f32 	%f483, [%rd25];
$L__BB1_18:
	mov.u32 	%r170, _ZZ26steel_gemm_gather_b_kernelE2As;
	mad.lo.s32 	%r171, %r56, 68, %r170;
	shl.b32 	%r172, %r57, 2;
	add.s32 	%r173, %r171, %r172;
	st.shared.f32 	[%r173], %f483;
	add.s32 	%r60, %r275, %r7;
	shr.u32 	%r61, %r278, 4;
	and.b32  	%r62, %r278, 15;
	add.s32 	%r63, %r61, %r4;
	add.s32 	%r64, %r62, %r40;
	setp.ge.u32 	%p22, %r63, %r119;
	setp.ge.u32 	%p23, %r64, %r121;
	mov.f32 	%f484, 0f00000000;
	or.pred  	%p24, %p22, %p23;
	@%p24 bra 	$L__BB1_20;
	mad.lo.s32 	%r174, %r63, %r121, %r64;
	mul.wide.u32 	%rd26, %r174, 4;
	add.s64 	%rd27, %rd1, %rd26;
	ld.global.nc.f32 	%f484, [%rd27];
$L__BB1_20:
	mov.u32 	%r175, _ZZ26steel_gemm_gather_b_kernelE2As;
	mad.lo.s32 	%r176, %r61, 68, %r175;
	shl.b32 	%r177, %r62, 2;
	add.s32 	%r178, %r176, %r177;
	st.shared.f32 	[%r178], %f484;
	add.s32 	%r65, %r60, %r7;
	shr.u32 	%r66, %r277, 4;
	and.b32  	%r67, %r277, 15;
	add.s32 	%r68, %r66, %r4;
	add.s32 	%r69, %r67, %r40;
	setp.ge.u32 	%p25, %r68, %r119;
	setp.ge.u32 	%p26, %r69, %r121;
	mov.f32 	%f485, 0f00000000;
	or.pred  	%p27, %p25, %p26;
	@%p27 bra 	$L__BB1_22;
	mad.lo.s32 	%r179, %r68, %r121, %r69;
	mul.wide.u32 	%rd28, %r179, 4;
	add.s64 	%rd29, %rd1, %rd28;
	ld.global.nc.f32 	%f485, [%rd29];
$L__BB1_22:
	mov.u32 	%r180, _ZZ26steel_gemm_gather_b_kernelE2As;
	mad.lo.s32 	%r181, %r66, 68, %r180;
	shl.b32 	%r182, %r67, 2;
	add.s32 	%r183, %r181, %r182;
	st.shared.f32 	[%r183], %f485;
	add.s32 	%r184, %r65, %r7;
	add.s32 	%r275, %r184, %r7;
	add.s32 	%r278, %r278, %r35;
	add.s32 	%r277, %r277, %r35;
	add.s32 	%r276, %r276, %r35;
	setp.lt.u32 	%p28, %r275, 1024;
	@%p28 bra 	$L__BB1_14;
$L__BB1_23:
	mov.u32 	%r280, %r1;
	@%p3 bra 	$L__BB1_41;
	setp.lt.u32 	%p30, %r27, %r120;
	add.s32 	%r74, %r26, %r40;
	setp.lt.u32 	%p31, %r74, %r121;
	and.pred  	%p32, %p31, %p30;
	@%p32 bra 	$L__BB1_26;
	mov.b32 	%r185, 0;
	st.shared.u32 	[%r28], %r185;
	bra.uni 	$L__BB1_29;
$L__BB1_26:
	mul.wide.u32 	%rd30, %r27, 4;
	add.s64 	%rd31, %rd3, %rd30;
	ld.global.nc.u32 	%r75, [%rd31];
	setp.gt.s32 	%p33, %r75, -1;
	setp.lt.s32 	%p34, %r75, %r122;
	and.pred  	%p35, %p33, %p34;
	@%p35 bra 	$L__BB1_28;
	mov.b32 	%r186, 0;
	st.shared.u32 	[%r28], %r186;
	bra.uni 	$L__BB1_29;
$L__BB1_28:
	mad.lo.s32 	%r187, %r74, %r122, %r75;
	mul.wide.u32 	%rd32, %r187, 4;
	add.s64 	%rd33, %rd2, %rd32;
	ld.global.nc.f32 	%f72, [%rd33];
	st.shared.f32 	[%r28], %f72;
$L__BB1_29:
	setp.eq.s32 	%p36, %r11, 0;
	mov.u32 	%r280, %r8;
	@%p36 bra 	$L__BB1_41;
	setp.lt.u32 	%p37, %r30, %r120;
	add.s32 	%r76, %r29, %r40;
	setp.lt.u32 	%p38, %r76, %r121;
	and.pred  	%p39, %p38, %p37;
	@%p39 bra 	$L__BB1_32;
	mov.b32 	%r188, 0;
	st.shared.u32 	[%r31], %r188;
	bra.uni 	$L__BB1_35;
$L__BB1_32:
	ld.global.nc.u32 	%r77, [%rd5];
	setp.gt.s32 	%p40, %r77, -1;
	setp.lt.s32 	%p41, %r77, %r122;
	and.pred  	%p42, %p40, %p41;
	@%p42 bra 	$L__BB1_34;
	mov.b32 	%r189, 0;
	st.shared.u32 	[%r31], %r189;
	bra.uni 	$L__BB1_35;
$L__BB1_34:
	mad.lo.s32 	%r190, %r76, %r122, %r77;
	mul.wide.u32 	%rd34, %r190, 4;
	add.s64 	%rd35, %rd2, %rd34;
	ld.global.nc.f32 	%f73, [%rd35];
	st.shared.f32 	[%r31], %f73;
$L__BB1_35:
	setp.eq.s32 	%p43, %r11, 1;
	mov.u32 	%r280, %r20;
	@%p43 bra 	$L__BB1_41;
	setp.lt.u32 	%p44, %r33, %r120;
	add.s32 	%r78, %r32, %r40;
	setp.lt.u32 	%p45, %r78, %r121;
	and.pred  	%p46, %p45, %p44;
	@%p46 bra 	$L__BB1_38;
	mov.b32 	%r191, 0;
	st.shared.u32 	[%r34], %r191;
	mov.u32 	%r280, %r25;
	bra.uni 	$L__BB1_41;
$L__BB1_38:
	ld.global.nc.u32 	%r79, [%rd6];
	setp.gt.s32 	%p47, %r79, -1;
	setp.lt.s32 	%p48, %r79, %r122;
	and.pred  	%p49, %p47, %p48;
	@%p49 bra 	$L__BB1_40;
	mov.b32 	%r192, 0;
	st.shared.u32 	[%r34], %r192;
	mov.u32 	%r280, %r25;
	bra.uni 	$L__BB1_41;
$L__BB1_40:
	mad.lo.s32 	%r193, %r78, %r122, %r79;
	mul.wide.u32 	%rd36, %r193, 4;
	add.s64 	%rd37, %rd2, %rd36;
	ld.global.nc.f32 	%f74, [%rd37];
	st.shared.f32 	[%r34], %f74;
	mov.u32 	%r280, %r25;
$L__BB1_41:
	@%p15 bra 	$L__BB1_63;
$L__BB1_42:
	shr.u32 	%r82, %r280, 6;
	and.b32  	%r83, %r280, 63;
	add.s32 	%r84, %r82, %r40;
	add.s32 	%r85, %r83, %r5;
	setp.ge.u32 	%p51, %r84, %r121;
	setp.ge.u32 	%p52, %r85, %r120;
	or.pred  	%p53, %p51, %p52;
	@%p53 bra 	$L__BB1_46;
	mul.wide.u32 	%rd38, %r85, 4;
	add.s64 	%rd39, %rd3, %rd38;
	ld.global.nc.u32 	%r86, [%rd39];
	setp.lt.s32 	%p54, %r86, 0;
	setp.ge.s32 	%p55, %r86, %r122;
	or.pred  	%p56, %p54, %p55;
	@%p56 bra 	$L__BB1_45;
	mad.lo.s32 	%r204, %r84, %r122, %r86;
	mul.wide.u32 	%rd40, %r204, 4;
	add.s64 	%rd41, %rd2, %rd40;
	ld.global.nc.f32 	%f75, [%rd41];
	mov.u32 	%r205, _ZZ26steel_gemm_gather_b_kernelE2Bs;
	mad.lo.s32 	%r206, %r82, 260, %r205;
	shl.b32 	%r207, %r83, 2;
	add.s32 	%r208, %r206, %r207;
	st.shared.f32 	[%r208], %f75;
	bra.uni 	$L__BB1_47;
$L__BB1_45:
	mov.u32 	%r199, _ZZ26steel_gemm_gather_b_kernelE2Bs;
	mad.lo.s32 	%r200, %r82, 260, %r199;
	shl.b32 	%r201, %r83, 2;
	add.s32 	%r202, %r200, %r201;
	mov.b32 	%r203, 0;
	st.shared.u32 	[%r202], %r203;
	bra.uni 	$L__BB1_47;
$L__BB1_46:
	mov.u32 	%r194, _ZZ26steel_gemm_gather_b_kernelE2Bs;
	mad.lo.s32 	%r195, %r82, 260, %r194;
	shl.b32 	%r196, %r83, 2;
	add.s32 	%r197, %r195, %r196;
	mov.b32 	%r198, 0;
	st.shared.u32 	[%r197], %r198;
$L__BB1_47:
	add.s32 	%r87, %r280, %r7;
	shr.u32 	%r88, %r87, 6;
	and.b32  	%r89, %r87, 63;
	add.s32 	%r90, %r88, %r40;
	add.s32 	%r91, %r89, %r5;
	setp.lt.u32 	%p57, %r90, %r121;
	setp.lt.u32 	%p58, %r91, %r120;
	and.pred  	%p59, %p57, %p58;
	@%p59 bra 	$L__BB1_49;
	mov.u32 	%r209, _ZZ26steel_gemm_gather_b_kernelE2Bs;
	mad.lo.s32 	%r210, %r88, 260, %r209;
	shl.b32 	%r211, %r89, 2;
	add.s32 	%r212, %r210, %r211;
	mov.b32 	%r213, 0;
	st.shared.u32 	[%r212], %r213;
	bra.uni 	$L__BB1_52;
$L__BB1_49:
	mul.wide.u32 	%rd42, %r91, 4;
	add.s64 	%rd43, %rd3, %rd42;
	ld.global.nc.u32 	%r92, [%rd43];
	setp.gt.s32 	%p60, %r92, -1;
	setp.lt.s32 	%p61, %r92, %r122;
	and.pred  	%p62, %p60, %p61;
	@%p62 bra 	$L__BB1_51;
	mov.u32 	%r214, _ZZ26steel_gemm_gather_b_kernelE2Bs;
	mad.lo.s32 	%r215, %r88, 260, %r214;
	shl.b32 	%r216, %r89, 2;
	add.s32 	%r217, %r215, %r216;
	mov.b32 	%r218, 0;
	st.shared.u32 	[%r217], %r218;
	bra.uni 	$L__BB1_52;
$L__BB1_51:
	mad.lo.s32 	%r219, %r90, %r122, %r92;
	mul.wide.u32 	%rd44, %r219, 4;
	add.s64 	%rd45, %rd2, %rd44;
	ld.global.nc.f32 	%f76, [%rd45];
	mov.u32 	%r220, _ZZ26steel_gemm_gather_b_kernelE2Bs;
	mad.lo.s32 	%r221, %r88, 260, %r220;
	shl.b32 	%r222, %r89, 2;
	add.s32 	%r223, %r221, %r222;
	st.shared.f32 	[%r223], %f76;
$L__BB1_52:
	add.s32 	%r93, %r87, %r7;
	shr.u32 	%r94, %r93, 6;
	and.b32  	%r95, %r93, 63;
	add.s32 	%r96, %r94, %r40;
	add.s32 	%r97, %r95, %r5;
	setp.lt.u32 	%p63, %r96, %r121;
	setp.lt.u32 	%p64, %r97, %r120;
	and.pred  	%p65, %p63, %p64;
	@%p65 bra 	$L__BB1_54;
	mov.u32 	%r224, _ZZ26steel_gemm_gather_b_kernelE2Bs;
	mad.lo.s32 	%r225, %r94, 260, %r224;
	shl.b32 	%r226, %r95, 2;
	add.s32 	%r227, %r225, %r226;
	mov.b32 	%r228, 0;
	st.shared.u32 	[%r227], %r228;
	bra.uni 	$L__BB1_57;
$L__BB1_54:
	mul.wide.u32 	%rd46, %r97, 4;
	add.s64 	%rd47, %rd3, %rd46;
	ld.global.nc.u32 	%r98, [%rd47];
	setp.gt.s32 	%p66, %r98, -1;
	setp.lt.s32 	%p67, %r98, %r122;
	and.pred  	%p68, %p66, %p67;
	@%p68 bra 	$L__BB1_56;
	mov.u32 	%r229, _ZZ26steel_gemm_gather_b_kernelE2Bs;
	mad.lo.s32 	%r230, %r94, 260, %r229;
	shl.b32 	%r231, %r95, 2;
	add.s32 	%r232, %r230, %r231;
	mov.b32 	%r233, 0;
	st.shared.u32 	[%r232], %r233;
	bra.uni 	$L__BB1_57;
$L__BB1_56:
	mad.lo.s32 	%r234, %r96, %r122, %r98;
	mul.wide.u32 	%rd48, %r234, 4;
	add.s64 	%rd49, %rd2, %rd48;
	ld.global.nc.f32 	%f77, [%rd49];
	mov.u32 	%r235, _ZZ26steel_gemm_gather_b_kernelE2Bs;
	mad.lo.s32 	%r236, %r94, 260, %r235;
	shl.b32 	%r237, %r95, 2;
	add.s32 	%r238, %r236, %r237;
	st.shared.f32 	[%r238], %f77;
$L__BB1_57:
	add.s32 	%r99, %r93, %r7;
	shr.u32 	%r100, %r99, 6;
	and.b32  	%r101, %r99, 63;
	add.s32 	%r102, %r100, %r40;
	add.s32 	%r103, %r101, %r5;
	setp.lt.u32 	%p69, %r102, %r121;
	setp.lt.u32 	%p70, %r103, %r120;
	and.pred  	%p71, %p69, %p70;
	@%p71 bra 	$L__BB1_59;
	mov.u32 	%r239, _ZZ26steel_gemm_gather_b_kernelE2Bs;
	mad.lo.s32 	%r240, %r100, 260, %r239;
	shl.b32 	%r241, %r101, 2;
	add.s32 	%r242, %r240, %r241;
	mov.b32 	%r243, 0;
	st.shared.u32 	[%r242], %r243;
	bra.uni 	$L__BB1_62;
$L__BB1_59:
	mul.wide.u32 	%rd50, %r103, 4;
	add.s64 	%rd51, %rd3, %rd50;
	ld.global.nc.u32 	%r104, [%rd51];
	setp.gt.s32 	%p72, %r104, -1;
	setp.lt.s32 	%p73, %r104, %r122;
	and.pred  	%p74, %p72, %p73;
	@%p74 bra 	$L__BB1_61;
	mov.u32 	%r244, _ZZ26steel_gemm_gather_b_kernelE2Bs;
	mad.lo.s32 	%r245, %r100, 260, %r244;
	shl.b32 	%r246, %r101, 2;
	add.s32 	%r247, %r245, %r246;
	mov.b32 	%r248, 0;
	st.shared.u32 	[%r247], %r248;
	bra.uni 	$L__BB1_62;
$L__BB1_61:
	mad.lo.s32 	%r249, %r102, %r122, %r104;
	mul.wide.u32 	%rd52, %r249, 4;
	add.s64 	%rd53, %rd2, %rd52;
	ld.global.nc.f32 	%f78, [%rd53];
	mov.u32 	%r250, _ZZ26steel_gemm_gather_b_kernelE2Bs;
	mad.lo.s32 	%r251, %r100, 260, %r250;
	shl.b32 	%r252, %r101, 2;
	add.s32 	%r253, %r251, %r252;
	st.shared.f32 	[%r253], %f78;
$L__BB1_62:
	add.s32 	%r280, %r99, %r7;
	setp.lt.u32 	%p75, %r280, 1024;
	@%p75 bra 	$L__BB1_42;
$L__BB1_63:
	bar.sync 	0;
	ld.shared.f32 	%f79, [%r10+-60];
	shl.b32 	%r254, %r3, 2;
	mov.u32 	%r255, _ZZ26steel_gemm_gather_b_kernelE2Bs;
	add.s32 	%r256, %r255, %r254;
	ld.shared.f32 	%f80, [%r256];
	fma.rn.f32 	%f81, %f79, %f80, %f478;
	ld.shared.f32 	%f82, [%r256+4];
	fma.rn.f32 	%f83, %f79, %f82, %f477;
	ld.shared.f32 	%f84, [%r256+8];
	fma.rn.f32 	%f85, %f79, %f84, %f476;
	ld.shared.f32 	%f86, [%r256+12];
	fma.rn.f32 	%f87, %f79, %f86, %f475;
	ld.shared.f32 	%f88, [%r10+8];
	fma.rn.f32 	%f89, %f88, %f80, %f474;
	fma.rn.f32 	%f90, %f88, %f82, %f473;
	fma.rn.f32 	%f91, %f88, %f84, %f472;
	fma.rn.f32 	%f92, %f88, %f86, %f471;
	ld.shared.f32 	%f93, [%r10+76];
	fma.rn.f32 	%f94, %f93, %f80, %f470;
	fma.rn.f32 	%f95, %f93, %f82, %f469;
	fma.rn.f32 	%f96, %f93, %f84, %f468;
	fma.rn.f32 	%f97, %f93, %f86, %f467;
	ld.shared.f32 	%f98, [%r10+144];
	fma.rn.f32 	%f99, %f98, %f80, %f466;
	fma.rn.f32 	%f100, %f98, %f82, %f465;
	fma.rn.f32 	%f101, %f98, %f84, %f464;
	fma.rn.f32 	%f102, %f98, %f86, %f463;
	ld.shared.f32 	%f103, [%r10+-56];
	ld.shared.f32 	%f104, [%r256+260];
	fma.rn.f32 	%f105, %f103, %f104, %f81;
	ld.shared.f32 	%f106, [%r256+264];
	fma.rn.f32 	%f107, %f103, %f106, %f83;
	ld.shared.f32 	%f108, [%r256+268];
	fma.rn.f32 	%f109, %f103, %f108, %f85;
	ld.shared.f32 	%f110, [%r256+272];
	fma.rn.f32 	%f111, %f103, %f110, %f87;
	ld.shared.f32 	%f112, [%r10+12];
	fma.rn.f32 	%f113, %f112, %f104, %f89;
	fma.rn.f32 	%f114, %f112, %f106, %f90;
	fma.rn.f32 	%f115, %f112, %f108, %f91;
	fma.rn.f32 	%f116, %f112, %f110, %f92;
	ld.shared.f32 	%f117, [%r10+80];
	fma.rn.f32 	%f118, %f117, %f104, %f94;
	fma.rn.f32 	%f119, %f117, %f106, %f95;
	fma.rn.f32 	%f120, %f117, %f108, %f96;
	fma.rn.f32 	%f121, %f117, %f110, %f97;
	ld.shared.f32 	%f122, [%r10+148];
	fma.rn.f32 	%f123, %f122, %f104, %f99;
	fma.rn.f32 	%f124, %f122, %f106, %f100;
	fma.rn.f32 	%f125, %f122, %f108, %f101;
	fma.rn.f32 	%f126, %f122, %f110, %f102;
	ld.shared.f32 	%f127, [%r10+-52];
	ld.shared.f32 	%f128, [%r256+520];
	fma.rn.f32 	%f129, %f127, %f128, %f105;
	ld.shared.f32 	%f130, [%r256+524];
	fma.rn.f32 	%f131, %f127, %f130, %f107;
	ld.shared.f32 	%f132, [%r256+528];
	fma.rn.f32 	%f133, %f127, %f132, %f109;
	ld.shared.f32 	%f134, [%r256+532];
	fma.rn.f32 	%f135, %f127, %f134, %f111;
	ld.shared.f32 	%f136, [%r10+16];
	fma.rn.f32 	%f137, %f136, %f128, %f113;
	fma.rn.f32 	%f138, %f136, %f130, %f114;
	fma.rn.f32 	%f139, %f136, %f132, %f115;
	fma.rn.f32 	%f140, %f136, %f134, %f116;
	ld.shared.f32 	%f141, [%r10+84];
	fma.rn.f32 	%f142, %f141, %f128, %f118;
	fma.rn.f32 	%f143, %f141, %f130, %f119;
	fma.rn.f32 	%f144, %f141, %f132, %f120;
	fma.rn.f32 	%f145, %f141, %f134, %f121;
	ld.shared.f32 	%f146, [%r10+152];
	fma.rn.f32 	%f147, %f146, %f128, %f123;
	fma.rn.f32 	%f148, %f146, %f130, %f124;
	fma.rn.f32 	%f149, %f146, %f132, %f125;
	fma.rn.f32 	%f150, %f146, %f134, %f126;
	ld.shared.f32 	%f151, [%r10+-48];
	ld.shared.f32 	%f152, [%r256+780];
	fma.rn.f32 	%f153, %f151, %f152, %f129;
	ld.shared.f32 	%f154, [%r256+784];
	fma.rn.f32 	%f155, %f151, %f154, %f131;
	ld.shared.f32 	%f156, [%r256+788];
	fma.rn.f32 	%f157, %f151, %f156, %f133;
	ld.shared.f32 	%f158, [%r256+792];
	fma.rn.f32 	%f159, %f151, %f158, %f135;
	ld.shared.f32 	%f160, [%r10+20];
	fma.rn.f32 	%f161, %f160, %f152, %f137;
	fma.rn.f32 	%f162, %f160, %f154, %f138;
	fma.rn.f32 	%f163, %f160, %f156, %f139;
	fma.rn.f32 	%f164, %f160, %f158, %f140;
	ld.shared.f32 	%f165, [%r10+88];
	fma.rn.f32 	%f166, %f165, %f152, %f142;
	fma.rn.f32 	%f167, %f165, %f154, %f143;
	fma.rn.f32 	%f168, %f165, %f156, %f144;
	fma.rn.f32 	%f169, %f165, %f158, %f145;
	ld.shared.f32 	%f170, [%r10+156];
	fma.rn.f32 	%f171, %f170, %f152, %f147;
	fma.rn.f32 	%f172, %f170, %f154, %f148;
	fma.rn.f32 	%f173, %f170, %f156, %f149;
	fma.rn.f32 	%f174, %f170, %f158, %f150;
	ld.shared.f32 	%f175, [%r10+-44];
	ld.shared.f32 	%f176, [%r256+1040];
	fma.rn.f32 	%f177, %f175, %f176, %f153;
	ld.shared.f32 	%f178, [%r256+1044];
	fma.rn.f32 	%f179, %f175, %f178, %f155;
	ld.shared.f32 	%f180, [%r256+1048];
	fma.rn.f32 	%f181, %f175, %f180, %f157;
	ld.shared.f32 	%f182, [%r256+1052];
	fma.rn.f32 	%f183, %f175, %f182, %f159;
	ld.shared.f32 	%f184, [%r10+24];
	fma.rn.f32 	%f185, %f184, %f176, %f161;
	fma.rn.f32 	%f186, %f184, %f178, %f162;
	fma.rn.f32 	%f187, %f184, %f180, %f163;
	fma.rn.f32 	%f188, %f184, %f182, %f164;
	ld.shared.f32 	%f189, [%r10+92];
	fma.rn.f32 	%f190, %f189, %f176, %f166;
	fma.rn.f32 	%f191, %f189, %f178, %f167;
	fma.rn.f32 	%f192, %f189, %f180, %f168;
	fma.rn.f32 	%f193, %f189, %f182, %f169;
	ld.shared.f32 	%f194, [%r10+160];
	fma.rn.f32 	%f195, %f194, %f176, %f171;
	fma.rn.f32 	%f196, %f194, %f178, %f172;
	fma.rn.f32 	%f197, %f194, %f180, %f173;
	fma.rn.f32 	%f198, %f194, %f182, %f174;
	ld.shared.f32 	%f199, [%r10+-40];
	ld.shared.f32 	%f200, [%r256+1300];
	fma.rn.f32 	%f201, %f199, %f200, %f177;
	ld.shared.f32 	%f202, [%r256+1304];
	fma.rn.f32 	%f203, %f199, %f202, %f179;
	ld.shared.f32 	%f204, [%r256+1308];
	fma.rn.f32 	%f205, %f199, %f204, %f181;
	ld.shared.f32 	%f206, [%r256+1312];
	fma.rn.f32 	%f207, %f199, %f206, %f183;
	ld.shared.f32 	%f208, [%r10+28];
	fma.rn.f32 	%f209, %f208, %f200, %f185;
	fma.rn.f32 	%f210, %f208, %f202, %f186;
	fma.rn.f32 	%f211, %f208, %f204, %f187;
	fma.rn.f32 	%f212, %f208, %f206, %f188;
	ld.shared.f32 	%f213, [%r10+96];
	fma.rn.f32 	%f214, %f213, %f200, %f190;
	fma.rn.f32 	%f215, %f213, %f202, %f191;
	fma.rn.f32 	%f216, %f213, %f204, %f192;
	fma.rn.f32 	%f217, %f213, %f206, %f193;
	ld.shared.f32 	%f218, [%r10+164];
	fma.rn.f32 	%f219, %f218, %f200, %f195;
	fma.rn.f32 	%f220, %f218, %f202, %f196;
	fma.rn.f32 	%f221, %f218, %f204, %f197;
	fma.rn.f32 	%f222, %f218, %f206, %f198;
	ld.shared.f32 	%f223, [%r10+-36];
	ld.shared.f32 	%f224, [%r256+1560];
	fma.rn.f32 	%f225, %f223, %f224, %f201;
	ld.shared.f32 	%f226, [%r256+1564];
	fma.rn.f32 	%f227, %f223, %f226, %f203;
	ld.shared.f32 	%f228, [%r256+1568];
	fma.rn.f32 	%f229, %f223, %f228, %f205;
	ld.shared.f32 	%f230, [%r256+1572];
	fma.rn.f32 	%f231, %f223, %f230, %f207;
	ld.shared.f32 	%f232, [%r10+32];
	fma.rn.f32 	%f233, %f232, %f224, %f209;
	fma.rn.f32 	%f234, %f232, %f226, %f210;
	fma.rn.f32 	%f235, %f232, %f228, %f211;
	fma.rn.f32 	%f236, %f232, %f230, %f212;
	ld.shared.f32 	%f237, [%r10+100];
	fma.rn.f32 	%f238, %f237, %f224, %f214;
	fma.rn.f32 	%f239, %f237, %f226, %f215;
	fma.rn.f32 	%f240, %f237, %f228, %f216;
	fma.rn.f32 	%f241, %f237, %f230, %f217;
	ld.shared.f32 	%f242, [%r10+168];
	fma.rn.f32 	%f243, %f242, %f224, %f219;
	fma.rn.f32 	%f244, %f242, %f226, %f220;
	fma.rn.f32 	%f245, %f242, %f228, %f221;
	fma.rn.f32 	%f246, %f242, %f230, %f222;
	ld.shared.f32 	%f247, [%r10+-32];
	ld.shared.f32 	%f248, [%r256+1820];
	fma.rn.f32 	%f249, %f247, %f248, %f225;
	ld.shared.f32 	%f250, [%r256+1824];
	fma.rn.f32 	%f251, %f247, %f250, %f227;
	ld.shared.f32 	%f252, [%r256+1828];
	fma.rn.f32 	%f253, %f247, %f252, %f229;
	ld.shared.f32 	%f254, [%r256+1832];
	fma.rn.f32 	%f255, %f247, %f254, %f231;
	ld.shared.f32 	%f256, [%r10+36];
	fma.rn.f32 	%f257, %f256, %f248, %f233;
	fma.rn.f32 	%f258, %f256, %f250, %f234;
	fma.rn.f32 	%f259, %f256, %f252, %f235;
	fma.rn.f32 	%f260, %f256, %f254, %f236;
	ld.shared.f32 	%f261, [%r10+104];
	fma.rn.f32 	%f262, %f261, %f248, %f238;
	fma.rn.f32 	%f263, %f261, %f250, %f239;
	fma.rn.f32 	%f264, %f261, %f252, %f240;
	fma.rn.f32 	%f265, %f261, %f254, %f241;
	ld.shared.f32 	%f266, [%r10+172];
	fma.rn.f32 	%f267, %f266, %f248, %f243;
	fma.rn.f32 	%f268, %f266, %f250, %f244;
	fma.rn.f32 	%f269, %f266, %f252, %f245;
	fma.rn.f32 	%f270, %f266, %f254, %f246;
	ld.shared.f32 	%f271, [%r10+-28];
	ld.shared.f32 	%f272, [%r256+2080];
	fma.rn.f32 	%f273, %f271, %f272, %f249;
	ld.shared.f32 	%f274, [%r256+2084];
	fma.rn.f32 	%f275, %f271, %f274, %f251;
	ld.shared.f32 	%f276, [%r256+2088];
	fma.rn.f32 	%f277, %f271, %f276, %f253;
	ld.shared.f32 	%f278, [%r256+2092];
	fma.rn.f32 	%f279, %f271, %f278, %f255;
	ld.shared.f32 	%f280, [%r10+40];
	fma.rn.f32 	%f281, %f280, %f272, %f257;
	fma.rn.f32 	%f282, %f280, %f274, %f258;
	fma.rn.f32 	%f283, %f280, %f276, %f259;
	fma.rn.f32 	%f284, %f280, %f278, %f260;
	ld.shared.f32 	%f285, [%r10+108];
	fma.rn.f32 	%f286, %f285, %f272, %f262;
	fma.rn.f32 	%f287, %f285, %f274, %f263;
	fma.rn.f32 	%f288, %f285, %f276, %f264;
	fma.rn.f32 	%f289, %f285, %f278, %f265;
	ld.shared.f32 	%f290, [%r10+176];
	fma.rn.f32 	%f291, %f290, %f272, %f267;
	fma.rn.f32 	%f292, %f290, %f274, %f268;
	fma.rn.f32 	%f293, %f290, %f276, %f269;
	fma.rn.f32 	%f294, %f290, %f278, %f270;
	ld.shared.f32 	%f295, [%r10+-24];
	ld.shared.f32 	%f296, [%r256+2340];
	fma.rn.f32 	%f297, %f295, %f296, %f273;
	ld.shared.f32 	%f298, [%r256+2344];
	fma.rn.f32 	%f299, %f295, %f298, %f275;
	ld.shared.f32 	%f300, [%r256+2348];
	fma.rn.f32 	%f301, %f295, %f300, %f277;
	ld.shared.f32 	%f302, [%r256+2352];
	fma.rn.f32 	%f303, %f295, %f302, %f279;
	ld.shared.f32 	%f304, [%r10+44];
	fma.rn.f32 	%f305, %f304, %f296, %f281;
	fma.rn.f32 	%f306, %f304, %f298, %f282;
	fma.rn.f32 	%f307, %f304, %f300, %f283;
	fma.rn.f32 	%f308, %f304, %f302, %f284;
	ld.shared.f32 	%f309, [%r10+112];
	fma.rn.f32 	%f310, %f309, %f296, %f286;
	fma.rn.f32 	%f311, %f309, %f298, %f287;
	fma.rn.f32 	%f312, %f309, %f300, %f288;
	fma.rn.f32 	%f313, %f309, %f302, %f289;
	ld.shared.f32 	%f314, [%r10+180];
	fma.rn.f32 	%f315, %f314, %f296, %f291;
	fma.rn.f32 	%f316, %f314, %f298, %f292;
	fma.rn.f32 	%f317, %f314, %f300, %f293;
	fma.rn.f32 	%f318, %f314, %f302, %f294;
	ld.shared.f32 	%f319, [%r10+-20];
	ld.shared.f32 	%f320, [%r256+2600];
	fma.rn.f32 	%f321, %f319, %f320, %f297;
	ld.shared.f32 	%f322, [%r256+2604];
	fma.rn.f32 	%f323, %f319, %f322, %f299;
	ld.shared.f32 	%f324, [%r256+2608];
	fma.rn.f32 	%f325, %f319, %f324, %f301;
	ld.shared.f32 	%f326, [%r256+2612];
	fma.rn.f32 	%f327, %f319, %f326, %f303;
	ld.shared.f32 	%f328, [%r10+48];
	fma.rn.f32 	%f329, %f328, %f320, %f305;
	fma.rn.f32 	%f330, %f328, %f322, %f306;
	fma.rn.f32 	%f331, %f328, %f324, %f307;
	fma.rn.f32 	%f332, %f328, %f326, %f308;
	ld.shared.f32 	%f333, [%r10+116];
	fma.rn.f32 	%f334, %f333, %f320, %f310;
	fma.rn.f32 	%f335, %f333, %f322, %f311;
	fma.rn.f32 	%f336, %f333, %f324, %f312;
	fma.rn.f32 	%f337, %f333, %f326, %f313;
	ld.shared.f32 	%f338, [%r10+184];
	fma.rn.f32 	%f339, %f338, %f320, %f315;
	fma.rn.f32 	%f340, %f338, %f322, %f316;
	fma.rn.f32 	%f341, %f338, %f324, %f317;
	fma.rn.f32 	%f342, %f338, %f326, %f318;
	ld.shared.f32 	%f343, [%r10+-16];
	ld.shared.f32 	%f344, [%r256+2860];
	fma.rn.f32 	%f345, %f343, %f344, %f321;
	ld.shared.f32 	%f346, [%r256+2864];
	fma.rn.f32 	%f347, %f343, %f346, %f323;
	ld.shared.f32 	%f348, [%r256+2868];
	fma.rn.f32 	%f349, %f343, %f348, %f325;
	ld.shared.f32 	%f350, [%r256+2872];
	fma.rn.f32 	%f351, %f343, %f350, %f327;
	ld.shared.f32 	%f352, [%r10+52];
	fma.rn.f32 	%f353, %f352, %f344, %f329;
	fma.rn.f32 	%f354, %f352, %f346, %f330;
	fma.rn.f32 	%f355, %f352, %f348, %f331;
	fma.rn.f32 	%f356, %f352, %f350, %f332;
	ld.shared.f32 	%f357, [%r10+120];
	fma.rn.f32 	%f358, %f357, %f344, %f334;
	fma.rn.f32 	%f359, %f357, %f346, %f335;
	fma.rn.f32 	%f360, %f357, %f348, %f336;
	fma.rn.f32 	%f361, %f357, %f350, %f337;
	ld.shared.f32 	%f362, [%r10+188];
	fma.rn.f32 	%f363, %f362, %f344, %f339;
	fma.rn.f32 	%f364, %f362, %f346, %f340;
	fma.rn.f32 	%f365, %f362, %f348, %f341;
	fma.rn.f32 	%f366, %f362, %f350, %f342;
	ld.shared.f32 	%f367, [%r10+-12];
	ld.shared.f32 	%f368, [%r256+3120];
	fma.rn.f32 	%f369, %f367, %f368, %f345;
	ld.shared.f32 	%f370, [%r256+3124];
	fma.rn.f32 	%f371, %f367, %f370, %f347;
	ld.shared.f32 	%f372, [%r256+3128];
	fma.rn.f32 	%f373, %f367, %f372, %f349;
	ld.shared.f32 	%f374, [%r256+3132];
	fma.rn.f32 	%f375, %f367, %f374, %f351;
	ld.shared.f32 	%f376, [%r10+56];
	fma.rn.f32 	%f377, %f376, %f368, %f353;
	fma.rn.f32 	%f378, %f376, %f370, %f354;
	fma.rn.f32 	%f379, %f376, %f372, %f355;
	fma.rn.f32 	%f380, %f376, %f374, %f356;
	ld.shared.f32 	%f381, [%r10+124];
	fma.rn.f32 	%f382, %f381, %f368, %f358;
	fma.rn.f32 	%f383, %f381, %f370, %f359;
	fma.rn.f32 	%f384, %f381, %f372, %f360;
	fma.rn.f32 	%f385, %f381, %f374, %f361;
	ld.shared.f32 	%f386, [%r10+192];
	fma.rn.f32 	%f387, %f386, %f368, %f363;
	fma.rn.f32 	%f388, %f386, %f370, %f364;
	fma.rn.f32 	%f389, %f386, %f372, %f365;
	fma.rn.f32 	%f390, %f386, %f374, %f366;
	ld.shared.f32 	%f391, [%r10+-8];
	ld.shared.f32 	%f392, [%r256+3380];
	fma.rn.f32 	%f393, %f391, %f392, %f369;
	ld.shared.f32 	%f394, [%r256+3384];
	fma.rn.f32 	%f395, %f391, %f394, %f371;
	ld.shared.f32 	%f396, [%r256+3388];
	fma.rn.f32 	%f397, %f391, %f396, %f373;
	ld.shared.f32 	%f398, [%r256+3392];
	fma.rn.f32 	%f399, %f391, %f398, %f375;
	ld.shared.f32 	%f400, [%r10+60];
	fma.rn.f32 	%f401, %f400, %f392, %f377;
	fma.rn.f32 	%f402, %f400, %f394, %f378;
	fma.rn.f32 	%f403, %f400, %f396, %f379;
	fma.rn.f32 	%f404, %f400, %f398, %f380;
	ld.shared.f32 	%f405, [%r10+128];
	fma.rn.f32 	%f406, %f405, %f392, %f382;
	fma.rn.f32 	%f407, %f405, %f394, %f383;
	fma.rn.f32 	%f408, %f405, %f396, %f384;
	fma.rn.f32 	%f409, %f405, %f398, %f385;
	ld.shared.f32 	%f410, [%r10+196];
	fma.rn.f32 	%f411, %f410, %f392, %f387;
	fma.rn.f32 	%f412, %f410, %f394, %f388;
	fma.rn.f32 	%f413, %f410, %f396, %f389;
	fma.rn.f32 	%f414, %f410, %f398, %f390;
	ld.shared.f32 	%f415, [%r10+-4];
	ld.shared.f32 	%f416, [%r256+3640];
	fma.rn.f32 	%f417, %f415, %f416, %f393;
	ld.shared.f32 	%f418, [%r256+3644];
	fma.rn.f32 	%f419, %f415, %f418, %f395;
	ld.shared.f32 	%f420, [%r256+3648];
	fma.rn.f32 	%f421, %f415, %f420, %f397;
	ld.shared.f32 	%f422, [%r256+3652];
	fma.rn.f32 	%f423, %f415, %f422, %f399;
	ld.shared.f32 	%f424, [%r10+64];
	fma.rn.f32 	%f425, %f424, %f416, %f401;
	fma.rn.f32 	%f426, %f424, %f418, %f402;
	fma.rn.f32 	%f427, %f424, %f420, %f403;
	fma.rn.f32 	%f428, %f424, %f422, %f404;
	ld.shared.f32 	%f429, [%r10+132];
	fma.rn.f32 	%f430, %f429, %f416, %f406;
	fma.rn.f32 	%f431, %f429, %f418, %f407;
	fma.rn.f32 	%f432, %f429, %f420, %f408;
	fma.rn.f32 	%f433, %f429, %f422, %f409;
	ld.shared.f32 	%f434, [%r10+200];
	fma.rn.f32 	%f435, %f434, %f416, %f411;
	fma.rn.f32 	%f436, %f434, %f418, %f412;
	fma.rn.f32 	%f437, %f434, %f420, %f413;
	fma.rn.f32 	%f438, %f434, %f422, %f414;
	ld.shared.f32 	%f439, [%r10];
	ld.shared.f32 	%f440, [%r256+3900];
	fma.rn.f32 	%f478, %f439, %f440, %f417;
	ld.shared.f32 	%f441, [%r256+3904];
	fma.rn.f32 	%f477, %f439, %f441, %f419;
	ld.shared.f32 	%f442, [%r256+3908];
	fma.rn.f32 	%f476, %f439, %f442, %f421;
	ld.shared.f32 	%f443, [%r256+3912];
	fma.rn.f32 	%f475, %f439, %f443, %f423;
	ld.shared.f32 	%f444, [%r10+68];
	fma.rn.f32 	%f474, %f444, %f440, %f425;
	fma.rn.f32 	%f473, %f444, %f441, %f426;
	fma.rn.f32 	%f472, %f444, %f442, %f427;
	fma.rn.f32 	%f471, %f444, %f443, %f428;
	ld.shared.f32 	%f445, [%r10+136];
	fma.rn.f32 	%f470, %f445, %f440, %f430;
	fma.rn.f32 	%f469, %f445, %f441, %f431;
	fma.rn.f32 	%f468, %f445, %f442, %f432;
	fma.rn.f32 	%f467, %f445, %f443, %f433;
	ld.shared.f32 	%f446, [%r10+204];
	fma.rn.f32 	%f466, %f446, %f440, %f435;
	fma.rn.f32 	%f465, %f446, %f441, %f436;
	fma.rn.f32 	%f464, %f446, %f442, %f437;
	fma.rn.f32 	%f463, %f446, %f443, %f438;
	bar.sync 	0;
	add.s32 	%r274, %r274, 1;
	setp.eq.s32 	%p76, %r274, %r36;
	@%p76 bra 	$L__BB1_64;
	bra.uni 	$L__BB1_2;
$L__BB1_64:
	add.s32 	%r37, %r2, %r4;
	add.s32 	%r38, %r3, %r5;
	setp.lt.u32 	%p77, %r37, %r119;
	@%p77 bra 	$L__BB1_65;
	bra.uni 	$L__BB1_73;
$L__BB1_65:
	setp.ge.u32 	%p78, %r38, %r120;
	mad.lo.s32 	%r257, %r37, %r120, %r38;
	mul.wide.u32 	%rd54, %r257, 4;
	add.s64 	%rd7, %rd4, %rd54;
	@%p78 bra 	$L__BB1_67;
	st.global.f32 	[%rd7], %f478;
$L__BB1_67:
	add.s32 	%r258, %r38, 1;
	setp.ge.u32 	%p79, %r258, %r120;
	@%p79 bra 	$L__BB1_69;
	st.global.f32 	[%rd7+4], %f477;
$L__BB1_69:
	add.s32 	%r259, %r38, 2;
	setp.ge.u32 	%p80, %r259, %r120;
	@%p80 bra 	$L__BB1_71;
	st.global.f32 	[%rd7+8], %f476;
$L__BB1_71:
	add.s32 	%r260, %r38, 3;
	setp.ge.u32 	%p81, %r260, %r120;
	@%p81 bra 	$L__BB1_73;
	st.global.f32 	[%rd7+12], %f475;
$L__BB1_73:
	add.s32 	%r107, %r37, 1;
	setp.ge.u32 	%p82, %r107, %r119;
	@%p82 bra 	$L__BB1_82;
	mul.lo.s32 	%r108, %r107, %r120;
	setp.ge.u32 	%p83, %r38, %r120;
	@%p83 bra 	$L__BB1_76;
	add.s32 	%r261, %r38, %r108;
	mul.wide.u32 	%rd55, %r261, 4;
	add.s64 	%rd56, %rd4, %rd55;
	st.global.f32 	[%rd56], %f474;
$L__BB1_76:
	add.s32 	%r109, %r38, 1;
	setp.ge.u32 	%p84, %r109, %r120;
	@%p84 bra 	$L__BB1_78;
	add.s32 	%r262, %r109, %r108;
	mul.wide.u32 	%rd57, %r262, 4;
	add.s64 	%rd58, %rd4, %rd57;
	st.global.f32 	[%rd58], %f473;
$L__BB1_78:
	add.s32 	%r110, %r38, 2;
	setp.ge.u32 	%p85, %r110, %r120;
	@%p85 bra 	$L__BB1_80;
	add.s32 	%r263, %r110, %r108;
	mul.wide.u32 	%rd59, %r263, 4;
	add.s64 	%rd60, %rd4, %rd59;
	st.global.f32 	[%rd60], %f472;
$L__BB1_80:
	add.s32 	%r111, %r38, 3;
	setp.ge.u32 	%p86, %r111, %r120;
	@%p86 bra 	$L__BB1_82;
	add.s32 	%r264, %r111, %r108;
	mul.wide.u32 	%rd61, %r264, 4;
	add.s64 	%rd62, %rd4, %rd61;
	st.global.f32 	[%rd62], %f471;
$L__BB1_82:
	add.s32 	%r112, %r37, 2;
	setp.ge.u32 	%p87, %r112, %r119;
	@%p87 bra 	$L__BB1_91;
	mul.lo.s32 	%r113, %r112, %r120;
	setp.ge.u32 	%p88, %r38, %r120;
	add.s32 	%r265, %r38, %r113;
	mul.wide.u32 	%rd63, %r265, 4;
	add.s64 	%rd8, %rd4, %rd63;
	@%p88 bra 	$L__BB1_85;
	st.global.f32 	[%rd8], %f470;
$L__BB1_85:
	add.s32 	%r266, %r38, 1;
	setp.ge.u32 	%p89, %r266, %r120;
	@%p89 bra 	$L__BB1_87;
	st.global.f32 	[%rd8+4], %f469;
$L__BB1_87:
	add.s32 	%r267, %r38, 2;
	setp.ge.u32 	%p90, %r267, %r120;
	add.s32 	%r268, %r267, %r113;
	mul.wide.u32 	%rd64, %r268, 4;
	add.s64 	%rd9, %rd4, %rd64;
	@%p90 bra 	$L__BB1_89;
	st.global.f32 	[%rd9], %f468;
$L__BB1_89:
	add.s32 	%r269, %r38, 3;
	setp.ge.u32 	%p91, %r269, %r120;
	@%p91 bra 	$L__BB1_91;
	st.global.f32 	[%rd9+4], %f467;
$L__BB1_91:
	add.s32 	%r114, %r37, 3;
	setp.ge.u32 	%p92, %r114, %r119;
	@%p92 bra 	$L__BB1_100;
	mul.lo.s32 	%r115, %r114, %r120;
	setp.ge.u32 	%p93, %r38, %r120;
	@%p93 bra 	$L__BB1_94;
	add.s32 	%r270, %r38, %r115;
	mul.wide.u32 	%rd65, %r270, 4;
	add.s64 	%rd66, %rd4, %rd65;
	st.global.f32 	[%rd66], %f466;
$L__BB1_94:
	add.s32 	%r116, %r38, 1;
	setp.ge.u32 	%p94, %r116, %r120;
	@%p94 bra 	$L__BB1_96;
	add.s32 	%r271, %r116, %r115;
	mul.wide.u32 	%rd67, %r271, 4;
	add.s64 	%rd68, %rd4, %rd67;
	st.global.f32 	[%rd68], %f465;
$L__BB1_96:
	add.s32 	%r117, %r38, 2;
	setp.ge.u32 	%p95, %r117, %r120;
	@%p95 bra 	$L__BB1_98;
	add.s32 	%r272, %r117, %r115;
	mul.wide.u32 	%rd69, %r272, 4;
	add.s64 	%rd70, %rd4, %rd69;
	st.global.f32 	[%rd70], %f464;
$L__BB1_98:
	add.s32 	%r118, %r38, 3;
	setp.ge.u32 	%p96, %r118, %r120;
	@%p96 bra 	$L__BB1_100;
	add.s32 	%r273, %r118, %r115;
	mul.wide.u32 	%rd71, %r273, 4;
	add.s64 	%rd72, %rd4, %rd71;
	st.global.f32 	[%rd72], %f463;
$L__BB1_100:
	ret;

}
	// .globl	steel_gemm_scatter_kernel
.visible .entry steel_gemm_scatter_kernel(
	.param .u64 .ptr .align 1 steel_gemm_scatter_kernel_param_0,
	.param .u64 .ptr .align 1 steel_gemm_scatter_kernel_param_1,
	.param .u64 .ptr .align 1 steel_gemm_scatter_kernel_param_2,
	.param .u64 .ptr .align 1 steel_gemm_scatter_kernel_param_3,
	.param .u32 steel_gemm_scatter_kernel_param_4,
	.param .u32 steel_gemm_scatter_kernel_param_5,
	.param .u32 steel_gemm_scatter_kernel_param_6,
	.param .u32 steel_gemm_scatter_kernel_param_7
)
{
	.reg .pred 	%p<88>;
	.reg .b32 	%r<247>;
	.reg .b32 	%f<523>;
	.reg .b64 	%rd<72>;
	// demoted variable
	.shared .align 4 .b8 _ZZ25steel_gemm_scatter_kernelE2As[4352];
	// demoted variable
	.shared .align 4 .b8 _ZZ25steel_gemm_scatter_kernelE2Bs[4160];
	ld.param.u64 	%rd6, [steel_gemm_scatter_kernel_param_0];
	ld.param.u64 	%rd7, [steel_gemm_scatter_kernel_param_1];
	ld.param.u64 	%rd8, [steel_gemm_scatter_kernel_param_2];
	ld.param.u32 	%r113, [steel_gemm_scatter_kernel_param_4];
	ld.param.u32 	%r114, [steel_gemm_scatter_kernel_param_5];
	ld.param.u32 	%r115, [steel_gemm_scatter_kernel_param_6];
	ld.param.u32 	%r116, [steel_gemm_scatter_kernel_param_7];
	cvta.to.global.u64 	%rd1, %rd7;
	cvta.to.global.u64 	%rd2, %rd8;
	cvta.to.global.u64 	%rd3, %rd6;
	mov.u32 	%r117, %ctaid.x;
	mov.u32 	%r118, %ctaid.y;
	mov.u32 	%r1, %tid.x;
	shr.u32 	%r119, %r1, 2;
	and.b32  	%r2, %r119, 252;
	shl.b32 	%r120, %r1, 2;
	and.b32  	%r3, %r120, 60;
	shl.b32 	%r4, %r118, 6;
	shl.b32 	%r5, %r117, 6;
	add.s32 	%r6, %r115, 15;
	setp.lt.u32 	%p1, %r6, 16;
	mov.f32 	%f493, 0f00000000;
	mov.f32 	%f494, %f493;
	mov.f32 	%f495, %f493;
	mov.f32 	%f496, %f493;
	mov.f32 	%f497, %f493;
	mov.f32 	%f498, %f493;
	mov.f32 	%f499, %f493;
	mov.f32 	%f500, %f493;
	mov.f32 	%f501, %f493;
	mov.f32 	%f502, %f493;
	mov.f32 	%f503, %f493;
	mov.f32 	%f504, %f493;
	mov.f32 	%f505, %f493;
	mov.f32 	%f506, %f493;
	mov.f32 	%f507, %f493;
	mov.f32 	%f508, %f493;
	@%p1 bra 	$L__BB2_44;
	mov.u32 	%r7, %ntid.x;
	add.s32 	%r8, %r1, %r7;
	max.u32 	%r122, %r8, 1024;
	setp.lt.u32 	%p2, %r8, 1024;
	selp.u32 	%r123, 1, 0, %p2;
	add.s32 	%r124, %r8, %r123;
	sub.s32 	%r125, %r122, %r124;
	div.u32 	%r126, %r125, %r7;
	add.s32 	%r9, %r126, %r123;
	and.b32  	%r10, %r9, 3;
	shr.u32 	%r127, %r1, 4;
	and.b32  	%r11, %r1, 15;
	add.s32 	%r12, %r127, %r4;
	mul.lo.s32 	%r13, %r12, %r115;
	shr.u32 	%r128, %r8, 4;
	and.b32  	%r14, %r8, 15;
	add.s32 	%r15, %r128, %r4;
	mul.lo.s32 	%r16, %r15, %r115;
	add.s32 	%r17, %r8, %r7;
	shr.u32 	%r129, %r17, 4;
	and.b32  	%r18, %r17, 15;
	add.s32 	%r19, %r129, %r4;
	mul.lo.s32 	%r20, %r19, %r115;
	shr.u32 	%r21, %r1, 6;
	and.b32  	%r130, %r1, 63;
	add.s32 	%r22, %r130, %r5;
	shr.u32 	%r23, %r8, 6;
	and.b32  	%r131, %r8, 63;
	add.s32 	%r24, %r131, %r5;
	shr.u32 	%r25, %r17, 6;
	and.b32  	%r132, %r17, 63;
	add.s32 	%r26, %r132, %r5;
	shr.u32 	%r27, %r6, 4;
	mov.b32 	%r239, 0;
	mov.f32 	%f493, 0f00000000;
$L__BB2_2:
	setp.eq.s32 	%p3, %r10, 3;
	shl.b32 	%r31, %r239, 4;
	mov.u32 	%r240, %r1;
	@%p3 bra 	$L__BB2_12;
	setp.ge.u32 	%p4, %r12, %r113;
	add.s32 	%r32, %r11, %r31;
	setp.ge.u32 	%p5, %r32, %r115;
	mov.f32 	%f509, 0f00000000;
	or.pred  	%p6, %p4, %p5;
	@%p6 bra 	$L__BB2_5;
	add.s32 	%r134, %r13, %r32;
	mul.wide.u32 	%rd9, %r134, 4;
	add.s64 	%rd10, %rd1, %rd9;
	ld.global.nc.f32 	%f509, [%rd10];
$L__BB2_5:
	setp.eq.s32 	%p7, %r10, 0;
	shr.u32 	%r135, %r1, 4;
	mov.u32 	%r136, _ZZ25steel_gemm_scatter_kernelE2As;
	mad.lo.s32 	%r137, %r135, 68, %r136;
	shl.b32 	%r138, %r11, 2;
	add.s32 	%r139, %r137, %r138;
	st.shared.f32 	[%r139], %f509;
	mov.u32 	%r240, %r8;
	@%p7 bra 	$L__BB2_12;
	setp.ge.u32 	%p8, %r15, %r113;
	add.s32 	%r33, %r14, %r31;
	setp.ge.u32 	%p9, %r33, %r115;
	mov.f32 	%f510, 0f00000000;
	or.pred  	%p10, %p8, %p9;
	@%p10 bra 	$L__BB2_8;
	add.s32 	%r141, %r16, %r33;
	mul.wide.u32 	%rd11, %r141, 4;
	add.s64 	%rd12, %rd1, %rd11;
	ld.global.nc.f32 	%f510, [%rd12];
$L__BB2_8:
	setp.eq.s32 	%p11, %r10, 1;
	shr.u32 	%r142, %r8, 4;
	mov.u32 	%r143, _ZZ25steel_gemm_scatter_kernelE2As;
	mad.lo.s32 	%r144, %r142, 68, %r143;
	shl.b32 	%r145, %r14, 2;
	add.s32 	%r146, %r144, %r145;
	st.shared.f32 	[%r146], %f510;
	mov.u32 	%r240, %r17;
	@%p11 bra 	$L__BB2_12;
	setp.ge.u32 	%p12, %r19, %r113;
	add.s32 	%r34, %r18, %r31;
	setp.ge.u32 	%p13, %r34, %r115;
	mov.f32 	%f511, 0f00000000;
	or.pred  	%p14, %p12, %p13;
	@%p14 bra 	$L__BB2_11;
	add.s32 	%r148, %r20, %r34;
	mul.wide.u32 	%rd13, %r148, 4;
	add.s64 	%rd14, %rd1, %rd13;
	ld.global.nc.f32 	%f511, [%rd14];
$L__BB2_11:
	add.s32 	%r240, %r17, %r7;
	shr.u32 	%r149, %r17, 4;
	mov.u32 	%r150, _ZZ25steel_gemm_scatter_kernelE2As;
	mad.lo.s32 	%r151, %r149, 68, %r150;
	shl.b32 	%r152, %r18, 2;
	add.s32 	%r153, %r151, %r152;
	st.shared.f32 	[%r153], %f511;
$L__BB2_12:
	setp.lt.u32 	%p15, %r9, 3;
	@%p15 bra 	$L__BB2_23;
	shl.b32 	%r154, %r7, 1;
	add.s32 	%r243, %r154, %r240;
	mad.lo.s32 	%r242, %r7, 3, %r240;
	add.s32 	%r241, %r7, %r240;
$L__BB2_14:
	shr.u32 	%r44, %r240, 4;
	and.b32  	%r45, %r240, 15;
	add.s32 	%r46, %r44, %r4;
	add.s32 	%r47, %r45, %r31;
	setp.ge.u32 	%p16, %r46, %r113;
	setp.ge.u32 	%p17, %r47, %r115;
	mov.f32 	%f512, 0f00000000;
	or.pred  	%p18, %p16, %p17;
	@%p18 bra 	$L__BB2_16;
	mad.lo.s32 	%r155, %r46, %r115, %r47;
	mul.wide.u32 	%rd15, %r155, 4;
	add.s64 	%rd16, %rd1, %rd15;
	ld.global.nc.f32 	%f512, [%rd16];
$L__BB2_16:
	mov.u32 	%r156, _ZZ25steel_gemm_scatter_kernelE2As;
	mad.lo.s32 	%r157, %r44, 68, %r156;
	shl.b32 	%r158, %r45, 2;
	add.s32 	%r159, %r157, %r158;
	st.shared.f32 	[%r159], %f512;
	shr.u32 	%r48, %r241, 4;
	and.b32  	%r49, %r241, 15;
	add.s32 	%r50, %r48, %r4;
	add.s32 	%r51, %r49, %r31;
	setp.ge.u32 	%p19, %r50, %r113;
	setp.ge.u32 	%p20, %r51, %r115;
	mov.f32 	%f513, 0f00000000;
	or.pred  	%p21, %p19, %p20;
	@%p21 bra 	$L__BB2_18;
	mad.lo.s32 	%r160, %r50, %r115, %r51;
	mul.wide.u32 	%rd17, %r160, 4;
	add.s64 	%rd18, %rd1, %rd17;
	ld.global.nc.f32 	%f513, [%rd18];
$L__BB2_18:
	mov.u32 	%r161, _ZZ25steel_gemm_scatter_kernelE2As;
	mad.lo.s32 	%r162, %r48, 68, %r161;
	shl.b32 	%r163, %r49, 2;
	add.s32 	%r164, %r162, %r163;
	st.shared.f32 	[%r164], %f513;
	add.s32 	%r52, %r240, %r7;
	shr.u32 	%r53, %r243, 4;
	and.b32  	%r54, %r243, 15;
	add.s32 	%r55, %r53, %r4;
	add.s32 	%r56, %r54, %r31;
	setp.ge.u32 	%p22, %r55, %r113;
	setp.ge.u32 	%p23, %r56, %r115;
	mov.f32 	%f514, 0f00000000;
	or.pred  	%p24, %p22, %p23;
	@%p24 bra 	$L__BB2_20;
	mad.lo.s32 	%r165, %r55, %r115, %r56;
	mul.wide.u32 	%rd19, %r165, 4;
	add.s64 	%rd20, %rd1, %rd19;
	ld.global.nc.f32 	%f514, [%rd20];
$L__BB2_20:
	mov.u32 	%r166, _ZZ25steel_gemm_scatter_kernelE2As;
	mad.lo.s32 	%r167, %r53, 68, %r166;
	shl.b32 	%r168, %r54, 2;
	add.s32 	%r169, %r167, %r168;
	st.shared.f32 	[%r169], %f514;
	add.s32 	%r57, %r52, %r7;
	shr.u32 	%r58, %r242, 4;
	and.b32  	%r59, %r242, 15;
	add.s32 	%r60, %r58, %r4;
	add.s32 	%r61, %r59, %r31;
	setp.ge.u32 	%p25, %r60, %r113;
	setp.ge.u32 	%p26, %r61, %r115;
	mov.f32 	%f515, 0f00000000;
	or.pred  	%p27, %p25, %p26;
	@%p27 bra 	$L__BB2_22;
	mad.lo.s32 	%r170, %r60, %r115, %r61;
	mul.wide.u32 	%rd21, %r170, 4;
	add.s64 	%rd22, %rd1, %rd21;
	ld.global.nc.f32 	%f515, [%rd22];
$L__BB2_22:
	mov.u32 	%r171, _ZZ25steel_gemm_scatter_kernelE2As;
	mad.lo.s32 	%r172, %r58, 68, %r171;
	shl.b32 	%r173, %r59, 2;
	add.s32 	%r174, %r172, %r173;
	st.shared.f32 	[%r174], %f515;
	add.s32 	%r175, %r57, %r7;
	add.s32 	%r240, %r175, %r7;
	shl.b32 	%r176, %r7, 2;
	add.s32 	%r243, %r243, %r176;
	add.s32 	%r242, %r242, %r176;
	add.s32 	%r241, %r241, %r176;
	setp.lt.u32 	%p28, %r240, 1024;
	@%p28 bra 	$L__BB2_14;
$L__BB2_23:
	mov.u32 	%r245, %r1;
	@%p3 bra 	$L__BB2_33;
	setp.ge.u32 	%p30, %r22, %r114;
	add.s32 	%r66, %r21, %r31;
	setp.ge.u32 	%p31, %r66, %r115;
	mov.f32 	%f516, 0f00000000;
	or.pred  	%p32, %p31, %p30;
	@%p32 bra 	$L__BB2_26;
	mad.lo.s32 	%r177, %r66, %r114, %r22;
	mul.wide.u32 	%rd23, %r177, 4;
	add.s64 	%rd24, %rd2, %rd23;
	ld.global.nc.f32 	%f516, [%rd24];
$L__BB2_26:
	setp.eq.s32 	%p33, %r10, 0;
	mov.u32 	%r178, _ZZ25steel_gemm_scatter_kernelE2Bs;
	mad.lo.s32 	%r179, %r21, 260, %r178;
	shl.b32 	%r180, %r1, 2;
	and.b32  	%r181, %r180, 252;
	add.s32 	%r182, %r179, %r181;
	st.shared.f32 	[%r182], %f516;
	mov.u32 	%r245, %r8;
	@%p33 bra 	$L__BB2_33;
	setp.ge.u32 	%p34, %r24, %r114;
	add.s32 	%r67, %r23, %r31;
	setp.ge.u32 	%p35, %r67, %r115;
	mov.f32 	%f517, 0f00000000;
	or.pred  	%p36, %p35, %p34;
	@%p36 bra 	$L__BB2_29;
	mad.lo.s32 	%r183, %r67, %r114, %r24;
	mul.wide.u32 	%rd25, %r183, 4;
	add.s64 	%rd26, %rd2, %rd25;
	ld.global.nc.f32 	%f517, [%rd26];
$L__BB2_29:
	setp.eq.s32 	%p37, %r10, 1;
	mov.u32 	%r184, _ZZ25steel_gemm_scatter_kernelE2Bs;
	mad.lo.s32 	%r185, %r23, 260, %r184;
	shl.b32 	%r186, %r8, 2;
	and.b32  	%r187, %r186, 252;
	add.s32 	%r188, %r185, %r187;
	st.shared.f32 	[%r188], %f517;
	mov.u32 	%r245, %r17;
	@%p37 bra 	$L__BB2_33;
	setp.ge.u32 	%p38, %r26, %r114;
	add.s32 	%r68, %r25, %r31;
	setp.ge.u32 	%p39, %r68, %r115;
	mov.f32 	%f518, 0f00000000;
	or.pred  	%p40, %p39, %p38;
	@%p40 bra 	$L__BB2_32;
	mad.lo.s32 	%r189, %r68, %r114, %r26;
	mul.wide.u32 	%rd27, %r189, 4;
	add.s64 	%rd28, %rd2, %rd27;
	ld.global.nc.f32 	%f518, [%rd28];
$L__BB2_32:
	add.s32 	%r245, %r17, %r7;
	mov.u32 	%r190, _ZZ25steel_gemm_scatter_kernelE2Bs;
	mad.lo.s32 	%r191, %r25, 260, %r190;
	shl.b32 	%r192, %r17, 2;
	and.b32  	%r193, %r192, 252;
	add.s32 	%r194, %r191, %r193;
	st.shared.f32 	[%r194], %f518;
$L__BB2_33:
	@%p15 bra 	$L__BB2_43;
$L__BB2_34:
	shr.u32 	%r72, %r245, 6;
	and.b32  	%r73, %r245, 63;
	add.s32 	%r74, %r72, %r31;
	add.s32 	%r75, %r73, %r5;
	setp.ge.u32 	%p42, %r74, %r115;
	setp.ge.u32 	%p43, %r75, %r114;
	mov.f32 	%f519, 0f00000000;
	or.pred  	%p44, %p42, %p43;
	@%p44 bra 	$L__BB2_36;
	mad.lo.s32 	%r195, %r74, %r114, %r75;
	mul.wide.u32 	%rd29, %r195, 4;
	add.s64 	%rd30, %rd2, %rd29;
	ld.global.nc.f32 	%f519, [%rd30];
$L__BB2_36:
	mov.u32 	%r196, _ZZ25steel_gemm_scatter_kernelE2Bs;
	mad.lo.s32 	%r197, %r72, 260, %r196;
	shl.b32 	%r198, %r73, 2;
	add.s32 	%r199, %r197, %r198;
	st.shared.f32 	[%r199], %f519;
	add.s32 	%r76, %r245, %r7;
	shr.u32 	%r77, %r76, 6;
	and.b32  	%r78, %r76, 63;
	add.s32 	%r79, %r77, %r31;
	add.s32 	%r80, %r78, %r5;
	setp.ge.u32 	%p45, %r79, %r115;
	setp.ge.u32 	%p46, %r80, %r114;
	mov.f32 	%f520, 0f00000000;
	or.pred  	%p47, %p45, %p46;
	@%p47 bra 	$L__BB2_38;
	mad.lo.s32 	%r200, %r79, %r114, %r80;
	mul.wide.u32 	%rd31, %r200, 4;
	add.s64 	%rd32, %rd2, %rd31;
	ld.global.nc.f32 	%f520, [%rd32];
$L__BB2_38:
	mov.u32 	%r201, _ZZ25steel_gemm_scatter_kernelE2Bs;
	mad.lo.s32 	%r202, %r77, 260, %r201;
	shl.b32 	%r203, %r78, 2;
	add.s32 	%r204, %r202, %r203;
	st.shared.f32 	[%r204], %f520;
	add.s32 	%r81, %r76, %r7;
	shr.u32 	%r82, %r81, 6;
	and.b32  	%r83, %r81, 63;
	add.s32 	%r84, %r82, %r31;
	add.s32 	%r85, %r83, %r5;
	setp.ge.u32 	%p48, %r84, %r115;
	setp.ge.u32 	%p49, %r85, %r114;
	mov.f32 	%f521, 0f00000000;
	or.pred  	%p50, %p48, %p49;
	@%p50 bra 	$L__BB2_40;
	mad.lo.s32 	%r205, %r84, %r114, %r85;
	mul.wide.u32 	%rd33, %r205, 4;
	add.s64 	%rd34, %rd2, %rd33;
	ld.global.nc.f32 	%f521, [%rd34];
$L__BB2_40:
	mov.u32 	%r206, _ZZ25steel_gemm_scatter_kernelE2Bs;
	mad.lo.s32 	%r207, %r82, 260, %r206;
	shl.b32 	%r208, %r83, 2;
	add.s32 	%r209, %r207, %r208;
	st.shared.f32 	[%r209], %f521;
	add.s32 	%r86, %r81, %r7;
	shr.u32 	%r87, %r86, 6;
	and.b32  	%r88, %r86, 63;
	add.s32 	%r89, %r87, %r31;
	add.s32 	%r90, %r88, %r5;
	setp.ge.u32 	%p51, %r89, %r115;
	setp.ge.u32 	%p52, %r90, %r114;
	mov.f32 	%f522, 0f00000000;
	or.pred  	%p53, %p51, %p52;
	@%p53 bra 	$L__BB2_42;
	mad.lo.s32 	%r210, %r89, %r114, %r90;
	mul.wide.u32 	%rd35, %r210, 4;
	add.s64 	%rd36, %rd2, %rd35;
	ld.global.nc.f32 	%f522, [%rd36];
$L__BB2_42:
	mov.u32 	%r211, _ZZ25steel_gemm_scatter_kernelE2Bs;
	mad.lo.s32 	%r212, %r87, 260, %r211;
	shl.b32 	%r213, %r88, 2;
	add.s32 	%r214, %r212, %r213;
	st.shared.f32 	[%r214], %f522;
	add.s32 	%r245, %r86, %r7;
	setp.lt.u32 	%p54, %r245, 1024;
	@%p54 bra 	$L__BB2_34;
$L__BB2_43:
	bar.sync 	0;
	mov.u32 	%r215, _ZZ25steel_gemm_scatter_kernelE2As;
	mad.lo.s32 	%r216, %r2, 68, %r215;
	ld.shared.f32 	%f93, [%r216];
	shl.b32 	%r217, %r3, 2;
	mov.u32 	%r218, _ZZ25steel_gemm_scatter_kernelE2Bs;
	add.s32 	%r219, %r218, %r217;
	ld.shared.f32 	%f94, [%r219];
	fma.rn.f32 	%f95, %f93, %f94, %f508;
	ld.shared.f32 	%f96, [%r219+4];
	fma.rn.f32 	%f97, %f93, %f96, %f507;
	ld.shared.f32 	%f98, [%r219+8];
	fma.rn.f32 	%f99, %f93, %f98, %f506;
	ld.shared.f32 	%f100, [%r219+12];
	fma.rn.f32 	%f101, %f93, %f100, %f505;
	ld.shared.f32 	%f102, [%r216+68];
	fma.rn.f32 	%f103, %f102, %f94, %f504;
	fma.rn.f32 	%f104, %f102, %f96, %f503;
	fma.rn.f32 	%f105, %f102, %f98, %f502;
	fma.rn.f32 	%f106, %f102, %f100, %f501;
	ld.shared.f32 	%f107, [%r216+136];
	fma.rn.f32 	%f108, %f107, %f94, %f500;
	fma.rn.f32 	%f109, %f107, %f96, %f499;
	fma.rn.f32 	%f110, %f107, %f98, %f498;
	fma.rn.f32 	%f111, %f107, %f100, %f497;
	ld.shared.f32 	%f112, [%r216+204];
	fma.rn.f32 	%f113, %f112, %f94, %f496;
	fma.rn.f32 	%f114, %f112, %f96, %f495;
	fma.rn.f32 	%f115, %f112, %f98, %f494;
	fma.rn.f32 	%f116, %f112, %f100, %f493;
	ld.shared.f32 	%f117, [%r216+4];
	ld.shared.f32 	%f118, [%r219+260];
	fma.rn.f32 	%f119, %f117, %f118, %f95;
	ld.shared.f32 	%f120, [%r219+264];
	fma.rn.f32 	%f121, %f117, %f120, %f97;
	ld.shared.f32 	%f122, [%r219+268];
	fma.rn.f32 	%f123, %f117, %f122, %f99;
	ld.shared.f32 	%f124, [%r219+272];
	fma.rn.f32 	%f125, %f117, %f124, %f101;
	ld.shared.f32 	%f126, [%r216+72];
	fma.rn.f32 	%f127, %f126, %f118, %f103;
	fma.rn.f32 	%f128, %f126, %f120, %f104;
	fma.rn.f32 	%f129, %f126, %f122, %f105;
	fma.rn.f32 	%f130, %f126, %f124, %f106;
	ld.shared.f32 	%f131, [%r216+140];
	fma.rn.f32 	%f132, %f131, %f118, %f108;
	fma.rn.f32 	%f133, %f131, %f120, %f109;
	fma.rn.f32 	%f134, %f131, %f122, %f110;
	fma.rn.f32 	%f135, %f131, %f124, %f111;
	ld.shared.f32 	%f136, [%r216+208];
	fma.rn.f32 	%f137, %f136, %f118, %f113;
	fma.rn.f32 	%f138, %f136, %f120, %f114;
	fma.rn.f32 	%f139, %f136, %f122, %f115;
	fma.rn.f32 	%f140, %f136, %f124, %f116;
	ld.shared.f32 	%f141, [%r216+8];
	ld.shared.f32 	%f142, [%r219+520];
	fma.rn.f32 	%f143, %f141, %f142, %f119;
	ld.shared.f32 	%f144, [%r219+524];
	fma.rn.f32 	%f145, %f141, %f144, %f121;
	ld.shared.f32 	%f146, [%r219+528];
	fma.rn.f32 	%f147, %f141, %f146, %f123;
	ld.shared.f32 	%f148, [%r219+532];
	fma.rn.f32 	%f149, %f141, %f148, %f125;
	ld.shared.f32 	%f150, [%r216+76];
	fma.rn.f32 	%f151, %f150, %f142, %f127;
	fma.rn.f32 	%f152, %f150, %f144, %f128;
	fma.rn.f32 	%f153, %f150, %f146, %f129;
	fma.rn.f32 	%f154, %f150, %f148, %f130;
	ld.shared.f32 	%f155, [%r216+144];
	fma.rn.f32 	%f156, %f155, %f142, %f132;
	fma.rn.f32 	%f157, %f155, %f144, %f133;
	fma.rn.f32 	%f158, %f155, %f146, %f134;
	fma.rn.f32 	%f159, %f155, %f148, %f135;
	ld.shared.f32 	%f160, [%r216+212];
	fma.rn.f32 	%f161, %f160, %f142, %f137;
	fma.rn.f32 	%f162, %f160, %f144, %f138;
	fma.rn.f32 	%f163, %f160, %f146, %f139;
	fma.rn.f32 	%f164, %f160, %f148, %f140;
	ld.shared.f32 	%f165, [%r216+12];
	ld.shared.f32 	%f166, [%r219+780];
	fma.rn.f32 	%f167, %f165, %f166, %f143;
	ld.shared.f32 	%f168, [%r219+784];
	fma.rn.f32 	%f169, %f165, %f168, %f145;
	ld.shared.f32 	%f170, [%r219+788];
	fma.rn.f32 	%f171, %f165, %f170, %f147;
	ld.shared.f32 	%f172, [%r219+792];
	fma.rn.f32 	%f173, %f165, %f172, %f149;
	ld.shared.f32 	%f174, [%r216+80];
	fma.rn.f32 	%f175, %f174, %f166, %f151;
	fma.rn.f32 	%f176, %f174, %f168, %f152;
	fma.rn.f32 	%f177, %f174, %f170, %f153;
	fma.rn.f32 	%f178, %f174, %f172, %f154;
	ld.shared.f32 	%f179, [%r216+148];
	fma.rn.f32 	%f180, %f179, %f166, %f156;
	fma.rn.f32 	%f181, %f179, %f168, %f157;
	fma.rn.f32 	%f182, %f179, %f170, %f158;
	fma.rn.f32 	%f183, %f179, %f172, %f159;
	ld.shared.f32 	%f184, [%r216+216];
	fma.rn.f32 	%f185, %f184, %f166, %f161;
	fma.rn.f32 	%f186, %f184, %f168, %f162;
	fma.rn.f32 	%f187, %f184, %f170, %f163;
	fma.rn.f32 	%f188, %f184, %f172, %f164;
	ld.shared.f32 	%f189, [%r216+16];
	ld.shared.f32 	%f190, [%r219+1040];
	fma.rn.f32 	%f191, %f189, %f190, %f167;
	ld.shared.f32 	%f192, [%r219+1044];
	fma.rn.f32 	%f193, %f189, %f192, %f169;
	ld.shared.f32 	%f194, [%r219+1048];
	fma.rn.f32 	%f195, %f189, %f194, %f171;
	ld.shared.f32 	%f196, [%r219+1052];
	fma.rn.f32 	%f197, %f189, %f196, %f173;
	ld.shared.f32 	%f198, [%r216+84];
	fma.rn.f32 	%f199, %f198, %f190, %f175;
	fma.rn.f32 	%f200, %f198, %f192, %f176;
	fma.rn.f32 	%f201, %f198, %f194, %f177;
	fma.rn.f32 	%f202, %f198, %f196, %f178;
	ld.shared.f32 	%f203, [%r216+152];
	fma.rn.f32 	%f204, %f203, %f190, %f180;
	fma.rn.f32 	%f205, %f203, %f192, %f181;
	fma.rn.f32 	%f206, %f203, %f194, %f182;
	fma.rn.f32 	%f207, %f203, %f196, %f183;
	ld.shared.f32 	%f208, [%r216+220];
	fma.rn.f32 	%f209, %f208, %f190, %f185;
	fma.rn.f32 	%f210, %f208, %f192, %f186;
	fma.rn.f32 	%f211, %f208, %f194, %f187;
	fma.rn.f32 	%f212, %f208, %f196, %f188;
	ld.shared.f32 	%f213, [%r216+20];
	ld.shared.f32 	%f214, [%r219+1300];
	fma.rn.f32 	%f215, %f213, %f214, %f191;
	ld.shared.f32 	%f216, [%r219+1304];
	fma.rn.f32 	%f217, %f213, %f216, %f193;
	ld.shared.f32 	%f218, [%r219+1308];
	fma.rn.f32 	%f219, %f213, %f218, %f195;
	ld.shared.f32 	%f220, [%r219+1312];
	fma.rn.f32 	%f221, %f213, %f220, %f197;
	ld.shared.f32 	%f222, [%r216+88];
	fma.rn.f32 	%f223, %f222, %f214, %f199;
	fma.rn.f32 	%f224, %f222, %f216, %f200;
	fma.rn.f32 	%f225, %f222, %f218, %f201;
	fma.rn.f32 	%f226, %f222, %f220, %f202;
	ld.shared.f32 	%f227, [%r216+156];
	fma.rn.f32 	%f228, %f227, %f214, %f204;
	fma.rn.f32 	%f229, %f227, %f216, %f205;
	fma.rn.f32 	%f230, %f227, %f218, %f206;
	fma.rn.f32 	%f231, %f227, %f220, %f207;
	ld.shared.f32 	%f232, [%r216+224];
	fma.rn.f32 	%f233, %f232, %f214, %f209;
	fma.rn.f32 	%f234, %f232, %f216, %f210;
	fma.rn.f32 	%f235, %f232, %f218, %f211;
	fma.rn.f32 	%f236, %f232, %f220, %f212;
	ld.shared.f32 	%f237, [%r216+24];
	ld.shared.f32 	%f238, [%r219+1560];
	fma.rn.f32 	%f239, %f237, %f238, %f215;
	ld.shared.f32 	%f240, [%r219+1564];
	fma.rn.f32 	%f241, %f237, %f240, %f217;
	ld.shared.f32 	%f242, [%r219+1568];
	fma.rn.f32 	%f243, %f237, %f242, %f219;
	ld.shared.f32 	%f244, [%r219+1572];
	fma.rn.f32 	%f245, %f237, %f244, %f221;
	ld.shared.f32 	%f246, [%r216+92];
	fma.rn.f32 	%f247, %f246, %f238, %f223;
	fma.rn.f32 	%f248, %f246, %f240, %f224;
	fma.rn.f32 	%f249, %f246, %f242, %f225;
	fma.rn.f32 	%f250, %f246, %f244, %f226;
	ld.shared.f32 	%f251, [%r216+160];
	fma.rn.f32 	%f252, %f251, %f238, %f228;
	fma.rn.f32 	%f253, %f251, %f240, %f229;
	fma.rn.f32 	%f254, %f251, %f242, %f230;
	fma.rn.f32 	%f255, %f251, %f244, %f231;
	ld.shared.f32 	%f256, [%r216+228];
	fma.rn.f32 	%f257, %f256, %f238, %f233;
	fma.rn.f32 	%f258, %f256, %f240, %f234;
	fma.rn.f32 	%f259, %f256, %f242, %f235;
	fma.rn.f32 	%f260, %f256, %f244, %f236;
	ld.shared.f32 	%f261, [%r216+28];
	ld.shared.f32 	%f262, [%r219+1820];
	fma.rn.f32 	%f263, %f261, %f262, %f239;
	ld.shared.f32 	%f264, [%r219+1824];
	fma.rn.f32 	%f265, %f261, %f264, %f241;
	ld.shared.f32 	%f266, [%r219+1828];
	fma.rn.f32 	%f267, %f261, %f266, %f243;
	ld.shared.f32 	%f268, [%r219+1832];
	fma.rn.f32 	%f269, %f261, %f268, %f245;
	ld.shared.f32 	%f270, [%r216+96];
	fma.rn.f32 	%f271, %f270, %f262, %f247;
	fma.rn.f32 	%f272, %f270, %f264, %f248;
	fma.rn.f32 	%f273, %f270, %f266, %f249;
	fma.rn.f32 	%f274, %f270, %f268, %f250;
	ld.shared.f32 	%f275, [%r216+164];
	fma.rn.f32 	%f276, %f275, %f262, %f252;
	fma.rn.f32 	%f277, %f275, %f264, %f253;
	fma.rn.f32 	%f278, %f275, %f266, %f254;
	fma.rn.f32 	%f279, %f275, %f268, %f255;
	ld.shared.f32 	%f280, [%r216+232];
	fma.rn.f32 	%f281, %f280, %f262, %f257;
	fma.rn.f32 	%f282, %f280, %f264, %f258;
	fma.rn.f32 	%f283, %f280, %f266, %f259;
	fma.rn.f32 	%f284, %f280, %f268, %f260;
	ld.shared.f32 	%f285, [%r216+32];
	ld.shared.f32 	%f286, [%r219+2080];
	fma.rn.f32 	%f287, %f285, %f286, %f263;
	ld.shared.f32 	%f288, [%r219+2084];
	fma.rn.f32 	%f289, %f285, %f288, %f265;
	ld.shared.f32 	%f290, [%r219+2088];
	fma.rn.f32 	%f291, %f285, %f290, %f267;
	ld.shared.f32 	%f292, [%r219+2092];
	fma.rn.f32 	%f293, %f285, %f292, %f269;
	ld.shared.f32 	%f294, [%r216+100];
	fma.rn.f32 	%f295, %f294, %f286, %f271;
	fma.rn.f32 	%f296, %f294, %f288, %f272;
	fma.rn.f32 	%f297, %f294, %f290, %f273;
	fma.rn.f32 	%f298, %f294, %f292, %f274;
	ld.shared.f32 	%f299, [%r216+168];
	fma.rn.f32 	%f300, %f299, %f286, %f276;
	fma.rn.f32 	%f301, %f299, %f288, %f277;
	fma.rn.f32 	%f302, %f299, %f290, %f278;
	fma.rn.f32 	%f303, %f299, %f292, %f279;
	ld.shared.f32 	%f304, [%r216+236];
	fma.rn.f32 	%f305, %f304, %f286, %f281;
	fma.rn.f32 	%f306, %f304, %f288, %f282;
	fma.rn.f32 	%f307, %f304, %f290, %f283;
	fma.rn.f32 	%f308, %f304, %f292, %f284;
	ld.shared.f32 	%f309, [%r216+36];
	ld.shared.f32 	%f310, [%r219+2340];
	fma.rn.f32 	%f311, %f309, %f310, %f287;
	ld.shared.f32 	%f312, [%r219+2344];
	fma.rn.f32 	%f313, %f309, %f312, %f289;
	ld.shared.f32 	%f314, [%r219+2348];
	fma.rn.f32 	%f315, %f309, %f314, %f291;
	ld.shared.f32 	%f316, [%r219+2352];
	fma.rn.f32 	%f317, %f309, %f316, %f293;
	ld.shared.f32 	%f318, [%r216+104];
	fma.rn.f32 	%f319, %f318, %f310, %f295;
	fma.rn.f32 	%f320, %f318, %f312, %f296;
	fma.rn.f32 	%f321, %f318, %f314, %f297;
	fma.rn.f32 	%f322, %f318, %f316, %f298;
	ld.shared.f32 	%f323, [%r216+172];
	fma.rn.f32 	%f324, %f323, %f310, %f300;
	fma.rn.f32 	%f325, %f323, %f312, %f301;
	fma.rn.f32 	%f326, %f323, %f314, %f302;
	fma.rn.f32 	%f327, %f323, %f316, %f303;
	ld.shared.f32 	%f328, [%r216+240];
	fma.rn.f32 	%f329, %f328, %f310, %f305;
	fma.rn.f32 	%f330, %f328, %f312, %f306;
	fma.rn.f32 	%f331, %f328, %f314, %f307;
	fma.rn.f32 	%f332, %f328, %f316, %f308;
	ld.shared.f32 	%f333, [%r216+40];
	ld.shared.f32 	%f334, [%r219+2600];
	fma.rn.f32 	%f335, %f333, %f334, %f311;
	ld.shared.f32 	%f336, [%r219+2604];
	fma.rn.f32 	%f337, %f333, %f336, %f313;
	ld.shared.f32 	%f338, [%r219+2608];
	fma.rn.f32 	%f339, %f333, %f338, %f315;
	ld.shared.f32 	%f340, [%r219+2612];
	fma.rn.f32 	%f341, %f333, %f340, %f317;
	ld.shared.f32 	%f342, [%r216+108];
	fma.rn.f32 	%f343, %f342, %f334, %f319;
	fma.rn.f32 	%f344, %f342, %f336, %f320;
	fma.rn.f32 	%f345, %f342, %f338, %f321;
	fma.rn.f32 	%f346, %f342, %f340, %f322;
	ld.shared.f32 	%f347, [%r216+176];
	fma.rn.f32 	%f348, %f347, %f334, %f324;
	fma.rn.f32 	%f349, %f347, %f336, %f325;
	fma.rn.f32 	%f350, %f347, %f338, %f326;
	fma.rn.f32 	%f351, %f347, %f340, %f327;
	ld.shared.f32 	%f352, [%r216+244];
	fma.rn.f32 	%f353, %f352, %f334, %f329;
	fma.rn.f32 	%f354, %f352, %f336, %f330;
	fma.rn.f32 	%f355, %f352, %f338, %f331;
	fma.rn.f32 	%f356, %f352, %f340, %f332;
	ld.shared.f32 	%f357, [%r216+44];
	ld.shared.f32 	%f358, [%r219+2860];
	fma.rn.f32 	%f359, %f357, %f358, %f335;
	ld.shared.f32 	%f360, [%r219+2864];
	fma.rn.f32 	%f361, %f357, %f360, %f337;
	ld.shared.f32 	%f362, [%r219+2868];
	fma.rn.f32 	%f363, %f357, %f362, %f339;
	ld.shared.f32 	%f364, [%r219+2872];
	fma.rn.f32 	%f365, %f357, %f364, %f341;
	ld.shared.f32 	%f366, [%r216+112];
	fma.rn.f32 	%f367, %f366, %f358, %f343;
	fma.rn.f32 	%f368, %f366, %f360, %f344;
	fma.rn.f32 	%f369, %f366, %f362, %f345;
	fma.rn.f32 	%f370, %f366, %f364, %f346;
	ld.shared.f32 	%f371, [%r216+180];
	fma.rn.f32 	%f372, %f371, %f358, %f348;
	fma.rn.f32 	%f373, %f371, %f360, %f349;
	fma.rn.f32 	%f374, %f371, %f362, %f350;
	fma.rn.f32 	%f375, %f371, %f364, %f351;
	ld.shared.f32 	%f376, [%r216+248];
	fma.rn.f32 	%f377, %f376, %f358, %f353;
	fma.rn.f32 	%f378, %f376, %f360, %f354;
	fma.rn.f32 	%f379, %f376, %f362, %f355;
	fma.rn.f32 	%f380, %f376, %f364, %f356;
	ld.shared.f32 	%f381, [%r216+48];
	ld.shared.f32 	%f382, [%r219+3120];
	fma.rn.f32 	%f383, %f381, %f382, %f359;
	ld.shared.f32 	%f384, [%r219+3124];
	fma.rn.f32 	%f385, %f381, %f384, %f361;
	ld.shared.f32 	%f386, [%r219+3128];
	fma.rn.f32 	%f387, %f381, %f386, %f363;
	ld.shared.f32 	%f388, [%r219+3132];
	fma.rn.f32 	%f389, %f381, %f388, %f365;
	ld.shared.f32 	%f390, [%r216+116];
	fma.rn.f32 	%f391, %f390, %f382, %f367;
	fma.rn.f32 	%f392, %f390, %f384, %f368;
	fma.rn.f32 	%f393, %f390, %f386, %f369;
	fma.rn.f32 	%f394, %f390, %f388, %f370;
	ld.shared.f32 	%f395, [%r216+184];
	fma.rn.f32 	%f396, %f395, %f382, %f372;
	fma.rn.f32 	%f397, %f395, %f384, %f373;
	fma.rn.f32 	%f398, %f395, %f386, %f374;
	fma.rn.f32 	%f399, %f395, %f388, %f375;
	ld.shared.f32 	%f400, [%r216+252];
	fma.rn.f32 	%f401, %f400, %f382, %f377;
	fma.rn.f32 	%f402, %f400, %f384, %f378;
	fma.rn.f32 	%f403, %f400, %f386, %f379;
	fma.rn.f32 	%f404, %f400, %f388, %f380;
	ld.shared.f32 	%f405, [%r216+52];
	ld.shared.f32 	%f406, [%r219+3380];
	fma.rn.f32 	%f407, %f405, %f406, %f383;
	ld.shared.f32 	%f408, [%r219+3384];
	fma.rn.f32 	%f409, %f405, %f408, %f385;
	ld.shared.f32 	%f410, [%r219+3388];
	fma.rn.f32 	%f411, %f405, %f410, %f387;
	ld.shared.f32 	%f412, [%r219+3392];
	fma.rn.f32 	%f413, %f405, %f412, %f389;
	ld.shared.f32 	%f414, [%r216+120];
	fma.rn.f32 	%f415, %f414, %f406, %f391;
	fma.rn.f32 	%f416, %f414, %f408, %f392;
	fma.rn.f32 	%f417, %f414, %f410, %f393;
	fma.rn.f32 	%f418, %f414, %f412, %f394;
	ld.shared.f32 	%f419, [%r216+188];
	fma.rn.f32 	%f420, %f419, %f406, %f396;
	fma.rn.f32 	%f421, %f419, %f408, %f397;
	fma.rn.f32 	%f422, %f419, %f410, %f398;
	fma.rn.f32 	%f423, %f419, %f412, %f399;
	ld.shared.f32 	%f424, [%r216+256];
	fma.rn.f32 	%f425, %f424, %f406, %f401;
	fma.rn.f32 	%f426, %f424, %f408, %f402;
	fma.rn.f32 	%f427, %f424, %f410, %f403;
	fma.rn.f32 	%f428, %f424, %f412, %f404;
	ld.shared.f32 	%f429, [%r216+56];
	ld.shared.f32 	%f430, [%r219+3640];
	fma.rn.f32 	%f431, %f429, %f430, %f407;
	ld.shared.f32 	%f432, [%r219+3644];
	fma.rn.f32 	%f433, %f429, %f432, %f409;
	ld.shared.f32 	%f434, [%r219+3648];
	fma.rn.f32 	%f435, %f429, %f434, %f411;
	ld.shared.f32 	%f436, [%r219+3652];
	fma.rn.f32 	%f437, %f429, %f436, %f413;
	ld.shared.f32 	%f438, [%r216+124];
	fma.rn.f32 	%f439, %f438, %f430, %f415;
	fma.rn.f32 	%f440, %f438, %f432, %f416;
	fma.rn.f32 	%f441, %f438, %f434, %f417;
	fma.rn.f32 	%f442, %f438, %f436, %f418;
	ld.shared.f32 	%f443, [%r216+192];
	fma.rn.f32 	%f444, %f443, %f430, %f420;
	fma.rn.f32 	%f445, %f443, %f432, %f421;
	fma.rn.f32 	%f446, %f443, %f434, %f422;
	fma.rn.f32 	%f447, %f443, %f436, %f423;
	ld.shared.f32 	%f448, [%r216+260];
	fma.rn.f32 	%f449, %f448, %f430, %f425;
	fma.rn.f32 	%f450, %f448, %f432, %f426;
	fma.rn.f32 	%f451, %f448, %f434, %f427;
	fma.rn.f32 	%f452, %f448, %f436, %f428;
	ld.shared.f32 	%f453, [%r216+60];
	ld.shared.f32 	%f454, [%r219+3900];
	fma.rn.f32 	%f508, %f453, %f454, %f431;
	ld.shared.f32 	%f455, [%r219+3904];
	fma.rn.f32 	%f507, %f453, %f455, %f433;
	ld.shared.f32 	%f456, [%r219+3908];
	fma.rn.f32 	%f506, %f453, %f456, %f435;
	ld.shared.f32 	%f457, [%r219+3912];
	fma.rn.f32 	%f505, %f453, %f457, %f437;
	ld.shared.f32 	%f458, [%r216+128];
	fma.rn.f32 	%f504, %f458, %f454, %f439;
	fma.rn.f32 	%f503, %f458, %f455, %f440;
	fma.rn.f32 	%f502, %f458, %f456, %f441;
	fma.rn.f32 	%f501, %f458, %f457, %f442;
	ld.shared.f32 	%f459, [%r216+196];
	fma.rn.f32 	%f500, %f459, %f454, %f444;
	fma.rn.f32 	%f499, %f459, %f455, %f445;
	fma.rn.f32 	%f498, %f459, %f456, %f446;
	fma.rn.f32 	%f497, %f459, %f457, %f447;
	ld.shared.f32 	%f460, [%r216+264];
	fma.rn.f32 	%f496, %f460, %f454, %f449;
	fma.rn.f32 	%f495, %f460, %f455, %f450;
	fma.rn.f32 	%f494, %f460, %f456, %f451;
	fma.rn.f32 	%f493, %f460, %f457, %f452;
	bar.sync 	0;
	add.s32 	%r239, %r239, 1;
	setp.eq.s32 	%p55, %r239, %r27;
	@%p55 bra 	$L__BB2_44;
	bra.uni 	$L__BB2_2;
$L__BB2_44:
	ld.param.u64 	%rd71, [steel_gemm_scatter_kernel_param_3];
	add.s32 	%r28, %r2, %r4;
	add.s32 	%r29, %r3, %r5;
	setp.lt.u32 	%p56, %r28, %r113;
	cvta.to.global.u64 	%rd37, %rd71;
	mul.wide.u32 	%rd38, %r28, 4;
	add.s64 	%rd4, %rd37, %rd38;
	@%p56 bra 	$L__BB2_45;
	bra.uni 	$L__BB2_54;
$L__BB2_45:
	ld.global.nc.u32 	%r93, [%rd4];
	setp.lt.s32 	%p57, %r93, 0;
	setp.ge.s32 	%p58, %r93, %r116;
	or.pred  	%p59, %p57, %p58;
	@%p59 bra 	$L__BB2_54;
	mul.lo.s32 	%r94, %r93, %r114;
	setp.ge.u32 	%p60, %r29, %r114;
	@%p60 bra 	$L__BB2_48;
	add.s32 	%r220, %r29, %r94;
	mul.wide.u32 	%rd39, %r220, 4;
	add.s64 	%rd40, %rd3, %rd39;
	atom.global.add.f32 	%f461, [%rd40], %f508;
$L__BB2_48:
	add.s32 	%r95, %r29, 1;
	setp.ge.u32 	%p61, %r95, %r114;
	@%p61 bra 	$L__BB2_50;
	add.s32 	%r221, %r95, %r94;
	mul.wide.u32 	%rd41, %r221, 4;
	add.s64 	%rd42, %rd3, %rd41;
	atom.global.add.f32 	%f462, [%rd42], %f507;
$L__BB2_50:
	add.s32 	%r96, %r29, 2;
	setp.ge.u32 	%p62, %r96, %r114;
	@%p62 bra 	$L__BB2_52;
	add.s32 	%r222, %r96, %r94;
	mul.wide.u32 	%rd43, %r222, 4;
	add.s64 	%rd44, %rd3, %rd43;
	atom.global.add.f32 	%f463, [%rd44], %f506;
$L__BB2_52:
	add.s32 	%r97, %r29, 3;
	setp.ge.u32 	%p63, %r97, %r114;
	@%p63 bra 	$L__BB2_54;
	add.s32 	%r223, %r97, %r94;
	mul.wide.u32 	%rd45, %r223, 4;
	add.s64 	%rd46, %rd3, %rd45;
	atom.global.add.f32 	%f464, [%rd46], %f505;
$L__BB2_54:
	add.s32 	%r224, %r28, 1;
	setp.ge.u32 	%p64, %r224, %r113;
	@%p64 bra 	$L__BB2_64;
	ld.global.nc.u32 	%r98, [%rd4+4];
	setp.lt.s32 	%p65, %r98, 0;
	setp.ge.s32 	%p66, %r98, %r116;
	or.pred  	%p67, %p65, %p66;
	@%p67 bra 	$L__BB2_64;
	mul.lo.s32 	%r99, %r98, %r114;
	setp.ge.u32 	%p68, %r29, %r114;
	@%p68 bra 	$L__BB2_58;
	add.s32 	%r225, %r29, %r99;
	mul.wide.u32 	%rd47, %r225, 4;
	add.s64 	%rd48, %rd3, %rd47;
	atom.global.add.f32 	%f465, [%rd48], %f504;
$L__BB2_58:
	add.s32 	%r100, %r29, 1;
	setp.ge.u32 	%p69, %r100, %r114;
	@%p69 bra 	$L__BB2_60;
	add.s32 	%r226, %r100, %r99;
	mul.wide.u32 	%rd49, %r226, 4;
	add.s64 	%rd50, %rd3, %rd49;
	atom.global.add.f32 	%f466, [%rd50], %f503;
$L__BB2_60:
	add.s32 	%r101, %r29, 2;
	setp.ge.u32 	%p70, %r101, %r114;
	@%p70 bra 	$L__BB2_62;
	add.s32 	%r227, %r101, %r99;
	mul.wide.u32 	%rd51, %r227, 4;
	add.s64 	%rd52, %rd3, %rd51;
	atom.global.add.f32 	%f467, [%rd52], %f502;
$L__BB2_62:
	add.s32 	%r102, %r29, 3;
	setp.ge.u32 	%p71, %r102, %r114;
	@%p71 bra 	$L__BB2_64;
	add.s32 	%r228, %r102, %r99;
	mul.wide.u32 	%rd53, %r228, 4;
	add.s64 	%rd54, %rd3, %rd53;
	atom.global.add.f32 	%f468, [%rd54], %f501;
$L__BB2_64:
	add.s32 	%r229, %r28, 2;
	setp.ge.u32 	%p72, %r229, %r113;
	@%p72 bra 	$L__BB2_74;
	ld.global.nc.u32 	%r103, [%rd4+8];
	setp.lt.s32 	%p73, %r103, 0;
	setp.ge.s32 	%p74, %r103, %r116;
	or.pred  	%p75, %p73, %p74;
	@%p75 bra 	$L__BB2_74;
	mul.lo.s32 	%r104, %r103, %r114;
	setp.ge.u32 	%p76, %r29, %r114;
	@%p76 bra 	$L__BB2_68;
	add.s32 	%r230, %r29, %r104;
	mul.wide.u32 	%rd55, %r230, 4;
	add.s64 	%rd56, %rd3, %rd55;
	atom.global.add.f32 	%f469, [%rd56], %f500;
$L__BB2_68:
	add.s32 	%r105, %r29, 1;
	setp.ge.u32 	%p77, %r105, %r114;
	@%p77 bra 	$L__BB2_70;
	add.s32 	%r231, %r105, %r104;
	mul.wide.u32 	%rd57, %r231, 4;
	add.s64 	%rd58, %rd3, %rd57;
	atom.global.add.f32 	%f470, [%rd58], %f499;
$L__BB2_70:
	add.s32 	%r106, %r29, 2;
	setp.ge.u32 	%p78, %r106, %r114;
	@%p78 bra 	$L__BB2_72;
	add.s32 	%r232, %r106, %r104;
	mul.wide.u32 	%rd59, %r232, 4;
	add.s64 	%rd60, %rd3, %rd59;
	atom.global.add.f32 	%f471, [%rd60], %f498;
$L__BB2_72:
	add.s32 	%r107, %r29, 3;
	setp.ge.u32 	%p79, %r107, %r114;
	@%p79 bra 	$L__BB2_74;
	add.s32 	%r233, %r107, %r104;
	mul.wide.u32 	%rd61, %r233, 4;
	add.s64 	%rd62, %rd3, %rd61;
	atom.global.add.f32 	%f472, [%rd62], %f497;
$L__BB2_74:
	add.s32 	%r234, %r28, 3;
	setp.ge.u32 	%p80, %r234, %r113;
	@%p80 bra 	$L__BB2_84;
	ld.global.nc.u32 	%r108, [%rd4+12];
	setp.lt.s32 	%p81, %r108, 0;
	setp.ge.s32 	%p82, %r108, %r116;
	or.pred  	%p83, %p81, %p82;
	@%p83 bra 	$L__BB2_84;
	mul.lo.s32 	%r109, %r108, %r114;
	setp.ge.u32 	%p84, %r29, %r114;
	@%p84 bra 	$L__BB2_78;
	add.s32 	%r235, %r29, %r109;
	mul.wide.u32 	%rd63, %r235, 4;
	add.s64 	%rd64, %rd3, %rd63;
	atom.global.add.f32 	%f473, [%rd64], %f496;
$L__BB2_78:
	add.s32 	%r110, %r29, 1;
	setp.ge.u32 	%p85, %r110, %r114;
	@%p85 bra 	$L__BB2_80;
	add.s32 	%r236, %r110, %r109;
	mul.wide.u32 	%rd65, %r236, 4;
	add.s64 	%rd66, %rd3, %rd65;
	atom.global.add.f32 	%f474, [%rd66], %f495;
$L__BB2_80:
	add.s32 	%r111, %r29, 2;
	setp.ge.u32 	%p86, %r111, %r114;
	@%p86 bra 	$L__BB2_82;
	add.s32 	%r237, %r111, %r109;
	mul.wide.u32 	%rd67, %r237, 4;
	add.s64 	%rd68, %rd3, %rd67;
	atom.global.add.f32 	%f475, [%rd68], %f494;
$L__BB2_82:
	add.s32 	%r112, %r29, 3;
	setp.ge.u32 	%p87, %r112, %r114;
	@%p87 bra 	$L__BB2_84;
	add.s32 	%r238, %r112, %r109;
	mul.wide.u32 	%rd69, %r238, 4;
	add.s64 	%rd70, %rd3, %rd69;
	atom.global.add.f32 	%f476, [%rd70], %f493;
$L__BB2_84:
	ret;

}
	// .globl	steel_embedding_gemm_kernel
.visible .entry steel_embedding_gemm_kernel(
	.param .u64 .ptr .align 1 steel_embedding_gemm_kernel_param_0,
	.param .u64 .ptr .align 1 steel_embedding_gemm_kernel_param_1,
	.param .u64 .ptr .align 1 steel_embedding_gemm_kernel_param_2,
	.param .u64 .ptr .align 1 steel_embedding_gemm_kernel_param_3,
	.param .u32 steel_embedding_gemm_kernel_param_4,
	.param .u32 steel_embedding_gemm_kernel_param_5,
	.param .u32 steel_embedding_gemm_kernel_param_6,
	.param .u32 steel_embedding_gemm_kernel_param_7
)
{
	.reg .pred 	%p<97>;
	.reg .b32 	%r<278>;
	.reg .b32 	%f<486>;
	.reg .b64 	%rd<73>;
	// demoted variable
	.shared .align 4 .b8 _ZZ27steel_embedding_gemm_kernelE2Es[4352];
	// demoted variable
	.shared .align 4 .b8 _ZZ27steel_embedding_gemm_kernelE2Ws[4160];
	ld.param.u64 	%rd11, [steel_embedding_gemm_kernel_param_0];
	ld.param.u64 	%rd12, [steel_embedding_gemm_kernel_param_1];
	ld.param.u64 	%rd13, [steel_embedding_gemm_kernel_param_2];
	ld.param.u64 	%rd14, [steel_embedding_gemm_kernel_param_3];
	ld.param.u32 	%r117, [steel_embedding_gemm_kernel_param_4];
	ld.param.u32 	%r118, [steel_embedding_gemm_kernel_param_5];
	ld.param.u32 	%r119, [steel_embedding_gemm_kernel_param_6];
	ld.param.u32 	%r120, [steel_embedding_gemm_kernel_param_7];
	cvta.to.global.u64 	%rd1, %rd12;
	cvta.to.global.u64 	%rd2, %rd14;
	cvta.to.global.u64 	%rd3, %rd13;
	cvta.to.global.u64 	%rd4, %rd11;
	mov.u32 	%r121, %ctaid.x;
	mov.u32 	%r122, %ctaid.y;
	mov.u32 	%r1, %tid.x;
	shr.u32 	%r123, %r1, 2;
	and.b32  	%r2, %r123, 252;
	shl.b32 	%r124, %r1, 2;
	and.b32  	%r3, %r124, 60;
	shl.b32 	%r4, %r122, 6;
	shl.b32 	%r5, %r121, 6;
	add.s32 	%r6, %r118, 15;
	setp.lt.u32 	%p1, %r6, 16;
	mov.f32 	%f463, 0f00000000;
	mov.f32 	%f464, %f463;
	mov.f32 	%f465, %f463;
	mov.f32 	%f466, %f463;
	mov.f32 	%f467, %f463;
	mov.f32 	%f468, %f463;
	mov.f32 	%f469, %f463;
	mov.f32 	%f470, %f463;
	mov.f32 	%f471, %f463;
	mov.f32 	%f472, %f463;
	mov.f32 	%f473, %f463;
	mov.f32 	%f474, %f463;
	mov.f32 	%f475, %f463;
	mov.f32 	%f476, %f463;
	mov.f32 	%f477, %f463;
	mov.f32 	%f478, %f463;
	@%p1 bra 	$L__BB3_64;
	mov.u32 	%r7, %ntid.x;
	add.s32 	%r8, %r1, %r7;
	max.u32 	%r126, %r8, 1024;
	setp.lt.u32 	%p2, %r8, 1024;
	selp.u32 	%r127, 1, 0, %p2;
	add.s32 	%r128, %r8, %r127;
	sub.s32 	%r129, %r126, %r128;
	div.u32 	%r130, %r129, %r7;
	add.s32 	%r9, %r130, %r127;
	mov.u32 	%r131, _ZZ27steel_embedding_gemm_kernelE2Es;
	mad.lo.s32 	%r132, %r2, 68, %r131;
	add.s32 	%r10, %r132, 60;
	and.b32  	%r11, %r9, 3;
	shr.u32 	%r133, %r1, 4;
	and.b32  	%r12, %r1, 15;
	add.s32 	%r13, %r133, %r4;
	mad.lo.s32 	%r134, %r133, 68, %r131;
	add.s32 	%r14, %r134, %r3;
	mul.wide.u32 	%rd15, %r13, 4;
	add.s64 	%rd5, %rd2, %rd15;
	shr.u32 	%r137, %r8, 4;
	and.b32  	%r15, %r8, 15;
	add.s32 	%r16, %r137, %r4;
	mad.lo.s32 	%r138, %r137, 68, %r131;
	shl.b32 	%r139, %r8, 2;
	and.b32  	%r140, %r139, 60;
	add.s32 	%r17, %r138, %r140;
	mul.wide.u32 	%rd16, %r16, 4;
	add.s64 	%rd6, %rd2, %rd16;
	add.s32 	%r18, %r8, %r7;
	shr.u32 	%r141, %r18, 4;
	and.b32  	%r19, %r18, 15;
	add.s32 	%r20, %r141, %r4;
	mad.lo.s32 	%r142, %r141, 68, %r131;
	shl.b32 	%r143, %r18, 2;
	and.b32  	%r144, %r143, 60;
	add.s32 	%r21, %r142, %r144;
	mul.wide.u32 	%rd17, %r20, 4;
	add.s64 	%rd7, %rd2, %rd17;
	add.s32 	%r22, %r18, %r7;
	shr.u32 	%r23, %r1, 6;
	and.b32  	%r145, %r1, 63;
	add.s32 	%r24, %r145, %r5;
	mov.u32 	%r146, _ZZ27steel_embedding_gemm_kernelE2Ws;
	mad.lo.s32 	%r147, %r23, 260, %r146;
	and.b32  	%r148, %r124, 252;
	add.s32 	%r25, %r147, %r148;
	shr.u32 	%r26, %r8, 6;
	and.b32  	%r149, %r8, 63;
	add.s32 	%r27, %r149, %r5;
	mad.lo.s32 	%r150, %r26, 260, %r146;
	and.b32  	%r151, %r139, 252;
	add.s32 	%r28, %r150, %r151;
	shr.u32 	%r29, %r18, 6;
	and.b32  	%r152, %r18, 63;
	add.s32 	%r30, %r152, %r5;
	mad.lo.s32 	%r153, %r29, 260, %r146;
	and.b32  	%r154, %r143, 252;
	add.s32 	%r31, %r153, %r154;
	shl.b32 	%r155, %r3, 2;
	add.s32 	%r32, %r146, %r155;
	shl.b32 	%r33, %r7, 2;
	shr.u32 	%r34, %r6, 4;
	mov.b32 	%r270, 0;
	mov.f32 	%f463, 0f00000000;
$L__BB3_2:
	setp.eq.s32 	%p3, %r11, 3;
	shl.b32 	%r38, %r270, 4;
	mov.u32 	%r271, %r1;
	@%p3 bra 	$L__BB3_20;
	setp.lt.u32 	%p4, %r13, %r117;
	add.s32 	%r39, %r12, %r38;
	setp.lt.u32 	%p5, %r39, %r118;
	and.pred  	%p6, %p4, %p5;
	@%p6 bra 	$L__BB3_5;
	mov.b32 	%r157, 0;
	st.shared.u32 	[%r14], %r157;
	bra.uni 	$L__BB3_8;
$L__BB3_5:
	ld.global.nc.u32 	%r40, [%rd5];
	setp.gt.s32 	%p7, %r40, -1;
	setp.lt.s32 	%p8, %r40, %r120;
	and.pred  	%p9, %p7, %p8;
	@%p9 bra 	$L__BB3_7;
	mov.b32 	%r158, 0;
	st.shared.u32 	[%r14], %r158;
	bra.uni 	$L__BB3_8;
$L__BB3_7:
	mad.lo.s32 	%r159, %r40, %r118, %r39;
	mul.wide.u32 	%rd18, %r159, 4;
	add.s64 	%rd19, %rd1, %rd18;
	ld.global.nc.f32 	%f65, [%rd19];
	st.shared.f32 	[%r14], %f65;
$L__BB3_8:
	setp.eq.s32 	%p10, %r11, 0;
	mov.u32 	%r271, %r8;
	@%p10 bra 	$L__BB3_20;
	setp.lt.u32 	%p11, %r16, %r117;
	add.s32 	%r41, %r15, %r38;
	setp.lt.u32 	%p12, %r41, %r118;
	and.pred  	%p13, %p11, %p12;
	@%p13 bra 	$L__BB3_11;
	mov.b32 	%r161, 0;
	st.shared.u32 	[%r17], %r161;
	bra.uni 	$L__BB3_14;
$L__BB3_11:
	ld.global.nc.u32 	%r42, [%rd6];
	setp.gt.s32 	%p14, %r42, -1;
	setp.lt.s32 	%p15, %r42, %r120;
	and.pred  	%p16, %p14, %p15;
	@%p16 bra 	$L__BB3_13;
	mov.b32 	%r162, 0;
	st.shared.u32 	[%r17], %r162;
	bra.uni 	$L__BB3_14;
$L__BB3_13:
	mad.lo.s32 	%r163, %r42, %r118, %r41;
	mul.wide.u32 	%rd20, %r163, 4;
	add.s64 	%rd21, %rd1, %rd20;
	ld.global.nc.f32 	%f66, [%rd21];
	st.shared.f32 	[%r17], %f66;
$L__BB3_14:
	setp.eq.s32 	%p17, %r11, 1;
	mov.u32 	%r271, %r18;
	@%p17 bra 	$L__BB3_20;
	setp.lt.u32 	%p18, %r20, %r117;
	add.s32 	%r43, %r19, %r38;
	setp.lt.u32 	%p19, %r43, %r118;
	and.pred  	%p20, %p18, %p19;
	@%p20 bra 	$L__BB3_17;
	mov.b32 	%r165, 0;
	st.shared.u32 	[%r21], %r165;
	mov.u32 	%r271, %r22;
	bra.uni 	$L__BB3_20;
$L__BB3_17:
	ld.global.nc.u32 	%r44, [%rd7];
	setp.gt.s32 	%p21, %r44, -1;
	setp.lt.s32 	%p22, %r44, %r120;
	and.pred  	%p23, %p21, %p22;
	@%p23 bra 	$L__BB3_19;
	mov.b32 	%r166, 0;
	st.shared.u32 	[%r21], %r166;
	mov.u32 	%r271, %r22;
	bra.uni 	$L__BB3_20;
$L__BB3_19:
	mad.lo.s32 	%r167, %r44, %r118, %r43;
	mul.wide.u32 	%rd22, %r167, 4;
	add.s64 	%rd23, %rd1, %rd22;
	ld.global.nc.f32 	%f67, [%rd23];
	st.shared.f32 	[%r21], %f67;
	mov.u32 	%r271, %r22;
$L__BB3_20:
	setp.lt.u32 	%p24, %r9, 3;
	@%p24 bra 	$L__BB3_43;
	shl.b32 	%r168, %r7, 1;
	add.s32 	%r274, %r168, %r271;
	mad.lo.s32 	%r273, %r7, 3, %r271;
	add.s32 	%r272, %r7, %r271;
$L__BB3_22:
	shr.u32 	%r53, %r271, 4;
	and.b32  	%r54, %r271, 15;
	add.s32 	%r55, %r53, %r4;
	add.s32 	%r56, %r54, %r38;
	setp.ge.u32 	%p25, %r55, %r117;
	setp.ge.u32 	%p26, %r56, %r118;
	or.pred  	%p27, %p25, %p26;
	@%p27 bra 	$L__BB3_26;
	mul.wide.u32 	%rd24, %r55, 4;
	add.s64 	%rd25, %rd2, %rd24;
	ld.global.nc.u32 	%r57, [%rd25];
	setp.lt.s32 	%p28, %r57, 0;
	setp.ge.s32 	%p29, %r57, %r120;
	or.pred  	%p30, %p28, %p29;
	@%p30 bra 	$L__BB3_25;
	mad.lo.s32 	%r179, %r57, %r118, %r56;
	mul.wide.u32 	%rd26, %r179, 4;
	add.s64 	%rd27, %rd1, %rd26;
	ld.global.nc.f32 	%f68, [%rd27];
	mov.u32 	%r180, _ZZ27steel_embedding_gemm_kernelE2Es;
	mad.lo.s32 	%r181, %r53, 68, %r180;
	shl.b32 	%r182, %r54, 2;
	add.s32 	%r183, %r181, %r182;
	st.shared.f32 	[%r183], %f68;
	bra.uni 	$L__BB3_27;
$L__BB3_25:
	mov.u32 	%r174, _ZZ27steel_embedding_gemm_kernelE2Es;
	mad.lo.s32 	%r175, %r53, 68, %r174;
	shl.b32 	%r176, %r54, 2;
	add.s32 	%r177, %r175, %r176;
	mov.b32 	%r178, 0;
	st.shared.u32 	[%r177], %r178;
	bra.uni 	$L__BB3_27;
$L__BB3_26:
	mov.u32 	%r169, _ZZ27steel_embedding_gemm_kernelE2Es;
	mad.lo.s32 	%r170, %r53, 68, %r169;
	shl.b32 	%r171, %r54, 2;
	add.s32 	%r172, %r170, %r171;
	mov.b32 	%r173, 0;
	st.shared.u32 	[%r172], %r173;
$L__BB3_27:
	shr.u32 	%r58, %r272, 4;
	and.b32  	%r59, %r272, 15;
	add.s32 	%r60, %r58, %r4;
	add.s32 	%r61, %r59, %r38;
	setp.lt.u32 	%p31, %r60, %r117;
	setp.lt.u32 	%p32, %r61, %r118;
	and.pred  	%p33, %p31, %p32;
	@%p33 bra 	$L__BB3_29;
	mov.u32 	%r184, _ZZ27steel_embedding_gemm_kernelE2Es;
	mad.lo.s32 	%r185, %r58, 68, %r184;
	shl.b32 	%r186, %r59, 2;
	add.s32 	%r187, %r185, %r186;
	mov.b32 	%r188, 0;
	st.shared.u32 	[%r187], %r188;
	bra.uni 	$L__BB3_32;
$L__BB3_29:
	mul.wide.u32 	%rd28, %r60, 4;
	add.s64 	%rd29, %rd2, %rd28;
	ld.global.nc.u32 	%r62, [%rd29];
	setp.gt.s32 	%p34, %r62, -1;
	setp.lt.s32 	%p35, %r62, %r120;
	and.pred  	%p36, %p34, %p35;
	@%p36 bra 	$L__BB3_31;
	mov.u32 	%r189, _ZZ27steel_embedding_gemm_kernelE2Es;
	mad.lo.s32 	%r190, %r58, 68, %r189;
	shl.b32 	%r191, %r59, 2;
	add.s32 	%r192, %r190, %r191;
	mov.b32 	%r193, 0;
	st.shared.u32 	[%r192], %r193;
	bra.uni 	$L__BB3_32;
$L__BB3_31:
	mad.lo.s32 	%r194, %r62, %r118, %r61;
	mul.wide.u32 	%rd30, %r194, 4;
	add.s64 	%rd31, %rd1, %rd30;
	ld.global.nc.f32 	%f69, [%rd31];
	mov.u32 	%r195, _ZZ27steel_embedding_gemm_kernelE2Es;
	mad.lo.s32 	%r196, %r58, 68, %r195;
	shl.b32 	%r197, %r59, 2;
	add.s32 	%r198, %r196, %r197;
	st.shared.f32 	[%r198], %f69;
$L__BB3_32:
	add.s32 	%r63, %r271, %r7;
	shr.u32 	%r64, %r274, 4;
	and.b32  	%r65, %r274, 15;
	add.s32 	%r66, %r64, %r4;
	add.s32 	%r67, %r65, %r38;
	setp.lt.u32 	%p37, %r66, %r117;
	setp.lt.u32 	%p38, %r67, %r118;
	and.pred  	%p39, %p37, %p38;
	@%p39 bra 	$L__BB3_34;
	mov.u32 	%r199, _ZZ27steel_embedding_gemm_kernelE2Es;
	mad.lo.s32 	%r200, %r64, 68, %r199;
	shl.b32 	%r201, %r65, 2;
	add.s32 	%r202, %r200, %r201;
	mov.b32 	%r203, 0;
	st.shared.u32 	[%r202], %r203;
	bra.uni 	$L__BB3_37;
$L__BB3_34:
	mul.wide.u32 	%rd32, %r66, 4;
	add.s64 	%rd33, %rd2, %rd32;
	ld.global.nc.u32 	%r68, [%rd33];
	setp.gt.s32 	%p40, %r68, -1;
	setp.lt.s32 	%p41, %r68, %r120;
	and.pred  	%p42, %p40, %p41;
	@%p42 bra 	$L__BB3_36;
	mov.u32 	%r204, _ZZ27steel_embedding_gemm_kernelE2Es;
	mad.lo.s32 	%r205, %r64, 68, %r204;
	shl.b32 	%r206, %r65, 2;
	add.s32 	%r207, %r205, %r206;
	mov.b32 	%r208, 0;
	st.shared.u32 	[%r207], %r208;
	bra.uni 	$L__BB3_37;
$L__BB3_36:
	mad.lo.s32 	%r209, %r68, %r118, %r67;
	mul.wide.u32 	%rd34, %r209, 4;
	add.s64 	%rd35, %rd1, %rd34;
	ld.global.nc.f32 	%f70, [%rd35];
	mov.u32 	%r210, _ZZ27steel_embedding_gemm_kernelE2Es;
	mad.lo.s32 	%r211, %r64, 68, %r210;
	shl.b32 	%r212, %r65, 2;
	add.s32 	%r213, %r211, %r212;
	st.shared.f32 	[%r213], %f70;
$L__BB3_37:
	add.s32 	%r69, %r63, %r7;
	shr.u32 	%r70, %r273, 4;
	and.b32  	%r71, %r273, 15;
	add.s32 	%r72, %r70, %r4;
	add.s32 	%r73, %r71, %r38;
	setp.lt.u32 	%p43, %r72, %r117;
	setp.lt.u32 	%p44, %r73, %r118;
	and.pred  	%p45, %p43, %p44;
	@%p45 bra 	$L__BB3_39;
	mov.u32 	%r214, _ZZ27steel_embedding_gemm_kernelE2Es;
	mad.lo.s32 	%r215, %r70, 68, %r214;
	shl.b32 	%r216, %r71, 2;
	add.s32 	%r217, %r215, %r216;
	mov.b32 	%r218, 0;
	st.shared.u32 	[%r217], %r218;
	bra.uni 	$L__BB3_42;
$L__BB3_39:
	mul.wide.u32 	%rd36, %r72, 4;
	add.s64 	%rd37, %rd2, %rd36;
	ld.global.nc.u32 	%r74, [%rd37];
	setp.gt.s32 	%p46, %r74, -1;
	setp.lt.s32 	%p47, %r74, %r120;
	and.pred  	%p48, %p46, %p47;
	@%p48 bra 	$L__BB3_41;
	mov.u32 	%r219, _ZZ27steel_embedding_gemm_kernelE2Es;
	mad.lo.s32 	%r220, %r70, 68, %r219;
	shl.b32 	%r221, %r71, 2;
	add.s32 	%r222, %r220, %r221;
	mov.b32 	%r223, 0;
	st.shared.u32 	[%r222], %r223;
	bra.uni 	$L__BB3_42;
$L__BB3_41:
	mad.lo.s32 	%r224, %r74, %r118, %r73;
	mul.wide.u32 	%rd38, %r224, 4;
	add.s64 	%rd39, %rd1, %rd38;
	ld.global.nc.f32 	%f71, [%rd39];
	mov.u32 	%r225, _ZZ27steel_embedding_gemm_kernelE2Es;
	mad.lo.s32 	%r226, %r70, 68, %r225;
	shl.b32 	%r227, %r71, 2;
	add.s32 	%r228, %r226, %r227;
	st.shared.f32 	[%r228], %f71;
$L__BB3_42:
	add.s32 	%r229, %r69, %r7;
	add.s32 	%r271, %r229, %r7;
	add.s32 	%r274, %r274, %r33;
	add.s32 	%r273, %r273, %r33;
	add.s32 	%r272, %r272, %r33;
	setp.lt.u32 	%p49, %r271, 1024;
	@%p49 bra 	$L__BB3_22;
$L__BB3_43:
	mov.u32 	%r276, %r1;
	@%p3 bra 	$L__BB3_53;
	setp.ge.u32 	%p51, %r24, %r119;
	add.s32 	%r79, %r23, %r38;
	setp.ge.u32 	%p52, %r79, %r118;
	mov.f32 	%f479, 0f00000000;
	or.pred  	%p53, %p52, %p51;
	@%p53 bra 	$L__BB3_46;
	mad.lo.s32 	%r230, %r79, %r119, %r24;
	mul.wide.u32 	%rd40, %r230, 4;
	add.s64 	%rd41, %rd3, %rd40;
	ld.global.nc.f32 	%f479, [%rd41];
$L__BB3_46:
	setp.eq.s32 	%p54, %r11, 0;
	st.shared.f32 	[%r25], %f479;
	mov.u32 	%r276, %r8;
	@%p54 bra 	$L__BB3_53;
	setp.ge.u32 	%p55, %r27, %r119;
	add.s32 	%r80, %r26, %r38;
	setp.ge.u32 	%p56, %r80, %r118;
	mov.f32 	%f480, 0f00000000;
	or.pred  	%p57, %p56, %p55;
	@%p57 bra 	$L__BB3_49;
	mad.lo.s32 	%r231, %r80, %r119, %r27;
	mul.wide.u32 	%rd42, %r231, 4;
	add.s64 	%rd43, %rd3, %rd42;
	ld.global.nc.f32 	%f480, [%rd43];
$L__BB3_49:
	setp.eq.s32 	%p58, %r11, 1;
	st.shared.f32 	[%r28], %f480;
	mov.u32 	%r276, %r18;
	@%p58 bra 	$L__BB3_53;
	setp.ge.u32 	%p59, %r30, %r119;
	add.s32 	%r81, %r29, %r38;
	setp.ge.u32 	%p60, %r81, %r118;
	mov.f32 	%f481, 0f00000000;
	or.pred  	%p61, %p60, %p59;
	@%p61 bra 	$L__BB3_52;
	mad.lo.s32 	%r232, %r81, %r119, %r30;
	mul.wide.u32 	%rd44, %r232, 4;
	add.s64 	%rd45, %rd3, %rd44;
	ld.global.nc.f32 	%f481, [%rd45];
$L__BB3_52:
	st.shared.f32 	[%r31], %f481;
	mov.u32 	%r276, %r22;
$L__BB3_53:
	@%p24 bra 	$L__BB3_63;
$L__BB3_54:
	shr.u32 	%r84, %r276, 6;
	and.b32  	%r85, %r276, 63;
	add.s32 	%r86, %r84, %r38;
	add.s32 	%r87, %r85, %r5;
	setp.ge.u32 	%p63, %r86, %r118;
	setp.ge.u32 	%p64, %r87, %r119;
	mov.f32 	%f482, 0f00000000;
	or.pred  	%p65, %p63, %p64;
	@%p65 bra 	$L__BB3_56;
	mad.lo.s32 	%r233, %r86, %r119, %r87;
	mul.wide.u32 	%rd46, %r233, 4;
	add.s64 	%rd47, %rd3, %rd46;
	ld.global.nc.f32 	%f482, [%rd47];
$L__BB3_56:
	mov.u32 	%r234, _ZZ27steel_embedding_gemm_kernelE2Ws;
	mad.lo.s32 	%r235, %r84, 260, %r234;
	shl.b32 	%r236, %r85, 2;
	add.s32 	%r237, %r235, %r236;
	st.shared.f32 	[%r237], %f482;
	add.s32 	%r88, %r276, %r7;
	shr.u32 	%r89, %r88, 6;
	and.b32  	%r90, %r88, 63;
	add.s32 	%r91, %r89, %r38;
	add.s32 	%r92, %r90, %r5;
	setp.ge.u32 	%p66, %r91, %r118;
	setp.ge.u32 	%p67, %r92, %r119;
	mov.f32 	%f483, 0f00000000;
	or.pred  	%p68, %p66, %p67;
	@%p68 bra 	$L__BB3_58;
	mad.lo.s32 	%r238, %r91, %r119, %r92;
	mul.wide.u32 	%rd48, %r238, 4;
	add.s64 	%rd49, %rd3, %rd48;
	ld.global.nc.f32 	%f483, [%rd49];
$L__BB3_58:
	mov.u32 	%r239, _ZZ27steel_embedding_gemm_kernelE2Ws;
	mad.lo.s32 	%r240, %r89, 260, %r239;
	shl.b32 	%r241, %r90, 2;
	add.s32 	%r242, %r240, %r241;
	st.shared.f32 	[%r242], %f483;
	add.s32 	%r93, %r88, %r7;
	shr.u32 	%r94, %r93, 6;
	and.b32  	%r95, %r93, 63;
	add.s32 	%r96, %r94, %r38;
	add.s32 	%r97, %r95, %r5;
	setp.ge.u32 	%p69, %r96, %r118;
	setp.ge.u32 	%p70, %r97, %r119;
	mov.f32 	%f484, 0f00000000;
	or.pred  	%p71, %p69, %p70;
	@%p71 bra 	$L__BB3_60;
	mad.lo.s32 	%r243, %r96, %r119, %r97;
	mul.wide.u32 	%rd50, %r243, 4;
	add.s64 	%rd51, %rd3, %rd50;
	ld.global.nc.f32 	%f484, [%rd51];
$L__BB3_60:
	mov.u32 	%r244, _ZZ27steel_embedding_gemm_kernelE2Ws;
	mad.lo.s32 	%r245, %r94, 260, %r244;
	shl.b32 	%r246, %r95, 2;
	add.s32 	%r247, %r245, %r246;
	st.shared.f32 	[%r247], %f484;
	add.s32 	%r98, %r93, %r7;
	shr.u32 	%r99, %r98, 6;
	and.b32  	%r100, %r98, 63;
	add.s32 	%r101, %r99, %r38;
	add.s32 	%r102, %r100, %r5;
	setp.ge.u32 	%p72, %r101, %r118;
	setp.ge.u32 	%p73, %r102, %r119;
	mov.f32 	%f485, 0f00000000;
	or.pred  	%p74, %p72, %p73;
	@%p74 bra 	$L__BB3_62;
	mad.lo.s32 	%r248, %r101, %r119, %r102;
	mul.wide.u32 	%rd52, %r248, 4;
	add.s64 	%rd53, %rd3, %rd52;
	ld.global.nc.f32 	%f485, [%rd53];
$L__BB3_62:
	mov.u32 	%r249, _ZZ27steel_embedding_gemm_kernelE2Ws;
	mad.lo.s32 	%r250, %r99, 260, %r249;
	shl.b32 	%r251, %r100, 2;
	add.s32 	%r252, %r250, %r251;
	st.shared.f32 	[%r252], %f485;
	add.s32 	%r276, %r98, %r7;
	setp.lt.u32 	%p75, %r276, 1024;
	@%p75 bra 	$L__BB3_54;
$L__BB3_63:
	bar.sync 	0;
	ld.shared.f32 	%f79, [%r10+-60];
	ld.shared.f32 	%f80, [%r32];
	fma.rn.f32 	%f81, %f79, %f80, %f478;
	ld.shared.f32 	%f82, [%r32+4];
	fma.rn.f32 	%f83, %f79, %f82, %f477;
	ld.shared.f32 	%f84, [%r32+8];
	fma.rn.f32 	%f85, %f79, %f84, %f476;
	ld.shared.f32 	%f86, [%r32+12];
	fma.rn.f32 	%f87, %f79, %f86, %f475;
	ld.shared.f32 	%f88, [%r10+8];
	fma.rn.f32 	%f89, %f88, %f80, %f474;
	fma.rn.f32 	%f90, %f88, %f82, %f473;
	fma.rn.f32 	%f91, %f88, %f84, %f472;
	fma.rn.f32 	%f92, %f88, %f86, %f471;
	ld.shared.f32 	%f93, [%r10+76];
	fma.rn.f32 	%f94, %f93, %f80, %f470;
	fma.rn.f32 	%f95, %f93, %f82, %f469;
	fma.rn.f32 	%f96, %f93, %f84, %f468;
	fma.rn.f32 	%f97, %f93, %f86, %f467;
	ld.shared.f32 	%f98, [%r10+144];
	fma.rn.f32 	%f99, %f98, %f80, %f466;
	fma.rn.f32 	%f100, %f98, %f82, %f465;
	fma.rn.f32 	%f101, %f98, %f84, %f464;
	fma.rn.f32 	%f102, %f98, %f86, %f463;
	ld.shared.f32 	%f103, [%r10+-56];
	ld.shared.f32 	%f104, [%r32+260];
	fma.rn.f32 	%f105, %f103, %f104, %f81;
	ld.shared.f32 	%f106, [%r32+264];
	fma.rn.f32 	%f107, %f103, %f106, %f83;
	ld.shared.f32 	%f108, [%r32+268];
	fma.rn.f32 	%f109, %f103, %f108, %f85;
	ld.shared.f32 	%f110, [%r32+272];
	fma.rn.f32 	%f111, %f103, %f110, %f87;
	ld.shared.f32 	%f112, [%r10+12];
	fma.rn.f32 	%f113, %f112, %f104, %f89;
	fma.rn.f32 	%f114, %f112, %f106, %f90;
	fma.rn.f32 	%f115, %f112, %f108, %f91;
	fma.rn.f32 	%f116, %f112, %f110, %f92;
	ld.shared.f32 	%f117, [%r10+80];
	fma.rn.f32 	%f118, %f117, %f104, %f94;
	fma.rn.f32 	%f119, %f117, %f106, %f95;
	fma.rn.f32 	%f120, %f117, %f108, %f96;
	fma.rn.f32 	%f121, %f117, %f110, %f97;
	ld.shared.f32 	%f122, [%r10+148];
	fma.rn.f32 	%f123, %f122, %f104, %f99;
	fma.rn.f32 	%f124, %f122, %f106, %f100;
	fma.rn.f32 	%f125, %f122, %f108, %f101;
	fma.rn.f32 	%f126, %f122, %f110, %f102;
	ld.shared.f32 	%f127, [%r10+-52];
	ld.shared.f32 	%f128, [%r32+520];
	fma.rn.f32 	%f129, %f127, %f128, %f105;
	ld.shared.f32 	%f130, [%r32+524];
	fma.rn.f32 	%f131, %f127, %f130, %f107;
	ld.shared.f32 	%f132, [%r32+528];
	fma.rn.f32 	%f133, %f127, %f132, %f109;
	ld.shared.f32 	%f134, [%r32+532];
	fma.rn.f32 	%f135, %f127, %f134, %f111;
	ld.shared.f32 	%f136, [%r10+16];
	fma.rn.f32 	%f137, %f136, %f128, %f113;
	fma.rn.f32 	%f138, %f136, %f130, %f114;
	fma.rn.f32 	%f139, %f136, %f132, %f115;
	fma.rn.f32 	%f140, %f136, %f134, %f116;
	ld.shared.f32 	%f141, [%r10+84];
	fma.rn.f32 	%f142, %f141, %f128, %f118;
	fma.rn.f32 	%f143, %f141, %f130, %f119;
	fma.rn.f32 	%f144, %f141, %f132, %f120;
	fma.rn.f32 	%f145, %f141, %f134, %f121;
	ld.shared.f32 	%f146, [%r10+152];
	fma.rn.f32 	%f147, %f146, %f128, %f123;
	fma.rn.f32 	%f148, %f146, %f130, %f124;
	fma.rn.f32 	%f149, %f146, %f132, %f125;
	fma.rn.f32 	%f150, %f146, %f134, %f126;
	ld.shared.f32 	%f151, [%r10+-48];
	ld.shared.f32 	%f152, [%r32+780];
	fma.rn.f32 	%f153, %f151, %f152, %f129;
	ld.shared.f32 	%f154, [%r32+784];
	fma.rn.f32 	%f155, %f151, %f154, %f131;
	ld.shared.f32 	%f156, [%r32+788];
	fma.rn.f32 	%f157, %f151, %f156, %f133;
	ld.shared.f32 	%f158, [%r32+792];
	fma.rn.f32 	%f159, %f151, %f158, %f135;
	ld.shared.f32 	%f160, [%r10+20];
	fma.rn.f32 	%f161, %f160, %f152, %f137;
	fma.rn.f32 	%f162, %f160, %f154, %f138;
	fma.rn.f32 	%f163, %f160, %f156, %f139;
	fma.rn.f32 	%f164, %f160, %f158, %f140;
	ld.shared.f32 	%f165, [%r10+88];
	fma.rn.f32 	%f166, %f165, %f152, %f142;
	fma.rn.f32 	%f167, %f165, %f154, %f143;
	fma.rn.f32 	%f168, %f165, %f156, %f144;
	fma.rn.f32 	%f169, %f165, %f158, %f145;
	ld.shared.f32 	%f170, [%r10+156];
	fma.rn.f32 	%f171, %f170, %f152, %f147;
	fma.rn.f32 	%f172, %f170, %f154, %f148;
	fma.rn.f32 	%f173, %f170, %f156, %f149;
	fma.rn.f32 	%f174, %f170, %f158, %f150;
	ld.shared.f32 	%f175, [%r10+-44];
	ld.shared.f32 	%f176, [%r32+1040];
	fma.rn.f32 	%f177, %f175, %f176, %f153;
	ld.shared.f32 	%f178, [%r32+1044];
	fma.rn.f32 	%f179, %f175, %f178, %f155;
	ld.shared.f32 	%f180, [%r32+1048];
	fma.rn.f32 	%f181, %f175, %f180, %f157;
	ld.shared.f32 	%f182, [%r32+1052];
	fma.rn.f32 	%f183, %f175, %f182, %f159;
	ld.shared.f32 	%f184, [%r10+24];
	fma.rn.f32 	%f185, %f184, %f176, %f161;
	fma.rn.f32 	%f186, %f184, %f178, %f162;
	fma.rn.f32 	%f187, %f184, %f180, %f163;
	fma.rn.f32 	%f188, %f184, %f182, %f164;
	ld.shared.f32 	%f189, [%r10+92];
	fma.rn.f32 	%f190, %f189, %f176, %f166;
	fma.rn.f32 	%f191, %f189, %f178, %f167;
	fma.rn.f32 	%f192, %f189, %f180, %f168;
	fma.rn.f32 	%f193, %f189, %f182, %f169;
	ld.shared.f32 	%f194, [%r10+160];
	fma.rn.f32 	%f195, %f194, %f176, %f171;
	fma.rn.f32 	%f196, %f194, %f178, %f172;
	fma.rn.f32 	%f197, %f194, %f180, %f173;
	fma.rn.f32 	%f198, %f194, %f182, %f174;
	ld.shared.f32 	%f199, [%r10+-40];
	ld.shared.f32 	%f200, [%r32+1300];
	fma.rn.f32 	%f201, %f199, %f200, %f177;
	ld.shared.f32 	%f202, [%r32+1304];
	fma.rn.f32 	%f203, %f199, %f202, %f179;
	ld.shared.f32 	%f204, [%r32+1308];
	fma.rn.f32 	%f205, %f199, %f204, %f181;
	ld.shared.f32 	%f206, [%r32+1312];
	fma.rn.f32 	%f207, %f199, %f206, %f183;
	ld.shared.f32 	%f208, [%r10+28];
	fma.rn.f32 	%f209, %f208, %f200, %f185;
	fma.rn.f32 	%f210, %f208, %f202, %f186;
	fma.rn.f32 	%f211, %f208, %f204, %f187;
	fma.rn.f32 	%f212, %f208, %f206, %f188;
	ld.shared.f32 	%f213, [%r10+96];
	fma.rn.f32 	%f214, %f213, %f200, %f190;
	fma.rn.f32 	%f215, %f213, %f202, %f191;
	fma.rn.f32 	%f216, %f213, %f204, %f192;
	fma.rn.f32 	%f217, %f213, %f206, %f193;
	ld.shared.f32 	%f218, [%r10+164];
	fma.rn.f32 	%f219, %f218, %f200, %f195;
	fma.rn.f32 	%f220, %f218, %f202, %f196;
	fma.rn.f32 	%f221, %f218, %f204, %f197;
	fma.rn.f32 	%f222, %f218, %f206, %f198;
	ld.shared.f32 	%f223, [%r10+-36];
	ld.shared.f32 	%f224, [%r32+1560];
	fma.rn.f32 	%f225, %f223, %f224, %f201;
	ld.shared.f32 	%f226, [%r32+1564];
	fma.rn.f32 	%f227, %f223, %f226, %f203;
	ld.shared.f32 	%f228, [%r32+1568];
	fma.rn.f32 	%f229, %f223, %f228, %f205;
	ld.shared.f32 	%f230, [%r32+1572];
	fma.rn.f32 	%f231, %f223, %f230, %f207;
	ld.shared.f32 	%f232, [%r10+32];
	fma.rn.f32 	%f233, %f232, %f224, %f209;
	fma.rn.f32 	%f234, %f232, %f226, %f210;
	fma.rn.f32 	%f235, %f232, %f228, %f211;
	fma.rn.f32 	%f236, %f232, %f230, %f212;
	ld.shared.f32 	%f237, [%r10+100];
	fma.rn.f32 	%f238, %f237, %f224, %f214;
	fma.rn.f32 	%f239, %f237, %f226, %f215;
	fma.rn.f32 	%f240, %f237, %f228, %f216;
	fma.rn.f32 	%f241, %f237, %f230, %f217;
	ld.shared.f32 	%f242, [%r10+168];
	fma.rn.f32 	%f243, %f242, %f224, %f219;
	fma.rn.f32 	%f244, %f242, %f226, %f220;
	fma.rn.f32 	%f245, %f242, %f228, %f221;
	fma.rn.f32 	%f246, %f242, %f230, %f222;
	ld.shared.f32 	%f247, [%r10+-32];
	ld.shared.f32 	%f248, [%r32+1820];
	fma.rn.f32 	%f249, %f247, %f248, %f225;
	ld.shared.f32 	%f250, [%r32+1824];
	fma.rn.f32 	%f251, %f247, %f250, %f227;
	ld.shared.f32 	%f252, [%r32+1828];
	fma.rn.f32 	%f253, %f247, %f252, %f229;
	ld.shared.f32 	%f254, [%r32+1832];
	fma.rn.f32 	%f255, %f247, %f254, %f231;
	ld.shared.f32 	%f256, [%r10+36];
	fma.rn.f32 	%f257, %f256, %f248, %f233;
	fma.rn.f32 	%f258, %f256, %f250, %f234;
	fma.rn.f32 	%f259, %f256, %f252, %f235;
	fma.rn.f32 	%f260, %f256, %f254, %f236;
	ld.shared.f32 	%f261, [%r10+104];
	fma.rn.f32 	%f262, %f261, %f248, %f238;
	fma.rn.f32 	%f263, %f261, %f250, %f239;
	fma.rn.f32 	%f264, %f261, %f252, %f240;
	fma.rn.f32 	%f265, %f261, %f254, %f241;
	ld.shared.f32 	%f266, [%r10+172];
	fma.rn.f32 	%f267, %f266, %f248, %f243;
	fma.rn.f32 	%f268, %f266, %f250, %f244;
	fma.rn.f32 	%f269, %f266, %f252, %f245;
	fma.rn.f32 	%f270, %f266, %f254, %f246;
	ld.shared.f32 	%f271, [%r10+-28];
	ld.shared.f32 	%f272, [%r32+2080];
	fma.rn.f32 	%f273, %f271, %f272, %f249;
	ld.shared.f32 	%f274, [%r32+2084];
	fma.rn.f32 	%f275, %f271, %f274, %f251;
	ld.shared.f32 	%f276, [%r32+2088];
	fma.rn.f32 	%f277, %f271, %f276, %f253;
	ld.shared.f32 	%f278, [%r32+2092];
	fma.rn.f32 	%f279, %f271, %f278, %f255;
	ld.shared.f32 	%f280, [%r10+40];
	fma.rn.f32 	%f281, %f280, %f272, %f257;
	fma.rn.f32 	%f282, %f280, %f274, %f258;
	fma.rn.f32 	%f283, %f280, %f276, %f259;
	fma.rn.f32 	%f284, %f280, %f278, %f260;
	ld.shared.f32 	%f285, [%r10+108];
	fma.rn.f32 	%f286, %f285, %f272, %f262;
	fma.rn.f32 	%f287, %f285, %f274, %f263;
	fma.rn.f32 	%f288, %f285, %f276, %f264;
	fma.rn.f32 	%f289, %f285, %f278, %f265;
	ld.shared.f32 	%f290, [%r10+176];
	fma.rn.f32 	%f291, %f290, %f272, %f267;
	fma.rn.f32 	%f292, %f290, %f274, %f268;
	fma.rn.f32 	%f293, %f290, %f276, %f269;
	fma.rn.f32 	%f294, %f290, %f278, %f270;
	ld.shared.f32 	%f295, [%r10+-24];
	ld.shared.f32 	%f296, [%r32+2340];
	fma.rn.f32 	%f297, %f295, %f296, %f273;
	ld.shared.f32 	%f298, [%r32+2344];
	fma.rn.f32 	%f299, %f295, %f298, %f275;
	ld.shared.f32 	%f300, [%r32+2348];
	fma.rn.f32 	%f301, %f295, %f300, %f277;
	ld.shared.f32 	%f302, [%r32+2352];
	fma.rn.f32 	%f303, %f295, %f302, %f279;
	ld.shared.f32 	%f304, [%r10+44];
	fma.rn.f32 	%f305, %f304, %f296, %f281;
	fma.rn.f32 	%f306, %f304, %f298, %f282;
	fma.rn.f32 	%f307, %f304, %f300, %f283;
	fma.rn.f32 	%f308, %f304, %f302, %f284;
	ld.shared.f32 	%f309, [%r10+112];
	fma.rn.f32 	%f310, %f309, %f296, %f286;
	fma.rn.f32 	%f311, %f309, %f298, %f287;
	fma.rn.f32 	%f312, %f309, %f300, %f288;
	fma.rn.f32 	%f313, %f309, %f302, %f289;
	ld.shared.f32 	%f314, [%r10+180];
	fma.rn.f32 	%f315, %f314, %f296, %f291;
	fma.rn.f32 	%f316, %f314, %f298, %f292;
	fma.rn.f32 	%f317, %f314, %f300, %f293;
	fma.rn.f32 	%f318, %f314, %f302, %f294;
	ld.shared.f32 	%f319, [%r10+-20];
	ld.shared.f32 	%f320, [%r32+2600];
	fma.rn.f32 	%f321, %f319, %f320, %f297;
	ld.shared.f32 	%f322, [%r32+2604];
	fma.rn.f32 	%f323, %f319, %f322, %f299;
	ld.shared.f32 	%f324, [%r32+2608];
	fma.rn.f32 	%f325, %f319, %f324, %f301;
	ld.shared.f32 	%f326, [%r32+2612];
	fma.rn.f32 	%f327, %f319, %f326, %f303;
	ld.shared.f32 	%f328, [%r10+48];
	fma.rn.f32 	%f329, %f328, %f320, %f305;
	fma.rn.f32 	%f330, %f328, %f322, %f306;
	fma.rn.f32 	%f331, %f328, %f324, %f307;
	fma.rn.f32 	%f332, %f328, %f326, %f308;
	ld.shared.f32 	%f333, [%r10+116];
	fma.rn.f32 	%f334, %f333, %f320, %f310;
	fma.rn.f32 	%f335, %f333, %f322, %f311;
	fma.rn.f32 	%f336, %f333, %f324, %f312;
	fma.rn.f32 	%f337, %f333, %f326, %f313;
	ld.shared.f32 	%f338, [%r10+184];
	fma.rn.f32 	%f339, %f338, %f320, %f315;
	fma.rn.f32 	%f340, %f338, %f322, %f316;
	fma.rn.f32 	%f341, %f338, %f324, %f317;
	fma.rn.f32 	%f342, %f338, %f326, %f318;
	ld.shared.f32 	%f343, [%r10+-16];
	ld.shared.f32 	%f344, [%r32+2860];
	fma.rn.f32 	%f345, %f343, %f344, %f321;
	ld.shared.f32 	%f346, [%r32+2864];
	fma.rn.f32 	%f347, %f343, %f346, %f323;
	ld.shared.f32 	%f348, [%r32+2868];
	fma.rn.f32 	%f349, %f343, %f348, %f325;
	ld.shared.f32 	%f350, [%r32+2872];
	fma.rn.f32 	%f351, %f343, %f350, %f327;
	ld.shared.f32 	%f352, [%r10+52];
	fma.rn.f32 	%f353, %f352, %f344, %f329;
	fma.rn.f32 	%f354, %f352, %f346, %f330;
	fma.rn.f32 	%f355, %f352, %f348, %f331;
	fma.rn.f32 	%f356, %f352, %f350, %f332;
	ld.shared.f32 	%f357, [%r10+120];
	fma.rn.f32 	%f358, %f357, %f344, %f334;
	fma.rn.f32 	%f359, %f357, %f346, %f335;
	fma.rn.f32 	%f360, %f357, %f348, %f336;
	fma.rn.f32 	%f361, %f357, %f350, %f337;
	ld.shared.f32 	%f362, [%r10+188];
	fma.rn.f32 	%f363, %f362, %f344, %f339;
	fma.rn.f32 	%f364, %f362, %f346, %f340;
	fma.rn.f32 	%f365, %f362, %f348, %f341;
	fma.rn.f32 	%f366, %f362, %f350, %f342;
	ld.shared.f32 	%f367, [%r10+-12];
	ld.shared.f32 	%f368, [%r32+3120];
	fma.rn.f32 	%f369, %f367, %f368, %f345;
	ld.shared.f32 	%f370, [%r32+3124];
	fma.rn.f32 	%f371, %f367, %f370, %f347;
	ld.shared.f32 	%f372, [%r32+3128];
	fma.rn.f32 	%f373, %f367, %f372, %f349;
	ld.shared.f32 	%f374, [%r32+3132];
	fma.rn.f32 	%f375, %f367, %f374, %f351;
	ld.shared.f32 	%f376, [%r10+56];
	fma.rn.f32 	%f377, %f376, %f368, %f353;
	fma.rn.f32 	%f378, %f376, %f370, %f354;
	fma.rn.f32 	%f379, %f376, %f372, %f355;
	fma.rn.f32 	%f380, %f376, %f374, %f356;
	ld.shared.f32 	%f381, [%r10+124];
	fma.rn.f32 	%f382, %f381, %f368, %f358;
	fma.rn.f32 	%f383, %f381, %f370, %f359;
	fma.rn.f32 	%f384, %f381, %f372, %f360;
	fma.rn.f32 	%f385, %f381, %f374, %f361;
	ld.shared.f32 	%f386, [%r10+192];
	fma.rn.f32 	%f387, %f386, %f368, %f363;
	fma.rn.f32 	%f388, %f386, %f370, %f364;
	fma.rn.f32 	%f389, %f386, %f372, %f365;
	fma.rn.f32 	%f390, %f386, %f374, %f366;
	ld.shared.f32 	%f391, [%r10+-8];
	ld.shared.f32 	%f392, [%r32+3380];
	fma.rn.f32 	%f393, %f391, %f392, %f369;
	ld.shared.f32 	%f394, [%r32+3384];
	fma.rn.f32 	%f395, %f391, %f394, %f371;
	ld.shared.f32 	%f396, [%r32+3388];
	fma.rn.f32 	%f397, %f391, %f396, %f373;
	ld.shared.f32 	%f398, [%r32+3392];
	fma.rn.f32 	%f399, %f391, %f398, %f375;
	ld.shared.f32 	%f400, [%r10+60];
	fma.rn.f32 	%f401, %f400, %f392, %f377;
	fma.rn.f32 	%f402, %f400, %f394, %f378;
	fma.rn.f32 	%f403, %f400, %f396, %f379;
	fma.rn.f32 	%f404, %f400, %f398, %f380;
	ld.shared.f32 	%f405, [%r10+128];
	fma.rn.f32 	%f406, %f405, %f392, %f382;
	fma.rn.f32 	%f407, %f405, %f394, %f383;
	fma.rn.f32 	%f408, %f405, %f396, %f384;
	fma.rn.f32 	%f409, %f405, %f398, %f385;
	ld.shared.f32 	%f410, [%r10+196];
	fma.rn.f32 	%f411, %f410, %f392, %f387;
	fma.rn.f32 	%f412, %f410, %f394, %f388;
	fma.rn.f32 	%f413, %f410, %f396, %f389;
	fma.rn.f32 	%f414, %f410, %f398, %f390;
	ld.shared.f32 	%f415, [%r10+-4];
	ld.shared.f32 	%f416, [%r32+3640];
	fma.rn.f32 	%f417, %f415, %f416, %f393;
	ld.shared.f32 	%f418, [%r32+3644];
	fma.rn.f32 	%f419, %f415, %f418, %f395;
	ld.shared.f32 	%f420, [%r32+3648];
	fma.rn.f32 	%f421, %f415, %f420, %f397;
	ld.shared.f32 	%f422, [%r32+3652];
	fma.rn.f32 	%f423, %f415, %f422, %f399;
	ld.shared.f32 	%f424, [%r10+64];
	fma.rn.f32 	%f425, %f424, %f416, %f401;
	fma.rn.f32 	%f426, %f424, %f418, %f402;
	fma.rn.f32 	%f427, %f424, %f420, %f403;
	fma.rn.f32 	%f428, %f424, %f422, %f404;
	ld.shared.f32 	%f429, [%r10+132];
	fma.rn.f32 	%f430, %f429, %f416, %f406;
	fma.rn.f32 	%f431, %f429, %f418, %f407;
	fma.rn.f32 	%f432, %f429, %f420, %f408;
	fma.rn.f32 	%f433, %f429, %f422, %f409;
	ld.shared.f32 	%f434, [%r10+200];
	fma.rn.f32 	%f435, %f434, %f416, %f411;
	fma.rn.f32 	%f436, %f434, %f418, %f412;
	fma.rn.f32 	%f437, %f434, %f420, %f413;
	fma.rn.f32 	%f438, %f434, %f422, %f414;
	ld.shared.f32 	%f439, [%r10];
	ld.shared.f32 	%f440, [%r32+3900];
	fma.rn.f32 	%f478, %f439, %f440, %f417;
	ld.shared.f32 	%f441, [%r32+3904];
	fma.rn.f32 	%f477, %f439, %f441, %f419;
	ld.shared.f32 	%f442, [%r32+3908];
	fma.rn.f32 	%f476, %f439, %f442, %f421;
	ld.shared.f32 	%f443, [%r32+3912];
	fma.rn.f32 	%f475, %f439, %f443, %f423;
	ld.shared.f32 	%f444, [%r10+68];
	fma.rn.f32 	%f474, %f444, %f440, %f425;
	fma.rn.f32 	%f473, %f444, %f441, %f426;
	fma.rn.f32 	%f472, %f444, %f442, %f427;
	fma.rn.f32 	%f471, %f444, %f443, %f428;
	ld.shared.f32 	%f445, [%r10+136];
	fma.rn.f32 	%f470, %f445, %f440, %f430;
	fma.rn.f32 	%f469, %f445, %f441, %f431;
	fma.rn.f32 	%f468, %f445, %f442, %f432;
	fma.rn.f32 	%f467, %f445, %f443, %f433;
	ld.shared.f32 	%f446, [%r10+204];
	fma.rn.f32 	%f466, %f446, %f440, %f435;
	fma.rn.f32 	%f465, %f446, %f441, %f436;
	fma.rn.f32 	%f464, %f446, %f442, %f437;
	fma.rn.f32 	%f463, %f446, %f443, %f438;
	bar.sync 	0;
	add.s32 	%r270, %r270, 1;
	setp.eq.s32 	%p76, %r270, %r34;
	@%p76 bra 	$L__BB3_64;
	bra.uni 	$L__BB3_2;
$L__BB3_64:
	add.s32 	%r35, %r2, %r4;
	add.s32 	%r36, %r3, %r5;
	setp.lt.u32 	%p77, %r35, %r117;
	@%p77 bra 	$L__BB3_65;
	bra.uni 	$L__BB3_73;
$L__BB3_65:
	setp.ge.u32 	%p78, %r36, %r119;
	mad.lo.s32 	%r253, %r35, %r119, %r36;
	mul.wide.u32 	%rd54, %r253, 4;
	add.s64 	%rd8, %rd4, %rd54;
	@%p78 bra 	$L__BB3_67;
	st.global.f32 	[%rd8], %f478;
$L__BB3_67:
	add.s32 	%r254, %r36, 1;
	setp.ge.u32 	%p79, %r254, %r119;
	@%p79 bra 	$L__BB3_69;
	st.global.f32 	[%rd8+4], %f477;
$L__BB3_69:
	add.s32 	%r255, %r36, 2;
	setp.ge.u32 	%p80, %r255, %r119;
	@%p80 bra 	$L__BB3_71;
	st.global.f32 	[%rd8+8], %f476;
$L__BB3_71:
	add.s32 	%r256, %r36, 3;
	setp.ge.u32 	%p81, %r256, %r119;
	@%p81 bra 	$L__BB3_73;
	st.global.f32 	[%rd8+12], %f475;
$L__BB3_73:
	add.s32 	%r105, %r35, 1;
	setp.ge.u32 	%p82, %r105, %r117;
	@%p82 bra 	$L__BB3_82;
	mul.lo.s32 	%r106, %r105, %r119;
	setp.ge.u32 	%p83, %r36, %r119;
	@%p83 bra 	$L__BB3_76;
	add.s32 	%r257, %r36, %r106;
	mul.wide.u32 	%rd55, %r257, 4;
	add.s64 	%rd56, %rd4, %rd55;
	st.global.f32 	[%rd56], %f474;
$L__BB3_76:
	add.s32 	%r107, %r36, 1;
	setp.ge.u32 	%p84, %r107, %r119;
	@%p84 bra 	$L__BB3_78;
	add.s32 	%r258, %r107, %r106;
	mul.wide.u32 	%rd57, %r258, 4;
	add.s64 	%rd58, %rd4, %rd57;
	st.global.f32 	[%rd58], %f473;
$L__BB3_78:
	add.s32 	%r108, %r36, 2;
	setp.ge.u32 	%p85, %r108, %r119;
	@%p85 bra 	$L__BB3_80;
	add.s32 	%r259, %r108, %r106;
	mul.wide.u32 	%rd59, %r259, 4;
	add.s64 	%rd60, %rd4, %rd59;
	st.global.f32 	[%rd60], %f472;
$L__BB3_80:
	add.s32 	%r109, %r36, 3;
	setp.ge.u32 	%p86, %r109, %r119;
	@%p86 bra 	$L__BB3_82;
	add.s32 	%r260, %r109, %r106;
	mul.wide.u32 	%rd61, %r260, 4;
	add.s64 	%rd62, %rd4, %rd61;
	st.global.f32 	[%rd62], %f471;
$L__BB3_82:
	add.s32 	%r110, %r35, 2;
	setp.ge.u32 	%p87, %r110, %r117;
	@%p87 bra 	$L__BB3_91;
	mul.lo.s32 	%r111, %r110, %r119;
	setp.ge.u32 	%p88, %r36, %r119;
	add.s32 	%r261, %r36, %r111;
	mul.wide.u32 	%rd63, %r261, 4;
	add.s64 	%rd9, %rd4, %rd63;
	@%p88 bra 	$L__BB3_85;
	st.global.f32 	[%rd9], %f470;
$L__BB3_85:
	add.s32 	%r262, %r36, 1;
	setp.ge.u32 	%p89, %r262, %r119;
	@%p89 bra 	$L__BB3_87;
	st.global.f32 	[%rd9+4], %f469;
$L__BB3_87:
	add.s32 	%r263, %r36, 2;
	setp.ge.u32 	%p90, %r263, %r119;
	add.s32 	%r264, %r263, %r111;
	mul.wide.u32 	%rd64, %r264, 4;
	add.s64 	%rd10, %rd4, %rd64;
	@%p90 bra 	$L__BB3_89;
	st.global.f32 	[%rd10], %f468;
$L__BB3_89:
	add.s32 	%r265, %r36, 3;
	setp.ge.u32 	%p91, %r265, %r119;
	@%p91 bra 	$L__BB3_91;
	st.global.f32 	[%rd10+4], %f467;
$L__BB3_91:
	add.s32 	%r112, %r35, 3;
	setp.ge.u32 	%p92, %r112, %r117;
	@%p92 bra 	$L__BB3_100;
	mul.lo.s32 	%r113, %r112, %r119;
	setp.ge.u32 	%p93, %r36, %r119;
	@%p93 bra 	$L__BB3_94;
	add.s32 	%r266, %r36, %r113;
	mul.wide.u32 	%rd65, %r266, 4;
	add.s64 	%rd66, %rd4, %rd65;
	st.global.f32 	[%rd66], %f466;
$L__BB3_94:
	add.s32 	%r114, %r36, 1;
	setp.ge.u32 	%p94, %r114, %r119;
	@%p94 bra 	$L__BB3_96;
	add.s32 	%r267, %r114, %r113;
	mul.wide.u32 	%rd67, %r267, 4;
	add.s64 	%rd68, %rd4, %rd67;
	st.global.f32 	[%rd68], %f465;
$L__BB3_96:
	add.s32 	%r115, %r36, 2;
	setp.ge.u32 	%p95, %r115, %r119;
	@%p95 bra 	$L__BB3_98;
	add.s32 	%r268, %r115, %r113;
	mul.wide.u32 	%rd69, %r268, 4;
	add.s64 	%rd70, %rd4, %rd69;
	st.global.f32 	[%rd70], %f464;
$L__BB3_98:
	add.s32 	%r116, %r36, 3;
	setp.ge.u32 	%p96, %r116, %r119;
	@%p96 bra 	$L__BB3_100;
	add.s32 	%r269, %r116, %r113;
	mul.wide.u32 	%rd71, %r269, 4;
	add.s64 	%rd72, %rd4, %rd71;
	st.global.f32 	[%rd72], %f463;
$L__BB3_100:
	ret;

}
	// .globl	steel_batched_index_gemm_kernel
.visible .entry steel_batched_index_gemm_kernel(
	.param .u64 .ptr .align 1 steel_batched_index_gemm_kernel_param_0,
	.param .u64 .ptr .align 1 steel_batched_index_gemm_kernel_param_1,
	.param .u64 .ptr .align 1 steel_batched_index_gemm_kernel_param_2,
	.param .u64 .ptr .align 1 steel_batched_index_gemm_kernel_param_3,
	.param .u64 .ptr .align 1 steel_batched_index_gemm_kernel_param_4,
	.param .u32 steel_batched_index_gemm_kernel_param_5,
	.param .u32 steel_batched_index_gemm_kernel_param_6,
	.param .u32 steel_batched_index_gemm_kernel_param_7,
	.param .u32 steel_batched_index_gemm_kernel_param_8,
	.param .u64 steel_batched_index_gemm_kernel_param_9,
	.param .u64 steel_batched_index_gemm_kernel_param_10,
	.param .u64 steel_batched_index_gemm_kernel_param_11
)
{
	.reg .pred 	%p<79>;
	.reg .b32 	%r<249>;
	.reg .b32 	%f<507>;
	.reg .b64 	%rd<124>;
	// demoted variable
	.shared .align 4 .b8 _ZZ31steel_batched_index_gemm_kernelE2As[4352];
	// demoted variable
	.shared .align 4 .b8 _ZZ31steel_batched_index_gemm_kernelE2Bs[4160];
	ld.param.u64 	%rd15, [steel_batched_index_gemm_kernel_param_0];
	ld.param.u64 	%rd16, [steel_batched_index_gemm_kernel_param_1];
	ld.param.u64 	%rd17, [steel_batched_index_gemm_kernel_param_2];
	ld.param.u64 	%rd10, [steel_batched_index_gemm_kernel_param_3];
	ld.param.u64 	%rd11, [steel_batched_index_gemm_kernel_param_4];
	ld.param.u32 	%r108, [steel_batched_index_gemm_kernel_param_5];
	ld.param.u32 	%r105, [steel_batched_index_gemm_kernel_param_6];
	ld.param.u32 	%r106, [steel_batched_index_gemm_kernel_param_7];
	ld.param.u32 	%r107, [steel_batched_index_gemm_kernel_param_8];
	ld.param.u64 	%rd12, [steel_batched_index_gemm_kernel_param_9];
	ld.param.u64 	%rd13, [steel_batched_index_gemm_kernel_param_10];
	ld.param.u64 	%rd14, [steel_batched_index_gemm_kernel_param_11];
	cvta.to.global.u64 	%rd1, %rd16;
	cvta.to.global.u64 	%rd2, %rd17;
	cvta.to.global.u64 	%rd3, %rd15;
	mov.u32 	%r1, %ctaid.z;
	mov.u32 	%r2, %tid.x;
	setp.ge.u32 	%p1, %r1, %r108;
	@%p1 bra 	$L__BB4_85;
	setp.eq.s64 	%p2, %rd10, 0;
	mov.u32 	%r239, %r1;
	@%p2 bra 	$L__BB4_3;
	cvta.to.global.u64 	%rd18, %rd10;
	mul.wide.u32 	%rd19, %r1, 4;
	add.s64 	%rd20, %rd18, %rd19;
	ld.global.nc.u32 	%r239, [%rd20];
$L__BB4_3:
	setp.eq.s64 	%p3, %rd11, 0;
	mov.u32 	%r240, %r1;
	@%p3 bra 	$L__BB4_5;
	cvta.to.global.u64 	%rd21, %rd11;
	mul.wide.u32 	%rd22, %r1, 4;
	add.s64 	%rd23, %rd21, %rd22;
	ld.global.nc.u32 	%r240, [%rd23];
$L__BB4_5:
	cvt.s64.s32 	%rd24, %r239;
	mul.lo.s64 	%rd4, %rd12, %rd24;
	cvt.s64.s32 	%rd25, %r240;
	mul.lo.s64 	%rd5, %rd13, %rd25;
	cvt.u64.u32 	%rd26, %r1;
	mul.lo.s64 	%rd6, %rd14, %rd26;
	shr.u32 	%r109, %r2, 2;
	and.b32  	%r7, %r109, 252;
	shl.b32 	%r110, %r2, 2;
	and.b32  	%r8, %r110, 60;
	mov.u32 	%r111, %ctaid.y;
	shl.b32 	%r9, %r111, 6;
	mov.u32 	%r112, %ctaid.x;
	shl.b32 	%r10, %r112, 6;
	add.s32 	%r11, %r107, 15;
	setp.lt.u32 	%p4, %r11, 16;
	mov.f32 	%f477, 0f00000000;
	mov.f32 	%f478, %f477;
	mov.f32 	%f479, %f477;
	mov.f32 	%f480, %f477;
	mov.f32 	%f481, %f477;
	mov.f32 	%f482, %f477;
	mov.f32 	%f483, %f477;
	mov.f32 	%f484, %f477;
	mov.f32 	%f485, %f477;
	mov.f32 	%f486, %f477;
	mov.f32 	%f487, %f477;
	mov.f32 	%f488, %f477;
	mov.f32 	%f489, %f477;
	mov.f32 	%f490, %f477;
	mov.f32 	%f491, %f477;
	mov.f32 	%f492, %f477;
	@%p4 bra 	$L__BB4_49;
	mov.u32 	%r12, %ntid.x;
	add.s32 	%r13, %r2, %r12;
	max.u32 	%r114, %r13, 1024;
	setp.lt.u32 	%p5, %r13, 1024;
	selp.u32 	%r115, 1, 0, %p5;
	add.s32 	%r116, %r13, %r115;
	sub.s32 	%r117, %r114, %r116;
	div.u32 	%r118, %r117, %r12;
	add.s32 	%r14, %r118, %r115;
	and.b32  	%r15, %r14, 3;
	shr.u32 	%r119, %r2, 4;
	and.b32  	%r16, %r2, 15;
	add.s32 	%r17, %r119, %r9;
	shr.u32 	%r120, %r13, 4;
	and.b32  	%r18, %r13, 15;
	add.s32 	%r19, %r120, %r9;
	mul.lo.s32 	%r20, %r19, %r107;
	add.s32 	%r21, %r13, %r12;
	shr.u32 	%r121, %r21, 4;
	and.b32  	%r22, %r21, 15;
	add.s32 	%r23, %r121, %r9;
	shr.u32 	%r24, %r2, 6;
	shr.u32 	%r25, %r13, 6;
	shr.u32 	%r26, %r21, 6;
	shr.u32 	%r27, %r11, 4;
	mov.b32 	%r241, 0;
	mov.f32 	%f477, 0f00000000;
	and.b32  	%r167, %r2, 63;
	add.s32 	%r168, %r167, %r10;
$L__BB4_7:
	setp.eq.s32 	%p6, %r15, 3;
	shl.b32 	%r31, %r241, 4;
	mov.u32 	%r242, %r2;
	@%p6 bra 	$L__BB4_17;
	setp.ge.u32 	%p7, %r17, %r105;
	add.s32 	%r32, %r16, %r31;
	setp.ge.u32 	%p8, %r32, %r107;
	mov.f32 	%f493, 0f00000000;
	or.pred  	%p9, %p7, %p8;
	@%p9 bra 	$L__BB4_10;
	mad.lo.s32 	%r123, %r17, %r107, %r32;
	cvt.u64.u32 	%rd27, %r123;
	add.s64 	%rd28, %rd4, %rd27;
	shl.b64 	%rd29, %rd28, 2;
	add.s64 	%rd30, %rd1, %rd29;
	ld.global.nc.f32 	%f493, [%rd30];
$L__BB4_10:
	setp.eq.s32 	%p10, %r15, 0;
	shr.u32 	%r124, %r2, 4;
	mov.u32 	%r125, _ZZ31steel_batched_index_gemm_kernelE2As;
	mad.lo.s32 	%r126, %r124, 68, %r125;
	shl.b32 	%r127, %r16, 2;
	add.s32 	%r128, %r126, %r127;
	st.shared.f32 	[%r128], %f493;
	mov.u32 	%r242, %r13;
	@%p10 bra 	$L__BB4_17;
	setp.ge.u32 	%p11, %r19, %r105;
	add.s32 	%r33, %r18, %r31;
	setp.ge.u32 	%p12, %r33, %r107;
	mov.f32 	%f494, 0f00000000;
	or.pred  	%p13, %p11, %p12;
	@%p13 bra 	$L__BB4_13;
	add.s32 	%r130, %r20, %r33;
	cvt.u64.u32 	%rd31, %r130;
	add.s64 	%rd32, %rd4, %rd31;
	shl.b64 	%rd33, %rd32, 2;
	add.s64 	%rd34, %rd1, %rd33;
	ld.global.nc.f32 	%f494, [%rd34];
$L__BB4_13:
	setp.eq.s32 	%p14, %r15, 1;
	shr.u32 	%r131, %r13, 4;
	mov.u32 	%r132, _ZZ31steel_batched_index_gemm_kernelE2As;
	mad.lo.s32 	%r133, %r131, 68, %r132;
	shl.b32 	%r134, %r18, 2;
	add.s32 	%r135, %r133, %r134;
	st.shared.f32 	[%r135], %f494;
	mov.u32 	%r242, %r21;
	@%p14 bra 	$L__BB4_17;
	setp.ge.u32 	%p15, %r23, %r105;
	add.s32 	%r34, %r22, %r31;
	setp.ge.u32 	%p16, %r34, %r107;
	mov.f32 	%f495, 0f00000000;
	or.pred  	%p17, %p15, %p16;
	@%p17 bra 	$L__BB4_16;
	mad.lo.s32 	%r137, %r23, %r107, %r34;
	cvt.u64.u32 	%rd35, %r137;
	add.s64 	%rd36, %rd4, %rd35;
	shl.b64 	%rd37, %rd36, 2;
	add.s64 	%rd38, %rd1, %rd37;
	ld.global.nc.f32 	%f495, [%rd38];
$L__BB4_16:
	add.s32 	%r242, %r21, %r12;
	shr.u32 	%r138, %r21, 4;
	mov.u32 	%r139, _ZZ31steel_batched_index_gemm_kernelE2As;
	mad.lo.s32 	%r140, %r138, 68, %r139;
	shl.b32 	%r141, %r22, 2;
	add.s32 	%r142, %r140, %r141;
	st.shared.f32 	[%r142], %f495;
$L__BB4_17:
	setp.lt.u32 	%p18, %r14, 3;
	@%p18 bra 	$L__BB4_28;
	shl.b32 	%r143, %r12, 1;
	add.s32 	%r245, %r143, %r242;
	mad.lo.s32 	%r244, %r12, 3, %r242;
	add.s32 	%r243, %r12, %r242;
$L__BB4_19:
	shr.u32 	%r44, %r242, 4;
	and.b32  	%r45, %r242, 15;
	add.s32 	%r46, %r44, %r9;
	add.s32 	%r47, %r45, %r31;
	setp.ge.u32 	%p19, %r46, %r105;
	setp.ge.u32 	%p20, %r47, %r107;
	mov.f32 	%f496, 0f00000000;
	or.pred  	%p21, %p19, %p20;
	@%p21 bra 	$L__BB4_21;
	mad.lo.s32 	%r144, %r46, %r107, %r47;
	cvt.u64.u32 	%rd39, %r144;
	add.s64 	%rd40, %rd4, %rd39;
	shl.b64 	%rd41, %rd40, 2;
	add.s64 	%rd42, %rd1, %rd41;
	ld.global.nc.f32 	%f496, [%rd42];
$L__BB4_21:
	mov.u32 	%r145, _ZZ31steel_batched_index_gemm_kernelE2As;
	mad.lo.s32 	%r146, %r44, 68, %r145;
	shl.b32 	%r147, %r45, 2;
	add.s32 	%r148, %r146, %r147;
	st.shared.f32 	[%r148], %f496;
	shr.u32 	%r48, %r243, 4;
	and.b32  	%r49, %r243, 15;
	add.s32 	%r50, %r48, %r9;
	add.s32 	%r51, %r49, %r31;
	setp.ge.u32 	%p22, %r50, %r105;
	setp.ge.u32 	%p23, %r51, %r107;
	mov.f32 	%f497, 0f00000000;
	or.pred  	%p24, %p22, %p23;
	@%p24 bra 	$L__BB4_23;
	mad.lo.s32 	%r149, %r50, %r107, %r51;
	cvt.u64.u32 	%rd43, %r149;
	add.s64 	%rd44, %rd4, %rd43;
	shl.b64 	%rd45, %rd44, 2;
	add.s64 	%rd46, %rd1, %rd45;
	ld.global.nc.f32 	%f497, [%rd46];
$L__BB4_23:
	mov.u32 	%r150, _ZZ31steel_batched_index_gemm_kernelE2As;
	mad.lo.s32 	%r151, %r48, 68, %r150;
	shl.b32 	%r152, %r49, 2;
	add.s32 	%r153, %r151, %r152;
	st.shared.f32 	[%r153], %f497;
	add.s32 	%r52, %r242, %r12;
	shr.u32 	%r53, %r245, 4;
	and.b32  	%r54, %r245, 15;
	add.s32 	%r55, %r53, %r9;
	add.s32 	%r56, %r54, %r31;
	setp.ge.u32 	%p25, %r55, %r105;
	setp.ge.u32 	%p26, %r56, %r107;
	mov.f32 	%f498, 0f00000000;
	or.pred  	%p27, %p25, %p26;
	@%p27 bra 	$L__BB4_25;
	mad.lo.s32 	%r154, %r55, %r107, %r56;
	cvt.u64.u32 	%rd47, %r154;
	add.s64 	%rd48, %rd4, %rd47;
	shl.b64 	%rd49, %rd48, 2;
	add.s64 	%rd50, %rd1, %rd49;
	ld.global.nc.f32 	%f498, [%rd50];
$L__BB4_25:
	mov.u32 	%r155, _ZZ31steel_batched_index_gemm_kernelE2As;
	mad.lo.s32 	%r156, %r53, 68, %r155;
	shl.b32 	%r157, %r54, 2;
	add.s32 	%r158, %r156, %r157;
	st.shared.f32 	[%r158], %f498;
	add.s32 	%r57, %r52, %r12;
	shr.u32 	%r58, %r244, 4;
	and.b32  	%r59, %r244, 15;
	add.s32 	%r60, %r58, %r9;
	add.s32 	%r61, %r59, %r31;
	setp.ge.u32 	%p28, %r60, %r105;
	setp.ge.u32 	%p29, %r61, %r107;
	mov.f32 	%f499, 0f00000000;
	or.pred  	%p30, %p28, %p29;
	@%p30 bra 	$L__BB4_27;
	mad.lo.s32 	%r159, %r60, %r107, %r61;
	cvt.u64.u32 	%rd51, %r159;
	add.s64 	%rd52, %rd4, %rd51;
	shl.b64 	%rd53, %rd52, 2;
	add.s64 	%rd54, %rd1, %rd53;
	ld.global.nc.f32 	%f499, [%rd54];
$L__BB4_27:
	mov.u32 	%r160, _ZZ31steel_batched_index_gemm_kernelE2As;
	mad.lo.s32 	%r161, %r58, 68, %r160;
	shl.b32 	%r162, %r59, 2;
	add.s32 	%r163, %r161, %r162;
	st.shared.f32 	[%r163], %f499;
	add.s32 	%r164, %r57, %r12;
	add.s32 	%r242, %r164, %r12;
	shl.b32 	%r165, %r12, 2;
	add.s32 	%r245, %r245, %r165;
	add.s32 	%r244, %r244, %r165;
	add.s32 	%r243, %r243, %r165;
	setp.lt.u32 	%p31, %r242, 1024;
	@%p31 bra 	$L__BB4_19;
$L__BB4_28:
	mov.u32 	%r247, %r2;
	@%p6 bra 	$L__BB4_38;
	setp.ge.u32 	%p33, %r168, %r106;
	add.s32 	%r66, %r24, %r31;
	setp.ge.u32 	%p34, %r66, %r107;
	mov.f32 	%f500, 0f00000000;
	or.pred  	%p35, %p34, %p33;
	@%p35 bra 	$L__BB4_31;
	and.b32  	%r169, %r2, 63;
	add.s32 	%r170, %r169, %r10;
	mad.lo.s32 	%r171, %r66, %r106, %r170;
	cvt.u64.u32 	%rd55, %r171;
	add.s64 	%rd56, %rd5, %rd55;
	shl.b64 	%rd57, %rd56, 2;
	add.s64 	%rd58, %rd2, %rd57;
	ld.global.nc.f32 	%f500, [%rd58];
$L__BB4_31:
	setp.eq.s32 	%p36, %r15, 0;
	mov.u32 	%r172, _ZZ31steel_batched_index_gemm_kernelE2Bs;
	mad.lo.s32 	%r173, %r24, 260, %r172;
	shl.b32 	%r174, %r2, 2;
	and.b32  	%r175, %r174, 252;
	add.s32 	%r176, %r173, %r175;
	st.shared.f32 	[%r176], %f500;
	mov.u32 	%r247, %r13;
	@%p36 bra 	$L__BB4_38;
	and.b32  	%r177, %r13, 63;
	add.s32 	%r178, %r177, %r10;
	setp.ge.u32 	%p37, %r178, %r106;
	add.s32 	%r67, %r25, %r31;
	setp.ge.u32 	%p38, %r67, %r107;
	mov.f32 	%f501, 0f00000000;
	or.pred  	%p39, %p38, %p37;
	@%p39 bra 	$L__BB4_34;
	and.b32  	%r179, %r13, 63;
	add.s32 	%r180, %r179, %r10;
	mad.lo.s32 	%r181, %r67, %r106, %r180;
	cvt.u64.u32 	%rd59, %r181;
	add.s64 	%rd60, %rd5, %rd59;
	shl.b64 	%rd61, %rd60, 2;
	add.s64 	%rd62, %rd2, %rd61;
	ld.global.nc.f32 	%f501, [%rd62];
$L__BB4_34:
	setp.eq.s32 	%p40, %r15, 1;
	mov.u32 	%r182, _ZZ31steel_batched_index_gemm_kernelE2Bs;
	mad.lo.s32 	%r183, %r25, 260, %r182;
	shl.b32 	%r184, %r13, 2;
	and.b32  	%r185, %r184, 252;
	add.s32 	%r186, %r183, %r185;
	st.shared.f32 	[%r186], %f501;
	mov.u32 	%r247, %r21;
	@%p40 bra 	$L__BB4_38;
	and.b32  	%r187, %r21, 63;
	add.s32 	%r188, %r187, %r10;
	setp.ge.u32 	%p41, %r188, %r106;
	add.s32 	%r68, %r26, %r31;
	setp.ge.u32 	%p42, %r68, %r107;
	mov.f32 	%f502, 0f00000000;
	or.pred  	%p43, %p42, %p41;
	@%p43 bra 	$L__BB4_37;
	and.b32  	%r189, %r21, 63;
	add.s32 	%r190, %r189, %r10;
	mad.lo.s32 	%r191, %r68, %r106, %r190;
	cvt.u64.u32 	%rd63, %r191;
	add.s64 	%rd64, %rd5, %rd63;
	shl.b64 	%rd65, %rd64, 2;
	add.s64 	%rd66, %rd2, %rd65;
	ld.global.nc.f32 	%f502, [%rd66];
$L__BB4_37:
	add.s32 	%r247, %r21, %r12;
	mov.u32 	%r192, _ZZ31steel_batched_index_gemm_kernelE2Bs;
	mad.lo.s32 	%r193, %r26, 260, %r192;
	shl.b32 	%r194, %r21, 2;
	and.b32  	%r195, %r194, 252;
	add.s32 	%r196, %r193, %r195;
	st.shared.f32 	[%r196], %f502;
$L__BB4_38:
	@%p18 bra 	$L__BB4_48;
$L__BB4_39:
	shr.u32 	%r72, %r247, 6;
	and.b32  	%r73, %r247, 63;
	add.s32 	%r74, %r72, %r31;
	add.s32 	%r75, %r73, %r10;
	setp.ge.u32 	%p45, %r74, %r107;
	setp.ge.u32 	%p46, %r75, %r106;
	mov.f32 	%f503, 0f00000000;
	or.pred  	%p47, %p45, %p46;
	@%p47 bra 	$L__BB4_41;
	mad.lo.s32 	%r197, %r74, %r106, %r75;
	cvt.u64.u32 	%rd67, %r197;
	add.s64 	%rd68, %rd5, %rd67;
	shl.b64 	%rd69, %rd68, 2;
	add.s64 	%rd70, %rd2, %rd69;
	ld.global.nc.f32 	%f503, [%rd70];
$L__BB4_41:
	mov.u32 	%r198, _ZZ31steel_batched_index_gemm_kernelE2Bs;
	mad.lo.s32 	%r199, %r72, 260, %r198;
	shl.b32 	%r200, %r73, 2;
	add.s32 	%r201, %r199, %r200;
	st.shared.f32 	[%r201], %f503;
	add.s32 	%r76, %r247, %r12;
	shr.u32 	%r77, %r76, 6;
	and.b32  	%r78, %r76, 63;
	add.s32 	%r79, %r77, %r31;
	add.s32 	%r80, %r78, %r10;
	setp.ge.u32 	%p48, %r79, %r107;
	setp.ge.u32 	%p49, %r80, %r106;
	mov.f32 	%f504, 0f00000000;
	or.pred  	%p50, %p48, %p49;
	@%p50 bra 	$L__BB4_43;
	mad.lo.s32 	%r202, %r79, %r106, %r80;
	cvt.u64.u32 	%rd71, %r202;
	add.s64 	%rd72, %rd5, %rd71;
	shl.b64 	%rd73, %rd72, 2;
	add.s64 	%rd74, %rd2, %rd73;
	ld.global.nc.f32 	%f504, [%rd74];
$L__BB4_43:
	mov.u32 	%r203, _ZZ31steel_batched_index_gemm_kernelE2Bs;
	mad.lo.s32 	%r204, %r77, 260, %r203;
	shl.b32 	%r205, %r78, 2;
	add.s32 	%r206, %r204, %r205;
	st.shared.f32 	[%r206], %f504;
	add.s32 	%r81, %r76, %r12;
	shr.u32 	%r82, %r81, 6;
	and.b32  	%r83, %r81, 63;
	add.s32 	%r84, %r82, %r31;
	add.s32 	%r85, %r83, %r10;
	setp.ge.u32 	%p51, %r84, %r107;
	setp.ge.u32 	%p52, %r85, %r106;
	mov.f32 	%f505, 0f00000000;
	or.pred  	%p53, %p51, %p52;
	@%p53 bra 	$L__BB4_45;
	mad.lo.s32 	%r207, %r84, %r106, %r85;
	cvt.u64.u32 	%rd75, %r207;
	add.s64 	%rd76, %rd5, %rd75;
	shl.b64 	%rd77, %rd76, 2;
	add.s64 	%rd78, %rd2, %rd77;
	ld.global.nc.f32 	%f505, [%rd78];
$L__BB4_45:
	mov.u32 	%r208, _ZZ31steel_batched_index_gemm_kernelE2Bs;
	mad.lo.s32 	%r209, %r82, 260, %r208;
	shl.b32 	%r210, %r83, 2;
	add.s32 	%r211, %r209, %r210;
	st.shared.f32 	[%r211], %f505;
	add.s32 	%r86, %r81, %r12;
	shr.u32 	%r87, %r86, 6;
	and.b32  	%r88, %r86, 63;
	add.s32 	%r89, %r87, %r31;
	add.s32 	%r90, %r88, %r10;
	setp.ge.u32 	%p54, %r89, %r107;
	setp.ge.u32 	%p55, %r90, %r106;
	mov.f32 	%f506, 0f00000000;
	or.pred  	%p56, %p54, %p55;
	@%p56 bra 	$L__BB4_47;
	mad.lo.s32 	%r212, %r89, %r106, %r90;
	cvt.u64.u32 	%rd79, %r212;
	add.s64 	%rd80, %rd5, %rd79;
	shl.b64 	%rd81, %rd80, 2;
	add.s64 	%rd82, %rd2, %rd81;
	ld.global.nc.f32 	%f506, [%rd82];
$L__BB4_47:
	mov.u32 	%r213, _ZZ31steel_batched_index_gemm_kernelE2Bs;
	mad.lo.s32 	%r214, %r87, 260, %r213;
	shl.b32 	%r215, %r88, 2;
	add.s32 	%r216, %r214, %r215;
	st.shared.f32 	[%r216], %f506;
	add.s32 	%r247, %r86, %r12;
	setp.lt.u32 	%p57, %r247, 1024;
	@%p57 bra 	$L__BB4_39;
$L__BB4_48:
	bar.sync 	0;
	mov.u32 	%r217, _ZZ31steel_batched_index_gemm_kernelE2As;
	mad.lo.s32 	%r218, %r7, 68, %r217;
	ld.shared.f32 	%f93, [%r218];
	shl.b32 	%r219, %r8, 2;
	mov.u32 	%r220, _ZZ31steel_batched_index_gemm_kernelE2Bs;
	add.s32 	%r221, %r220, %r219;
	ld.shared.f32 	%f94, [%r221];
	fma.rn.f32 	%f95, %f93, %f94, %f492;
	ld.shared.f32 	%f96, [%r221+4];
	fma.rn.f32 	%f97, %f93, %f96, %f491;
	ld.shared.f32 	%f98, [%r221+8];
	fma.rn.f32 	%f99, %f93, %f98, %f490;
	ld.shared.f32 	%f100, [%r221+12];
	fma.rn.f32 	%f101, %f93, %f100, %f489;
	ld.shared.f32 	%f102, [%r218+68];
	fma.rn.f32 	%f103, %f102, %f94, %f488;
	fma.rn.f32 	%f104, %f102, %f96, %f487;
	fma.rn.f32 	%f105, %f102, %f98, %f486;
	fma.rn.f32 	%f106, %f102, %f100, %f485;
	ld.shared.f32 	%f107, [%r218+136];
	fma.rn.f32 	%f108, %f107, %f94, %f484;
	fma.rn.f32 	%f109, %f107, %f96, %f483;
	fma.rn.f32 	%f110, %f107, %f98, %f482;
	fma.rn.f32 	%f111, %f107, %f100, %f481;
	ld.shared.f32 	%f112, [%r218+204];
	fma.rn.f32 	%f113, %f112, %f94, %f480;
	fma.rn.f32 	%f114, %f112, %f96, %f479;
	fma.rn.f32 	%f115, %f112, %f98, %f478;
	fma.rn.f32 	%f116, %f112, %f100, %f477;
	ld.shared.f32 	%f117, [%r218+4];
	ld.shared.f32 	%f118, [%r221+260];
	fma.rn.f32 	%f119, %f117, %f118, %f95;
	ld.shared.f32 	%f120, [%r221+264];
	fma.rn.f32 	%f121, %f117, %f120, %f97;
	ld.shared.f32 	%f122, [%r221+268];
	fma.rn.f32 	%f123, %f117, %f122, %f99;
	ld.shared.f32 	%f124, [%r221+272];
	fma.rn.f32 	%f125, %f117, %f124, %f101;
	ld.shared.f32 	%f126, [%r218+72];
	fma.rn.f32 	%f127, %f126, %f118, %f103;
	fma.rn.f32 	%f128, %f126, %f120, %f104;
	fma.rn.f32 	%f129, %f126, %f122, %f105;
	fma.rn.f32 	%f130, %f126, %f124, %f106;
	ld.shared.f32 	%f131, [%r218+140];
	fma.rn.f32 	%f132, %f131, %f118, %f108;
	fma.rn.f32 	%f133, %f131, %f120, %f109;
	fma.rn.f32 	%f134, %f131, %f122, %f110;
	fma.rn.f32 	%f135, %f131, %f124, %f111;
	ld.shared.f32 	%f136, [%r218+208];
	fma.rn.f32 	%f137, %f136, %f118, %f113;
	fma.rn.f32 	%f138, %f136, %f120, %f114;
	fma.rn.f32 	%f139, %f136, %f122, %f115;
	fma.rn.f32 	%f140, %f136, %f124, %f116;
	ld.shared.f32 	%f141, [%r218+8];
	ld.shared.f32 	%f142, [%r221+520];
	fma.rn.f32 	%f143, %f141, %f142, %f119;
	ld.shared.f32 	%f144, [%r221+524];
	fma.rn.f32 	%f145, %f141, %f144, %f121;
	ld.shared.f32 	%f146, [%r221+528];
	fma.rn.f32 	%f147, %f141, %f146, %f123;
	ld.shared.f32 	%f148, [%r221+532];
	fma.rn.f32 	%f149, %f141, %f148, %f125;
	ld.shared.f32 	%f150, [%r218+76];
	fma.rn.f32 	%f151, %f150, %f142, %f127;
	fma.rn.f32 	%f152, %f150, %f144, %f128;
	fma.rn.f32 	%f153, %f150, %f146, %f129;
	fma.rn.f32 	%f154, %f150, %f148, %f130;
	ld.shared.f32 	%f155, [%r218+144];
	fma.rn.f32 	%f156, %f155, %f142, %f132;
	fma.rn.f32 	%f157, %f155, %f144, %f133;
	fma.rn.f32 	%f158, %f155, %f146, %f134;
	fma.rn.f32 	%f159, %f155, %f148, %f135;
	ld.shared.f32 	%f160, [%r218+212];
	fma.rn.f32 	%f161, %f160, %f142, %f137;
	fma.rn.f32 	%f162, %f160, %f144, %f138;
	fma.rn.f32 	%f163, %f160, %f146, %f139;
	fma.rn.f32 	%f164, %f160, %f148, %f140;
	ld.shared.f32 	%f165, [%r218+12];
	ld.shared.f32 	%f166, [%r221+780];
	fma.rn.f32 	%f167, %f165, %f166, %f143;
	ld.shared.f32 	%f168, [%r221+784];
	fma.rn.f32 	%f169, %f165, %f168, %f145;
	ld.shared.f32 	%f170, [%r221+788];
	fma.rn.f32 	%f171, %f165, %f170, %f147;
	ld.shared.f32 	%f172, [%r221+792];
	fma.rn.f32 	%f173, %f165, %f172, %f149;
	ld.shared.f32 	%f174, [%r218+80];
	fma.rn.f32 	%f175, %f174, %f166, %f151;
	fma.rn.f32 	%f176, %f174, %f168, %f152;
	fma.rn.f32 	%f177, %f174, %f170, %f153;
	fma.rn.f32 	%f178, %f174, %f172, %f154;
	ld.shared.f32 	%f179, [%r218+148];
	fma.rn.f32 	%f180, %f179, %f166, %f156;
	fma.rn.f32 	%f181, %f179, %f168, %f157;
	fma.rn.f32 	%f182, %f179, %f170, %f158;
	fma.rn.f32 	%f183, %f179, %f172, %f159;
	ld.shared.f32 	%f184, [%r218+216];
	fma.rn.f32 	%f185, %f184, %f166, %f161;
	fma.rn.f32 	%f186, %f184, %f168, %f162;
	fma.rn.f32 	%f187, %f184, %f170, %f163;
	fma.rn.f32 	%f188, %f184, %f172, %f164;
	ld.shared.f32 	%f189, [%r218+16];
	ld.shared.f32 	%f190, [%r221+1040];
	fma.rn.f32 	%f191, %f189, %f190, %f167;
	ld.shared.f32 	%f192, [%r221+1044];
	fma.rn.f32 	%f193, %f189, %f192, %f169;
	ld.shared.f32 	%f194, [%r221+1048];
	fma.rn.f32 	%f195, %f189, %f194, %f171;
	ld.shared.f32 	%f196, [%r221+1052];
	fma.rn.f32 	%f197, %f189, %f196, %f173;
	ld.shared.f32 	%f198, [%r218+84];
	fma.rn.f32 	%f199, %f198, %f190, %f175;
	fma.rn.f32 	%f200, %f198, %f192, %f176;
	fma.rn.f32 	%f201, %f198, %f194, %f177;
	fma.rn.f32 	%f202, %f198, %f196, %f178;
	ld.shared.f32 	%f203, [%r218+152];
	fma.rn.f32 	%f204, %f203, %f190, %f180;
	fma.rn.f32 	%f205, %f203, %f192, %f181;
	fma.rn.f32 	%f206, %f203, %f194, %f182;
	fma.rn.f32 	%f207, %f203, %f196, %f183;
	ld.shared.f32 	%f208, [%r218+220];
	fma.rn.f32 	%f209, %f208, %f190, %f185;
	fma.rn.f32 	%f210, %f208, %f192, %f186;
	fma.rn.f32 	%f211, %f208, %f194, %f187;
	fma.rn.f32 	%f212, %f208, %f196, %f188;
	ld.shared.f32 	%f213, [%r218+20];
	ld.shared.f32 	%f214, [%r221+1300];
	fma.rn.f32 	%f215, %f213, %f214, %f191;
	ld.shared.f32 	%f216, [%r221+1304];
	fma.rn.f32 	%f217, %f213, %f216, %f193;
	ld.shared.f32 	%f218, [%r221+1308];
	fma.rn.f32 	%f219, %f213, %f218, %f195;
	ld.shared.f32 	%f220, [%r221+1312];
	fma.rn.f32 	%f221, %f213, %f220, %f197;
	ld.shared.f32 	%f222, [%r218+88];
	fma.rn.f32 	%f223, %f222, %f214, %f199;
	fma.rn.f32 	%f224, %f222, %f216, %f200;
	fma.rn.f32 	%f225, %f222, %f218, %f201;
	fma.rn.f32 	%f226, %f222, %f220, %f202;
	ld.shared.f32 	%f227, [%r218+156];
	fma.rn.f32 	%f228, %f227, %f214, %f204;
	fma.rn.f32 	%f229, %f227, %f216, %f205;
	fma.rn.f32 	%f230, %f227, %f218, %f206;
	fma.rn.f32 	%f231, %f227, %f220, %f207;
	ld.shared.f32 	%f232, [%r218+224];
	fma.rn.f32 	%f233, %f232, %f214, %f209;
	fma.rn.f32 	%f234, %f232, %f216, %f210;
	fma.rn.f32 	%f235, %f232, %f218, %f211;
	fma.rn.f32 	%f236, %f232, %f220, %f212;
	ld.shared.f32 	%f237, [%r218+24];
	ld.shared.f32 	%f238, [%r221+1560];
	fma.rn.f32 	%f239, %f237, %f238, %f215;
	ld.shared.f32 	%f240, [%r221+1564];
	fma.rn.f32 	%f241, %f237, %f240, %f217;
	ld.shared.f32 	%f242, [%r221+1568];
	fma.rn.f32 	%f243, %f237, %f242, %f219;
	ld.shared.f32 	%f244, [%r221+1572];
	fma.rn.f32 	%f245, %f237, %f244, %f221;
	ld.shared.f32 	%f246, [%r218+92];
	fma.rn.f32 	%f247, %f246, %f238, %f223;
	fma.rn.f32 	%f248, %f246, %f240, %f224;
	fma.rn.f32 	%f249, %f246, %f242, %f225;
	fma.rn.f32 	%f250, %f246, %f244, %f226;
	ld.shared.f32 	%f251, [%r218+160];
	fma.rn.f32 	%f252, %f251, %f238, %f228;
	fma.rn.f32 	%f253, %f251, %f240, %f229;
	fma.rn.f32 	%f254, %f251, %f242, %f230;
	fma.rn.f32 	%f255, %f251, %f244, %f231;
	ld.shared.f32 	%f256, [%r218+228];
	fma.rn.f32 	%f257, %f256, %f238, %f233;
	fma.rn.f32 	%f258, %f256, %f240, %f234;
	fma.rn.f32 	%f259, %f256, %f242, %f235;
	fma.rn.f32 	%f260, %f256, %f244, %f236;
	ld.shared.f32 	%f261, [%r218+28];
	ld.shared.f32 	%f262, [%r221+1820];
	fma.rn.f32 	%f263, %f261, %f262, %f239;
	ld.shared.f32 	%f264, [%r221+1824];
	fma.rn.f32 	%f265, %f261, %f264, %f241;
	ld.shared.f32 	%f266, [%r221+1828];
	fma.rn.f32 	%f267, %f261, %f266, %f243;
	ld.shared.f32 	%f268, [%r221+1832];
	fma.rn.f32 	%f269, %f261, %f268, %f245;
	ld.shared.f32 	%f270, [%r218+96];
	fma.rn.f32 	%f271, %f270, %f262, %f247;
	fma.rn.f32 	%f272, %f270, %f264, %f248;
	fma.rn.f32 	%f273, %f270, %f266, %f249;
	fma.rn.f32 	%f274, %f270, %f268, %f250;
	ld.shared.f32 	%f275, [%r218+164];
	fma.rn.f32 	%f276, %f275, %f262, %f252;
	fma.rn.f32 	%f277, %f275, %f264, %f253;
	fma.rn.f32 	%f278, %f275, %f266, %f254;
	fma.rn.f32 	%f279, %f275, %f268, %f255;
	ld.shared.f32 	%f280, [%r218+232];
	fma.rn.f32 	%f281, %f280, %f262, %f257;
	fma.rn.f32 	%f282, %f280, %f264, %f258;
	fma.rn.f32 	%f283, %f280, %f266, %f259;
	fma.rn.f32 	%f284, %f280, %f268, %f260;
	ld.shared.f32 	%f285, [%r218+32];
	ld.shared.f32 	%f286, [%r221+2080];
	fma.rn.f32 	%f287, %f285, %f286, %f263;
	ld.shared.f32 	%f288, [%r221+2084];
	fma.rn.f32 	%f289, %f285, %f288, %f265;
	ld.shared.f32 	%f290, [%r221+2088];
	fma.rn.f32 	%f291, %f285, %f290, %f267;
	ld.shared.f32 	%f292, [%r221+2092];
	fma.rn.f32 	%f293, %f285, %f292, %f269;
	ld.shared.f32 	%f294, [%r218+100];
	fma.rn.f32 	%f295, %f294, %f286, %f271;
	fma.rn.f32 	%f296, %f294, %f288, %f272;
	fma.rn.f32 	%f297, %f294, %f290, %f273;
	fma.rn.f32 	%f298, %f294, %f292, %f274;
	ld.shared.f32 	%f299, [%r218+168];
	fma.rn.f32 	%f300, %f299, %f286, %f276;
	fma.rn.f32 	%f301, %f299, %f288, %f277;
	fma.rn.f32 	%f302, %f299, %f290, %f278;
	fma.rn.f32 	%f303, %f299, %f292, %f279;
	ld.shared.f32 	%f304, [%r218+236];
	fma.rn.f32 	%f305, %f304, %f286, %f281;
	fma.rn.f32 	%f306, %f304, %f288, %f282;
	fma.rn.f32 	%f307, %f304, %f290, %f283;
	fma.rn.f32 	%f308, %f304, %f292, %f284;
	ld.shared.f32 	%f309, [%r218+36];
	ld.shared.f32 	%f310, [%r221+2340];
	fma.rn.f32 	%f311, %f309, %f310, %f287;
	ld.shared.f32 	%f312, [%r221+2344];
	fma.rn.f32 	%f313, %f309, %f312, %f289;
	ld.shared.f32 	%f314, [%r221+2348];
	fma.rn.f32 	%f315, %f309, %f314, %f291;
	ld.shared.f32 	%f316, [%r221+2352];
	fma.rn.f32 	%f317, %f309, %f316, %f293;
	ld.shared.f32 	%f318, [%r218+104];
	fma.rn.f32 	%f319, %f318, %f310, %f295;
	fma.rn.f32 	%f320, %f318, %f312, %f296;
	fma.rn.f32 	%f321, %f318, %f314, %f297;
	fma.rn.f32 	%f322, %f318, %f316, %f298;
	ld.shared.f32 	%f323, [%r218+172];
	fma.rn.f32 	%f324, %f323, %f310, %f300;
	fma.rn.f32 	%f325, %f323, %f312, %f301;
	fma.rn.f32 	%f326, %f323, %f314, %f302;
	fma.rn.f32 	%f327, %f323, %f316, %f303;
	ld.shared.f32 	%f328, [%r218+240];
	fma.rn.f32 	%f329, %f328, %f310, %f305;
	fma.rn.f32 	%f330, %f328, %f312, %f306;
	fma.rn.f32 	%f331, %f328, %f314, %f307;
	fma.rn.f32 	%f332, %f328, %f316, %f308;
	ld.shared.f32 	%f333, [%r218+40];
	ld.shared.f32 	%f334, [%r221+2600];
	fma.rn.f32 	%f335, %f333, %f334, %f311;
	ld.shared.f32 	%f336, [%r221+2604];
	fma.rn.f32 	%f337, %f333, %f336, %f313;
	ld.shared.f32 	%f338, [%r221+2608];
	fma.rn.f32 	%f339, %f333, %f338, %f315;
	ld.shared.f32 	%f340, [%r221+2612];
	fma.rn.f32 	%f341, %f333, %f340, %f317;
	ld.shared.f32 	%f342, [%r218+108];
	fma.rn.f32 	%f343, %f342, %f334, %f319;
	fma.rn.f32 	%f344, %f342, %f336, %f320;
	fma.rn.f32 	%f345, %f342, %f338, %f321;
	fma.rn.f32 	%f346, %f342, %f340, %f322;
	ld.shared.f32 	%f347, [%r218+176];
	fma.rn.f32 	%f348, %f347, %f334, %f324;
	fma.rn.f32 	%f349, %f347, %f336, %f325;
	fma.rn.f32 	%f350, %f347, %f338, %f326;
	fma.rn.f32 	%f351, %f347, %f340, %f327;
	ld.shared.f32 	%f352, [%r218+244];
	fma.rn.f32 	%f353, %f352, %f334, %f329;
	fma.rn.f32 	%f354, %f352, %f336, %f330;
	fma.rn.f32 	%f355, %f352, %f338, %f331;
	fma.rn.f32 	%f356, %f352, %f340, %f332;
	ld.shared.f32 	%f357, [%r218+44];
	ld.shared.f32 	%f358, [%r221+2860];
	fma.rn.f32 	%f359, %f357, %f358, %f335;
	ld.shared.f32 	%f360, [%r221+2864];
	fma.rn.f32 	%f361, %f357, %f360, %f337;
	ld.shared.f32 	%f362, [%r221+2868];
	fma.rn.f32 	%f363, %f357, %f362, %f339;
	ld.shared.f32 	%f364, [%r221+2872];
	fma.rn.f32 	%f365, %f357, %f364, %f341;
	ld.shared.f32 	%f366, [%r218+112];
	fma.rn.f32 	%f367, %f366, %f358, %f343;
	fma.rn.f32 	%f368, %f366, %f360, %f344;
	fma.rn.f32 	%f369, %f366, %f362, %f345;
	fma.rn.f32 	%f370, %f366, %f364, %f346;
	ld.shared.f32 	%f371, [%r218+180];
	fma.rn.f32 	%f372, %f371, %f358, %f348;
	fma.rn.f32 	%f373, %f371, %f360, %f349;
	fma.rn.f32 	%f374, %f371, %f362, %f350;
	fma.rn.f32 	%f375, %f371, %f364, %f351;
	ld.shared.f32 	%f376, [%r218+248];
	fma.rn.f32 	%f377, %f376, %f358, %f353;
	fma.rn.f32 	%f378, %f376, %f360, %f354;
	fma.rn.f32 	%f379, %f376, %f362, %f355;
	fma.rn.f32 	%f380, %f376, %f364, %f356;
	ld.shared.f32 	%f381, [%r218+48];
	ld.shared.f32 	%f382, [%r221+3120];
	fma.rn.f32 	%f383, %f381, %f382, %f359;
	ld.shared.f32 	%f384, [%r221+3124];
	fma.rn.f32 	%f385, %f381, %f384, %f361;
	ld.shared.f32 	%f386, [%r221+3128];
	fma.rn.f32 	%f387, %f381, %f386, %f363;
	ld.shared.f32 	%f388, [%r221+3132];
	fma.rn.f32 	%f389, %f381, %f388, %f365;
	ld.shared.f32 	%f390, [%r218+116];
	fma.rn.f32 	%f391, %f390, %f382, %f367;
	fma.rn.f32 	%f392, %f390, %f384, %f368;
	fma.rn.f32 	%f393, %f390, %f386, %f369;
	fma.rn.f32 	%f394, %f390, %f388, %f370;
	ld.shared.f32 	%f395, [%r218+184];
	fma.rn.f32 	%f396, %f395, %f382, %f372;
	fma.rn.f32 	%f397, %f395, %f384, %f373;
	fma.rn.f32 	%f398, %f395, %f386, %f374;
	fma.rn.f32 	%f399, %f395, %f388, %f375;
	ld.shared.f32 	%f400, [%r218+252];
	fma.rn.f32 	%f401, %f400, %f382, %f377;
	fma.rn.f32 	%f402, %f400, %f384, %f378;
	fma.rn.f32 	%f403, %f400, %f386, %f379;
	fma.rn.f32 	%f404, %f400, %f388, %f380;
	ld.shared.f32 	%f405, [%r218+52];
	ld.shared.f32 	%f406, [%r221+3380];
	fma.rn.f32 	%f407, %f405, %f406, %f383;
	ld.shared.f32 	%f408, [%r221+3384];
	fma.rn.f32 	%f409, %f405, %f408, %f385;
	ld.shared.f32 	%f410, [%r221+3388];
	fma.rn.f32 	%f411, %f405, %f410, %f387;
	ld.shared.f32 	%f412, [%r221+3392];
	fma.rn.f32 	%f413, %f405, %f412, %f389;
	ld.shared.f32 	%f414, [%r218+120];
	fma.rn.f32 	%f415, %f414, %f406, %f391;
	fma.rn.f32 	%f416, %f414, %f408, %f392;
	fma.rn.f32 	%f417, %f414, %f410, %f393;
	fma.rn.f32 	%f418, %f414, %f412, %f394;
	ld.shared.f32 	%f419, [%r218+188];
	fma.rn.f32 	%f420, %f419, %f406, %f396;
	fma.rn.f32 	%f421, %f419, %f408, %f397;
	fma.rn.f32 	%f422, %f419, %f410, %f398;
	fma.rn.f32 	%f423, %f419, %f412, %f399;
	ld.shared.f32 	%f424, [%r218+256];
	fma.rn.f32 	%f425, %f424, %f406, %f401;
	fma.rn.f32 	%f426, %f424, %f408, %f402;
	fma.rn.f32 	%f427, %f424, %f410, %f403;
	fma.rn.f32 	%f428, %f424, %f412, %f404;
	ld.shared.f32 	%f429, [%r218+56];
	ld.shared.f32 	%f430, [%r221+3640];
	fma.rn.f32 	%f431, %f429, %f430, %f407;
	ld.shared.f32 	%f432, [%r221+3644];
	fma.rn.f32 	%f433, %f429, %f432, %f409;
	ld.shared.f32 	%f434, [%r221+3648];
	fma.rn.f32 	%f435, %f429, %f434, %f411;
	ld.shared.f32 	%f436, [%r221+3652];
	fma.rn.f32 	%f437, %f429, %f436, %f413;
	ld.shared.f32 	%f438, [%r218+124];
	fma.rn.f32 	%f439, %f438, %f430, %f415;
	fma.rn.f32 	%f440, %f438, %f432, %f416;
	fma.rn.f32 	%f441, %f438, %f434, %f417;
	fma.rn.f32 	%f442, %f438, %f436, %f418;
	ld.shared.f32 	%f443, [%r218+192];
	fma.rn.f32 	%f444, %f443, %f430, %f420;
	fma.rn.f32 	%f445, %f443, %f432, %f421;
	fma.rn.f32 	%f446, %f443, %f434, %f422;
	fma.rn.f32 	%f447, %f443, %f436, %f423;
	ld.shared.f32 	%f448, [%r218+260];
	fma.rn.f32 	%f449, %f448, %f430, %f425;
	fma.rn.f32 	%f450, %f448, %f432, %f426;
	fma.rn.f32 	%f451, %f448, %f434, %f427;
	fma.rn.f32 	%f452, %f448, %f436, %f428;
	ld.shared.f32 	%f453, [%r218+60];
	ld.shared.f32 	%f454, [%r221+3900];
	fma.rn.f32 	%f492, %f453, %f454, %f431;
	ld.shared.f32 	%f455, [%r221+3904];
	fma.rn.f32 	%f491, %f453, %f455, %f433;
	ld.shared.f32 	%f456, [%r221+3908];
	fma.rn.f32 	%f490, %f453, %f456, %f435;
	ld.shared.f32 	%f457, [%r221+3912];
	fma.rn.f32 	%f489, %f453, %f457, %f437;
	ld.shared.f32 	%f458, [%r218+128];
	fma.rn.f32 	%f488, %f458, %f454, %f439;
	fma.rn.f32 	%f487, %f458, %f455, %f440;
	fma.rn.f32 	%f486, %f458, %f456, %f441;
	fma.rn.f32 	%f485, %f458, %f457, %f442;
	ld.shared.f32 	%f459, [%r218+196];
	fma.rn.f32 	%f484, %f459, %f454, %f444;
	fma.rn.f32 	%f483, %f459, %f455, %f445;
	fma.rn.f32 	%f482, %f459, %f456, %f446;
	fma.rn.f32 	%f481, %f459, %f457, %f447;
	ld.shared.f32 	%f460, [%r218+264];
	fma.rn.f32 	%f480, %f460, %f454, %f449;
	fma.rn.f32 	%f479, %f460, %f455, %f450;
	fma.rn.f32 	%f478, %f460, %f456, %f451;
	fma.rn.f32 	%f477, %f460, %f457, %f452;
	bar.sync 	0;
	add.s32 	%r241, %r241, 1;
	setp.eq.s32 	%p58, %r241, %r27;
	@%p58 bra 	$L__BB4_49;
	bra.uni 	$L__BB4_7;
$L__BB4_49:
	add.s32 	%r28, %r7, %r9;
	add.s32 	%r29, %r8, %r10;
	setp.lt.u32 	%p59, %r28, %r105;
	@%p59 bra 	$L__BB4_50;
	bra.uni 	$L__BB4_58;
$L__BB4_50:
	setp.ge.u32 	%p60, %r29, %r106;
	mad.lo.s32 	%r222, %r28, %r106, %r29;
	cvt.u64.u32 	%rd83, %r222;
	add.s64 	%rd84, %rd6, %rd83;
	shl.b64 	%rd85, %rd84, 2;
	add.s64 	%rd7, %rd3, %rd85;
	@%p60 bra 	$L__BB4_52;
	st.global.f32 	[%rd7], %f492;
$L__BB4_52:
	add.s32 	%r223, %r29, 1;
	setp.ge.u32 	%p61, %r223, %r106;
	@%p61 bra 	$L__BB4_54;
	st.global.f32 	[%rd7+4], %f491;
$L__BB4_54:
	add.s32 	%r224, %r29, 2;
	setp.ge.u32 	%p62, %r224, %r106;
	@%p62 bra 	$L__BB4_56;
	st.global.f32 	[%rd7+8], %f490;
$L__BB4_56:
	add.s32 	%r225, %r29, 3;
	setp.ge.u32 	%p63, %r225, %r106;
	@%p63 bra 	$L__BB4_58;
	st.global.f32 	[%rd7+12], %f489;
$L__BB4_58:
	add.s32 	%r93, %r28, 1;
	setp.ge.u32 	%p64, %r93, %r105;
	@%p64 bra 	$L__BB4_67;
	mul.lo.s32 	%r94, %r93, %r106;
	setp.ge.u32 	%p65, %r29, %r106;
	@%p65 bra 	$L__BB4_61;
	add.s32 	%r226, %r29, %r94;
	cvt.u64.u32 	%rd86, %r226;
	add.s64 	%rd87, %rd6, %rd86;
	shl.b64 	%rd88, %rd87, 2;
	add.s64 	%rd89, %rd3, %rd88;
	st.global.f32 	[%rd89], %f488;
$L__BB4_61:
	add.s32 	%r95, %r29, 1;
	setp.ge.u32 	%p66, %r95, %r106;
	@%p66 bra 	$L__BB4_63;
	add.s32 	%r227, %r95, %r94;
	cvt.u64.u32 	%rd90, %r227;
	add.s64 	%rd91, %rd6, %rd90;
	shl.b64 	%rd92, %rd91, 2;
	add.s64 	%rd93, %rd3, %rd92;
	st.global.f32 	[%rd93], %f487;
$L__BB4_63:
	add.s32 	%r96, %r29, 2;
	setp.ge.u32 	%p67, %r96, %r106;
	@%p67 bra 	$L__BB4_65;
	add.s32 	%r228, %r96, %r94;
	cvt.u64.u32 	%rd94, %r228;
	add.s64 	%rd95, %rd6, %rd94;
	shl.b64 	%rd96, %rd95, 2;
	add.s64 	%rd97, %rd3, %rd96;
	st.global.f32 	[%rd97], %f486;
$L__BB4_65:
	add.s32 	%r97, %r29, 3;
	setp.ge.u32 	%p68, %r97, %r106;
	@%p68 bra 	$L__BB4_67;
	add.s32 	%r229, %r97, %r94;
	cvt.u64.u32 	%rd98, %r229;
	add.s64 	%rd99, %rd6, %rd98;
	shl.b64 	%rd100, %rd99, 2;
	add.s64 	%rd101, %rd3, %rd100;
	st.global.f32 	[%rd101], %f485;
$L__BB4_67:
	add.s32 	%r98, %r28, 2;
	setp.ge.u32 	%p69, %r98, %r105;
	@%p69 bra 	$L__BB4_76;
	mul.lo.s32 	%r99, %r98, %r106;
	setp.ge.u32 	%p70, %r29, %r106;
	add.s32 	%r230, %r29, %r99;
	cvt.u64.u32 	%rd102, %r230;
	add.s64 	%rd103, %rd6, %rd102;
	shl.b64 	%rd104, %rd103, 2;
	add.s64 	%rd8, %rd3, %rd104;
	@%p70 bra 	$L__BB4_70;
	st.global.f32 	[%rd8], %f484;
$L__BB4_70:
	add.s32 	%r231, %r29, 1;
	setp.ge.u32 	%p71, %r231, %r106;
	@%p71 bra 	$L__BB4_72;
	st.global.f32 	[%rd8+4], %f483;
$L__BB4_72:
	add.s32 	%r232, %r29, 2;
	setp.ge.u32 	%p72, %r232, %r106;
	add.s32 	%r233, %r232, %r99;
	cvt.u64.u32 	%rd105, %r233;
	add.s64 	%rd106, %rd6, %rd105;
	shl.b64 	%rd107, %rd106, 2;
	add.s64 	%rd9, %rd3, %rd107;
	@%p72 bra 	$L__BB4_74;
	st.global.f32 	[%rd9], %f482;
$L__BB4_74:
	add.s32 	%r234, %r29, 3;
	setp.ge.u32 	%p73, %r234, %r106;
	@%p73 bra 	$L__BB4_76;
	st.global.f32 	[%rd9+4], %f481;
$L__BB4_76:
	add.s32 	%r100, %r28, 3;
	setp.ge.u32 	%p74, %r100, %r105;
	@%p74 bra 	$L__BB4_85;
	mul.lo.s32 	%r101, %r100, %r106;
	setp.ge.u32 	%p75, %r29, %r106;
	@%p75 bra 	$L__BB4_79;
	add.s32 	%r235, %r29, %r101;
	cvt.u64.u32 	%rd108, %r235;
	add.s64 	%rd109, %rd6, %rd108;
	shl.b64 	%rd110, %rd109, 2;
	add.s64 	%rd111, %rd3, %rd110;
	st.global.f32 	[%rd111], %f480;
$L__BB4_79:
	add.s32 	%r102, %r29, 1;
	setp.ge.u32 	%p76, %r102, %r106;
	@%p76 bra 	$L__BB4_81;
	add.s32 	%r236, %r102, %r101;
	cvt.u64.u32 	%rd112, %r236;
	add.s64 	%rd113, %rd6, %rd112;
	shl.b64 	%rd114, %rd113, 2;
	add.s64 	%rd115, %rd3, %rd114;
	st.global.f32 	[%rd115], %f479;
$L__BB4_81:
	add.s32 	%r103, %r29, 2;
	setp.ge.u32 	%p77, %r103, %r106;
	@%p77 bra 	$L__BB4_83;
	add.s32 	%r237, %r103, %r101;
	cvt.u64.u32 	%rd116, %r237;
	add.s64 	%rd117, %rd6, %rd116;
	shl.b64 	%rd118, %rd117, 2;
	add.s64 	%rd119, %rd3, %rd118;
	st.global.f32 	[%rd119], %f478;
$L__BB4_83:
	add.s32 	%r104, %r29, 3;
	setp.ge.u32 	%p78, %r104, %r106;
	@%p78 bra 	$L__BB4_85;
	add.s32 	%r238, %r104, %r101;
	cvt.u64.u32 	%rd120, %r238;
	add.s64 	%rd121, %rd6, %rd120;
	shl.b64 	%rd122, %rd121, 2;
	add.s64 	%rd123, %rd3, %rd122;
	st.global.f32 	[%rd123], %f477;
$L__BB4_85:
	ret;

}


// ===== COMPILED SASS (sm_100) =====

	.target	sm_100

	.elftype	@"ET_EXEC"


//--------------------- .note.nv.tkinfo           --------------------------
	.section	.note.nv.tkinfo,"",@"SHT_NOTE"
	.sectionflags	@"SHF_NOTE_NV_TKINFO"
	.tkinfo
        /*0018*/ 	.word	0x00000002
        /*0030*/ 	.string	""
        /*0030*/ 	.string	"ptxas"
        /*0030*/ 	.string	"Cuda compilation tools, release 13.0, V13.0.88"
        /*0030*/ 	.string	"Build cuda_13.0.r13.0/compiler.36424714_0"
        /*0030*/ 	.string	"-arch sm_100 -m 64 "



//--------------------- .note.nv.cuinfo           --------------------------
	.section	.note.nv.cuinfo,"",@"SHT_NOTE"
	.sectionflags	@"SHF_NOTE_NV_CUINFO"
        /*0018*/ 	.short	0x0002
        /*001a*/ 	.short	0x0064
        /*001c*/ 	.short	0x0082
	.zero		2


//--------------------- .nv.info                  --------------------------
	.section	.nv.info,"",@"SHT_CUDA_INFO"
	.align	4


	//----- nvinfo : EIATTR_REGCOUNT
	.align		4
        /*0000*/ 	.byte	0x04, 0x2f
        /*0002*/ 	.short	(.L_1 - .L_0)
	.align		4
.L_0:
        /*0004*/ 	.word	index@(steel_gemm_gather_a_kernel)
        /*0008*/ 	.word	0x0000004d


	//----- nvinfo : EIATTR_FRAME_SIZE
	.align		4
.L_1:
        /*000c*/ 	.byte	0x04, 0x11
        /*000e*/ 	.short	(.L_3 - .L_2)
	.align		4
.L_2:
        /*0010*/ 	.word	index@(steel_gemm_gather_a_kernel)
        /*0014*/ 	.word	0x00000000


	//----- nvinfo : EIATTR_REGCOUNT
	.align		4
.L_3:
        /*0018*/ 	.byte	0x04, 0x2f
        /*001a*/ 	.short	(.L_5 - .L_4)
	.align		4
.L_4:
        /*001c*/ 	.word	index@(steel_gemm_gather_b_kernel)
        /*0020*/ 	.word	0x00000048


	//----- nvinfo : EIATTR_FRAME_SIZE
	.align		4
.L_5:
        /*0024*/ 	.byte	0x04, 0x11
        /*0026*/ 	.short	(.L_7 - .L_6)
	.align		4
.L_6:
        /*0028*/ 	.word	index@(steel_gemm_gather_b_kernel)
        /*002c*/ 	.word	0x00000000


	//----- nvinfo : EIATTR_REGCOUNT
	.align		4
.L_7:
        /*0030*/ 	.byte	0x04, 0x2f
        /*0032*/ 	.short	(.L_9 - .L_8)
	.align		4
.L_8:
        /*0034*/ 	.word	index@(steel_gemm_scatter_kernel)
        /*0038*/ 	.word	0x00000040


	//----- nvinfo : EIATTR_FRAME_SIZE
	.align		4
.L_9:
        /*003c*/ 	.byte	0x04, 0x11
        /*003e*/ 	.short	(.L_11 - .L_10)
	.align		4
.L_10:
        /*0040*/ 	.word	index@(steel_gemm_scatter_kernel)
        /*0044*/ 	.word	0x00000000


	//----- nvinfo : EIATTR_REGCOUNT
	.align		4
.L_11:
        /*0048*/ 	.byte	0x04, 0x2f
        /*004a*/ 	.short	(.L_13 - .L_12)
	.align		4
.L_12:
        /*004c*/ 	.word	index@(steel_embedding_gemm_kernel)
        /*0050*/ 	.word	0x00000050


	//----- nvinfo : EIATTR_FRAME_SIZE
	.align		4
.L_13:
        /*0054*/ 	.byte	0x04, 0x11
        /*0056*/ 	.short	(.L_15 - .L_14)
	.align		4
.L_14:
        /*0058*/ 	.word	index@(steel_embedding_gemm_kernel)
        /*005c*/ 	.word	0x00000000


	//----- nvinfo : EIATTR_REGCOUNT
	.align		4
.L_15:
        /*0060*/ 	.byte	0x04, 0x2f
        /*0062*/ 	.short	(.L_17 - .L_16)
	.align		4
.L_16:
        /*0064*/ 	.word	index@(steel_batched_index_gemm_kernel)
        /*0068*/ 	.word	0x00000040


	//----- nvinfo : EIATTR_FRAME_SIZE
	.align		4
.L_17:
        /*006c*/ 	.byte	0x04, 0x11
        /*006e*/ 	.short	(.L_19 - .L_18)
	.align		4
.L_18:
        /*0070*/ 	.word	index@(steel_batched_index_gemm_kernel)
        /*0074*/ 	.word	0x00000000


	//----- nvinfo : EIATTR_MIN_STACK_SIZE
	.align		4
.L_19:
        /*0078*/ 	.byte	0x04, 0x12
        /*007a*/ 	.short	(.L_21 - .L_20)
	.align		4
.L_20:
        /*007c*/ 	.word	index@(steel_batched_index_gemm_kernel)
        /*0080*/ 	.word	0x00000000


	//----- nvinfo : EIATTR_MIN_STACK_SIZE
	.align		4
.L_21:
        /*0084*/ 	.byte	0x04, 0x12
        /*0086*/ 	.short	(.L_23 - .L_22)
	.align		4
.L_22:
        /*0088*/ 	.word	index@(steel_embedding_gemm_kernel)
        /*008c*/ 	.word	0x00000000


	//----- nvinfo : EIATTR_MIN_STACK_SIZE
	.align		4
.L_23:
        /*0090*/ 	.byte	0x04, 0x12
        /*0092*/ 	.short	(.L_25 - .L_24)
	.align		4
.L_24:
        /*0094*/ 	.word	index@(steel_gemm_scatter_kernel)
        /*0098*/ 	.word	0x00000000


	//----- nvinfo : EIATTR_MIN_STACK_SIZE
	.align		4
.L_25:
        /*009c*/ 	.byte	0x04, 0x12
        /*009e*/ 	.short	(.L_27 - .L_26)
	.align		4
.L_26:
        /*00a0*/ 	.word	index@(steel_gemm_gather_b_kernel)
        /*00a4*/ 	.word	0x00000000


	//----- nvinfo : EIATTR_MIN_STACK_SIZE
	.align		4
.L_27:
        /*00a8*/ 	.byte	0x04, 0x12
        /*00aa*/ 	.short	(.L_29 - .L_28)
	.align		4
.L_28:
        /*00ac*/ 	.word	index@(steel_gemm_gather_a_kernel)
        /*00b0*/ 	.word	0x00000000
.L_29:


//--------------------- .nv.compat                --------------------------
	.section	.nv.compat,"",@"SHT_CUDA_COMPAT_INFO"
	.align	4
        /*0000*/ 	.byte	0x02, 0x09, 0x00, 0x00, 0x02, 0x02, 0x01, 0x00, 0x02, 0x05, 0x05, 0x00, 0x03, 0x07, 0x01, 0x01
        /*0010*/ 	.byte	0x02, 0x03, 0x00, 0x00, 0x02, 0x06, 0x01, 0x00, 0x04, 0x0b, 0x08, 0x00, 0x09, 0x00, 0x00, 0x00
        /*0020*/ 	.byte	0x00, 0x00, 0x00, 0x00


//--------------------- .nv.info.steel_batched_index_gemm_kernel --------------------------
	.section	.nv.info.steel_batched_index_gemm_kernel,"",@"SHT_CUDA_INFO"
	.sectionflags	@""
	.align	4


	//----- nvinfo : EIATTR_CUDA_API_VERSION
	.align		4
        /*0000*/ 	.byte	0x04, 0x37
        /*0002*/ 	.short	(.L_31 - .L_30)
.L_30:
        /*0004*/ 	.word	0x00000082


	//----- nvinfo : EIATTR_KPARAM_INFO
	.align		4
.L_31:
        /*0008*/ 	.byte	0x04, 0x17
        /*000a*/ 	.short	(.L_33 - .L_32)
.L_32:
        /*000c*/ 	.word	0x00000000
        /*0010*/ 	.short	0x000b
        /*0012*/ 	.short	0x0048
        /*0014*/ 	.byte	0x00, 0xf0, 0x21, 0x00


	//----- nvinfo : EIATTR_KPARAM_INFO
	.align		4
.L_33:
        /*0018*/ 	.byte	0x04, 0x17
        /*001a*/ 	.short	(.L_35 - .L_34)
.L_34:
        /*001c*/ 	.word	0x00000000
        /*0020*/ 	.short	0x000a
        /*0022*/ 	.short	0x0040
        /*0024*/ 	.byte	0x00, 0xf0, 0x21, 0x00


	//----- nvinfo : EIATTR_KPARAM_INFO
	.align		4
.L_35:
        /*0028*/ 	.byte	0x04, 0x17
        /*002a*/ 	.short	(.L_37 - .L_36)
.L_36:
        /*002c*/ 	.word	0x00000000
        /*0030*/ 	.short	0x0009
        /*0032*/ 	.short	0x0038
        /*0034*/ 	.byte	0x00, 0xf0, 0x21, 0x00


	//----- nvinfo : EIATTR_KPARAM_INFO
	.align		4
.L_37:
        /*0038*/ 	.byte	0x04, 0x17
        /*003a*/ 	.short	(.L_39 - .L_38)
.L_38:
        /*003c*/ 	.word	0x00000000
        /*0040*/ 	.short	0x0008
        /*0042*/ 	.short	0x0034
        /*0044*/ 	.byte	0x00, 0xf0, 0x11, 0x00


	//----- nvinfo : EIATTR_KPARAM_INFO
	.align		4
.L_39:
        /*0048*/ 	.byte	0x04, 0x17
        /*004a*/ 	.short	(.L_41 - .L_40)
.L_40:
        /*004c*/ 	.word	0x00000000
        /*0050*/ 	.short	0x0007
        /*0052*/ 	.short	0x0030
        /*0054*/ 	.byte	0x00, 0xf0, 0x11, 0x00


	//----- nvinfo : EIATTR_KPARAM_INFO
	.align		4
.L_41:
        /*0058*/ 	.byte	0x04, 0x17
        /*005a*/ 	.short	(.L_43 - .L_42)
.L_42:
        /*005c*/ 	.word	0x00000000
        /*0060*/ 	.short	0x0006
        /*0062*/ 	.short	0x002c
        /*0064*/ 	.byte	0x00, 0xf0, 0x11, 0x00


	//----- nvinfo : EIATTR_KPARAM_INFO
	.align		4
.L_43:
        /*0068*/ 	.byte	0x04, 0x17
        /*006a*/ 	.short	(.L_45 - .L_44)
.L_44:
        /*006c*/ 	.word	0x00000000
        /*0070*/ 	.short	0x0005
        /*0072*/ 	.short	0x0028
        /*0074*/ 	.byte	0x00, 0xf0, 0x11, 0x00


	//----- nvinfo : EIATTR_KPARAM_INFO
	.align		4
.L_45:
        /*0078*/ 	.byte	0x04, 0x17
        /*007a*/ 	.short	(.L_47 - .L_46)
.L_46:
        /*007c*/ 	.word	0x00000000
        /*0080*/ 	.short	0x0004
        /*0082*/ 	.short	0x0020
        /*0084*/ 	.byte	0x00, 0xf5, 0x21, 0x00


	//----- nvinfo : EIATTR_KPARAM_INFO
	.align		4
.L_47:
        /*0088*/ 	.byte	0x04, 0x17
        /*008a*/ 	.short	(.L_49 - .L_48)
.L_48:
        /*008c*/ 	.word	0x00000000
        /*0090*/ 	.short	0x0003
        /*0092*/ 	.short	0x0018
        /*0094*/ 	.byte	0x00, 0xf5, 0x21, 0x00


	//----- nvinfo : EIATTR_KPARAM_INFO
	.align		4
.L_49:
        /*0098*/ 	.byte	0x04, 0x17
        /*009a*/ 	.short	(.L_51 - .L_50)
.L_50:
        /*009c*/ 	.word	0x00000000
        /*00a0*/ 	.short	0x0002
        /*00a2*/ 	.short	0x0010
        /*00a4*/ 	.byte	0x00, 0xf5, 0x21, 0x00


	//----- nvinfo : EIATTR_KPARAM_INFO
	.align		4
.L_51:
        /*00a8*/ 	.byte	0x04, 0x17
        /*00aa*/ 	.short	(.L_53 - .L_52)
.L_52:
        /*00ac*/ 	.word	0x00000000
        /*00b0*/ 	.short	0x0001
        /*00b2*/ 	.short	0x0008
        /*00b4*/ 	.byte	0x00, 0xf5, 0x21, 0x00


	//----- nvinfo : EIATTR_KPARAM_INFO
	.align		4
.L_53:
        /*00b8*/ 	.byte	0x04, 0x17
        /*00ba*/ 	.short	(.L_55 - .L_54)
.L_54:
        /*00bc*/ 	.word	0x00000000
        /*00c0*/ 	.short	0x0000
        /*00c2*/ 	.short	0x0000
        /*00c4*/ 	.byte	0x00, 0xf5, 0x21, 0x00


	//----- nvinfo : EIATTR_SPARSE_MMA_MASK
	.align		4
.L_55:
        /*00c8*/ 	.byte	0x03, 0x50
        /*00ca*/ 	.short	0x0000


	//----- nvinfo : EIATTR_MAXREG_COUNT
	.align		4
        /*00cc*/ 	.byte	0x03, 0x1b
        /*00ce*/ 	.short	0x00ff


	//----- nvinfo : EIATTR_NUM_BARRIERS
	.align		4
        /*00d0*/ 	.byte	0x02, 0x4c
        /*00d2*/ 	.byte	0x01
	.zero		1


	//----- nvinfo : EIATTR_MERCURY_ISA_VERSION
	.align		4
        /*00d4*/ 	.byte	0x03, 0x5f
        /*00d6*/ 	.short	0x0101


	//----- nvinfo : EIATTR_UNUSED_LOAD_BYTE_OFFSET
	.align		4
        /*00d8*/ 	.byte	0x04, 0x44
        /*00da*/ 	.short	(.L_57 - .L_56)


	//   ....[0]....
.L_56:
        /*00dc*/ 	.word	0x00001df0
        /*00e0*/ 	.word	0x0000fff0


	//   ....[1]....
        /*00e4*/ 	.word	0x00001e10
        /*00e8*/ 	.word	0x0000ff0f


	//   ....[2]....
        /*00ec*/ 	.word	0x00001e30
        /*00f0*/ 	.word	0x0000fff0


	//   ....[3]....
        /*00f4*/ 	.word	0x00001e40
        /*00f8*/ 	.word	0x0000f0ff


	//   ....[4]....
        /*00fc*/ 	.word	0x000020a0
        /*0100*/ 	.word	0x00000fff


	//   ....[5]....
        /*0104*/ 	.word	0x00002360
        /*0108*/ 	.word	0x0000fff0


	//   ....[6]....
        /*010c*/ 	.word	0x00002530
        /*0110*/ 	.word	0x00000fff


	//   ....[7]....
        /*0114*/ 	.word	0x00002780
        /*0118*/ 	.word	0x0000fff0


	//   ....[8]....
        /*011c*/ 	.word	0x00002a00
        /*0120*/ 	.word	0x00000fff


	//   ....[9]....
        /*0124*/ 	.word	0x00002c60
        /*0128*/ 	.word	0x0000fff0


	//   ....[10]....
        /*012c*/ 	.word	0x00002ce0
        /*0130*/ 	.word	0x00000fff


	//   ....[11]....
        /*0134*/ 	.word	0x00002db0
        /*0138*/ 	.word	0x00000fff


	//----- nvinfo : EIATTR_INT_WARP_WIDE_INSTR_OFFSETS
	.align		4
.L_57:
        /*013c*/ 	.byte	0x04, 0x31
        /*013e*/ 	.short	(.L_59 - .L_58)


	//   ....[0]....
.L_58:
        /*0140*/ 	.word	0x00000e20


	//   ....[1]....
        /*0144*/ 	.word	0x00001970


	//----- nvinfo : EIATTR_VRC_CTA_INIT_COUNT
	.align		4
.L_59:
        /*0148*/ 	.byte	0x02, 0x4a
	.zero		1
	.zero		1


	//----- nvinfo : EIATTR_EXIT_INSTR_OFFSETS
	.align		4
        /*014c*/ 	.byte	0x04, 0x1c
        /*014e*/ 	.short	(.L_61 - .L_60)


	//   ....[0]....
.L_60:
        /*0150*/ 	.word	0x00000040


	//   ....[1]....
        /*0154*/ 	.word	0x00003860


	//   ....[2]....
        /*0158*/ 	.word	0x00003b30


	//   ....[3]....
        /*015c*/ 	.word	0x00003bd0


	//----- nvinfo : EIATTR_CRS_STACK_SIZE
	.align		4
.L_61:
        /*0160*/ 	.byte	0x04, 0x1e
        /*0162*/ 	.short	(.L_63 - .L_62)
.L_62:
        /*0164*/ 	.word	0x00000000


	//----- nvinfo : EIATTR_CBANK_PARAM_SIZE
	.align		4
.L_63:
        /*0168*/ 	.byte	0x03, 0x19
        /*016a*/ 	.short	0x0050


	//----- nvinfo : EIATTR_PARAM_CBANK
	.align		4
        /*016c*/ 	.byte	0x04, 0x0a
        /*016e*/ 	.short	(.L_65 - .L_64)
	.align		4
.L_64:
        /*0170*/ 	.word	index@(.nv.constant0.steel_batched_index_gemm_kernel)
        /*0174*/ 	.short	0x0380
        /*0176*/ 	.short	0x0050


	//----- nvinfo : EIATTR_SW_WAR
	.align		4
.L_65:
        /*0178*/ 	.byte	0x04, 0x36
        /*017a*/ 	.short	(.L_67 - .L_66)
.L_66:
        /*017c*/ 	.word	0x00000008
.L_67:


//--------------------- .nv.info.steel_embedding_gemm_kernel --------------------------
	.section	.nv.info.steel_embedding_gemm_kernel,"",@"SHT_CUDA_INFO"
	.sectionflags	@""
	.align	4


	//----- nvinfo : EIATTR_CUDA_API_VERSION
	.align		4
        /*0000*/ 	.byte	0x04, 0x37
        /*0002*/ 	.short	(.L_69 - .L_68)
.L_68:
        /*0004*/ 	.word	0x00000082


	//----- nvinfo : EIATTR_KPARAM_INFO
	.align		4
.L_69:
        /*0008*/ 	.byte	0x04, 0x17
        /*000a*/ 	.short	(.L_71 - .L_70)
.L_70:
        /*000c*/ 	.word	0x00000000
        /*0010*/ 	.short	0x0007
        /*0012*/ 	.short	0x002c
        /*0014*/ 	.byte	0x00, 0xf0, 0x11, 0x00


	//----- nvinfo : EIATTR_KPARAM_INFO
	.align		4
.L_71:
        /*0018*/ 	.byte	0x04, 0x17
        /*001a*/ 	.short	(.L_73 - .L_72)
.L_72:
        /*001c*/ 	.word	0x00000000
        /*0020*/ 	.short	0x0006
        /*0022*/ 	.short	0x0028
        /*0024*/ 	.byte	0x00, 0xf0, 0x11, 0x00


	//----- nvinfo : EIATTR_KPARAM_INFO
	.align		4
.L_73:
        /*0028*/ 	.byte	0x04, 0x17
        /*002a*/ 	.short	(.L_75 - .L_74)
.L_74:
        /*002c*/ 	.word	0x00000000
        /*0030*/ 	.short	0x0005
        /*0032*/ 	.short	0x0024
        /*0034*/ 	.byte	0x00, 0xf0, 0x11, 0x00


	//----- nvinfo : EIATTR_KPARAM_INFO
	.align		4
.L_75:
        /*0038*/ 	.byte	0x04, 0x17
        /*003a*/ 	.short	(.L_77 - .L_76)
.L_76:
        /*003c*/ 	.word	0x00000000
        /*0040*/ 	.short	0x0004
        /*0042*/ 	.short	0x0020
        /*0044*/ 	.byte	0x00, 0xf0, 0x11, 0x00


	//----- nvinfo : EIATTR_KPARAM_INFO
	.align		4
.L_77:
        /*0048*/ 	.byte	0x04, 0x17
        /*004a*/ 	.short	(.L_79 - .L_78)
.L_78:
        /*004c*/ 	.word	0x00000000
        /*0050*/ 	.short	0x0003
        /*0052*/ 	.short	0x0018
        /*0054*/ 	.byte	0x00, 0xf5, 0x21, 0x00


	//----- nvinfo : EIATTR_KPARAM_INFO
	.align		4
.L_79:
        /*0058*/ 	.byte	0x04, 0x17
        /*005a*/ 	.short	(.L_81 - .L_80)
.L_80:
        /*005c*/ 	.word	0x00000000
        /*0060*/ 	.short	0x0002
        /*0062*/ 	.short	0x0010
        /*0064*/ 	.byte	0x00, 0xf5, 0x21, 0x00


	//----- nvinfo : EIATTR_KPARAM_INFO
	.align		4
.L_81:
        /*0068*/ 	.byte	0x04, 0x17
        /*006a*/ 	.short	(.L_83 - .L_82)
.L_82:
        /*006c*/ 	.word	0x00000000
        /*0070*/ 	.short	0x0001
        /*0072*/ 	.short	0x0008
        /*0074*/ 	.byte	0x00, 0xf5, 0x21, 0x00


	//----- nvinfo : EIATTR_KPARAM_INFO
	.align		4
.L_83:
        /*0078*/ 	.byte	0x04, 0x17
        /*007a*/ 	.short	(.L_85 - .L_84)
.L_84:
        /*007c*/ 	.word	0x00000000
        /*0080*/ 	.short	0x0000
        /*0082*/ 	.short	0x0000
        /*0084*/ 	.byte	0x00, 0xf5, 0x21, 0x00


	//----- nvinfo : EIATTR_SPARSE_MMA_MASK
	.align		4
.L_85:
        /*0088*/ 	.byte	0x03, 0x50
        /*008a*/ 	.short	0x0000


	//----- nvinfo : EIATTR_MAXREG_COUNT
	.align		4
        /*008c*/ 	.byte	0x03, 0x1b
        /*008e*/ 	.short	0x00ff


	//----- nvinfo : EIATTR_NUM_BARRIERS
	.align		4
        /*0090*/ 	.byte	0x02, 0x4c
        /*0092*/ 	.byte	0x01
	.zero		1


	//----- nvinfo : EIATTR_MERCURY_ISA_VERSION
	.align		4
        /*0094*/ 	.byte	0x03, 0x5f
        /*0096*/ 	.short	0x0101


	//----- nvinfo : EIATTR_UNUSED_LOAD_BYTE_OFFSET
	.align		4
        /*0098*/ 	.byte	0x04, 0x44
        /*009a*/ 	.short	(.L_87 - .L_86)


	//   ....[0]....
.L_86:
        /*009c*/ 	.word	0x00001c80
        /*00a0*/ 	.word	0x0000fff0


	//   ....[1]....
        /*00a4*/ 	.word	0x00001ca0
        /*00a8*/ 	.word	0x0000ff0f


	//   ....[2]....
        /*00ac*/ 	.word	0x00001cc0
        /*00b0*/ 	.word	0x0000fff0


	//   ....[3]....
        /*00b4*/ 	.word	0x00001cd0
        /*00b8*/ 	.word	0x0000f0ff


	//   ....[4]....
        /*00bc*/ 	.word	0x00001f40
        /*00c0*/ 	.word	0x00000fff


	//   ....[5]....
        /*00c4*/ 	.word	0x00002210
        /*00c8*/ 	.word	0x0000fff0


	//   ....[6]....
        /*00cc*/ 	.word	0x00002470
        /*00d0*/ 	.word	0x00000fff


	//   ....[7]....
        /*00d4*/ 	.word	0x00002630
        /*00d8*/ 	.word	0x0000fff0


	//   ....[8]....
        /*00dc*/ 	.word	0x00002890
        /*00e0*/ 	.word	0x00000fff


	//   ....[9]....
        /*00e4*/ 	.word	0x00002af0
        /*00e8*/ 	.word	0x0000fff0


	//   ....[10]....
        /*00ec*/ 	.word	0x00002b70
        /*00f0*/ 	.word	0x00000fff


	//   ....[11]....
        /*00f4*/ 	.word	0x00002ca0
        /*00f8*/ 	.word	0x00000fff


	//----- nvinfo : EIATTR_VRC_CTA_INIT_COUNT
	.align		4
.L_87:
        /*00fc*/ 	.byte	0x02, 0x4a
	.zero		1
	.zero		1


	//----- nvinfo : EIATTR_EXIT_INSTR_OFFSETS
	.align		4
        /*0100*/ 	.byte	0x04, 0x1c
        /*0102*/ 	.short	(.L_89 - .L_88)


	//   ....[0]....
.L_88:
        /*0104*/ 	.word	0x00003450


	//   ....[1]....
        /*0108*/ 	.word	0x000035a0


	//   ....[2]....
        /*010c*/ 	.word	0x000035f0


	//----- nvinfo : EIATTR_CRS_STACK_SIZE
	.align		4
.L_89:
        /*0110*/ 	.byte	0x04, 0x1e
        /*0112*/ 	.short	(.L_91 - .L_90)
.L_90:
        /*0114*/ 	.word	0x00000000


	//----- nvinfo : EIATTR_CBANK_PARAM_SIZE
	.align		4
.L_91:
        /*0118*/ 	.byte	0x03, 0x19
        /*011a*/ 	.short	0x0030


	//----- nvinfo : EIATTR_PARAM_CBANK
	.align		4
        /*011c*/ 	.byte	0x04, 0x0a
        /*011e*/ 	.short	(.L_93 - .L_92)
	.align		4
.L_92:
        /*0120*/ 	.word	index@(.nv.constant0.steel_embedding_gemm_kernel)
        /*0124*/ 	.short	0x0380
        /*0126*/ 	.short	0x0030


	//----- nvinfo : EIATTR_SW_WAR
	.align		4
.L_93:
        /*0128*/ 	.byte	0x04, 0x36
        /*012a*/ 	.short	(.L_95 - .L_94)
.L_94:
        /*012c*/ 	.word	0x00000008
.L_95:


//--------------------- .nv.info.steel_gemm_scatter_kernel --------------------------
	.section	.nv.info.steel_gemm_scatter_kernel,"",@"SHT_CUDA_INFO"
	.sectionflags	@""
	.align	4


	//----- nvinfo : EIATTR_CUDA_API_VERSION
	.align		4
        /*0000*/ 	.byte	0x04, 0x37
        /*0002*/ 	.short	(.L_97 - .L_96)
.L_96:
        /*0004*/ 	.word	0x00000082


	//----- nvinfo : EIATTR_KPARAM_INFO
	.align		4
.L_97:
        /*0008*/ 	.byte	0x04, 0x17
        /*000a*/ 	.short	(.L_99 - .L_98)
.L_98:
        /*000c*/ 	.word	0x00000000
        /*0010*/ 	.short	0x0007
        /*0012*/ 	.short	0x002c
        /*0014*/ 	.byte	0x00, 0xf0, 0x11, 0x00


	//----- nvinfo : EIATTR_KPARAM_INFO
	.align		4
.L_99:
        /*0018*/ 	.byte	0x04, 0x17
        /*001a*/ 	.short	(.L_101 - .L_100)
.L_100:
        /*001c*/ 	.word	0x00000000
        /*0020*/ 	.short	0x0006
        /*0022*/ 	.short	0x0028
        /*0024*/ 	.byte	0x00, 0xf0, 0x11, 0x00


	//----- nvinfo : EIATTR_KPARAM_INFO
	.align		4
.L_101:
        /*0028*/ 	.byte	0x04, 0x17
        /*002a*/ 	.short	(.L_103 - .L_102)
.L_102:
        /*002c*/ 	.word	0x00000000
        /*0030*/ 	.short	0x0005
        /*0032*/ 	.short	0x0024
        /*0034*/ 	.byte	0x00, 0xf0, 0x11, 0x00


	//----- nvinfo : EIATTR_KPARAM_INFO
	.align		4
.L_103:
        /*0038*/ 	.byte	0x04, 0x17
        /*003a*/ 	.short	(.L_105 - .L_104)
.L_104:
        /*003c*/ 	.word	0x00000000
        /*0040*/ 	.short	0x0004
        /*0042*/ 	.short	0x0020
        /*0044*/ 	.byte	0x00, 0xf0, 0x11, 0x00


	//----- nvinfo : EIATTR_KPARAM_INFO
	.align		4
.L_105:
        /*0048*/ 	.byte	0x04, 0x17
        /*004a*/ 	.short	(.L_107 - .L_106)
.L_106:
        /*004c*/ 	.word	0x00000000
        /*0050*/ 	.short	0x0003
        /*0052*/ 	.short	0x0018
        /*0054*/ 	.byte	0x00, 0xf5, 0x21, 0x00


	//----- nvinfo : EIATTR_KPARAM_INFO
	.align		4
.L_107:
        /*0058*/ 	.byte	0x04, 0x17
        /*005a*/ 	.short	(.L_109 - .L_108)
.L_108:
        /*005c*/ 	.word	0x00000000
        /*0060*/ 	.short	0x0002
        /*0062*/ 	.short	0x0010
        /*0064*/ 	.byte	0x00, 0xf5, 0x21, 0x00


	//----- nvinfo : EIATTR_KPARAM_INFO
	.align		4
.L_109:
        /*0068*/ 	.byte	0x04, 0x17
        /*006a*/ 	.short	(.L_111 - .L_110)
.L_110:
        /*006c*/ 	.word	0x00000000
        /*0070*/ 	.short	0x0001
        /*0072*/ 	.short	0x0008
        /*0074*/ 	.byte	0x00, 0xf5, 0x21, 0x00


	//----- nvinfo : EIATTR_KPARAM_INFO
	.align		4
.L_111:
        /*0078*/ 	.byte	0x04, 0x17
        /*007a*/ 	.short	(.L_113 - .L_112)
.L_112:
        /*007c*/ 	.word	0x00000000
        /*0080*/ 	.short	0x0000
        /*0082*/ 	.short	0x0000
        /*0084*/ 	.byte	0x00, 0xf5, 0x21, 0x00


	//----- nvinfo : EIATTR_SPARSE_MMA_MASK
	.align		4
.L_113:
        /*0088*/ 	.byte	0x03, 0x50
        /*008a*/ 	.short	0x0000


	//----- nvinfo : EIATTR_MAXREG_COUNT
	.align		4
        /*008c*/ 	.byte	0x03, 0x1b
        /*008e*/ 	.short	0x00ff


	//----- nvinfo : EIATTR_NUM_BARRIERS
	.align		4
        /*0090*/ 	.byte	0x02, 0x4c
        /*0092*/ 	.byte	0x01
	.zero		1


	//----- nvinfo : EIATTR_MERCURY_ISA_VERSION
	.align		4
        /*0094*/ 	.byte	0x03, 0x5f
        /*0096*/ 	.short	0x0101


	//----- nvinfo : EIATTR_UNUSED_LOAD_BYTE_OFFSET
	.align		4
        /*0098*/ 	.byte	0x04, 0x44
        /*009a*/ 	.short	(.L_115 - .L_114)


	//   ....[0]....
.L_114:
        /*009c*/ 	.word	0x000014e0
        /*00a0*/ 	.word	0x0000fff0


	//   ....[1]....
        /*00a4*/ 	.word	0x00001500
        /*00a8*/ 	.word	0x0000ff0f


	//   ....[2]....
        /*00ac*/ 	.word	0x00001520
        /*00b0*/ 	.word	0x0000f0ff


	//   ....[3]....
        /*00b4*/ 	.word	0x00001540
        /*00b8*/ 	.word	0x0000fff0


	//   ....[4]....
        /*00bc*/ 	.word	0x00001780
        /*00c0*/ 	.word	0x00000fff


	//   ....[5]....
        /*00c4*/ 	.word	0x000019f0
        /*00c8*/ 	.word	0x0000fff0


	//   ....[6]....
        /*00cc*/ 	.word	0x00001c20
        /*00d0*/ 	.word	0x00000fff


	//   ....[7]....
        /*00d4*/ 	.word	0x00001e90
        /*00d8*/ 	.word	0x0000fff0


	//   ....[8]....
        /*00dc*/ 	.word	0x000020f0
        /*00e0*/ 	.word	0x00000fff


	//   ....[9]....
        /*00e4*/ 	.word	0x00002350
        /*00e8*/ 	.word	0x0000fff0


	//   ....[10]....
        /*00ec*/ 	.word	0x000023a0
        /*00f0*/ 	.word	0x00000fff


	//   ....[11]....
        /*00f4*/ 	.word	0x000024a0
        /*00f8*/ 	.word	0x00000fff


	//----- nvinfo : EIATTR_VRC_CTA_INIT_COUNT
	.align		4
.L_115:
        /*00fc*/ 	.byte	0x02, 0x4a
	.zero		1
	.zero		1


	//----- nvinfo : EIATTR_EXIT_INSTR_OFFSETS
	.align		4
        /*0100*/ 	.byte	0x04, 0x1c
        /*0102*/ 	.short	(.L_117 - .L_116)


	//   ....[0]....
.L_116:
        /*0104*/ 	.word	0x000030c0


	//   ....[1]....
        /*0108*/ 	.word	0x00003110


	//   ....[2]....
        /*010c*/ 	.word	0x000032f0


	//   ....[3]....
        /*0110*/ 	.word	0x00003340


	//----- nvinfo : EIATTR_CRS_STACK_SIZE
	.align		4
.L_117:
        /*0114*/ 	.byte	0x04, 0x1e
        /*0116*/ 	.short	(.L_119 - .L_118)
.L_118:
        /*0118*/ 	.word	0x00000000


	//----- nvinfo : EIATTR_CBANK_PARAM_SIZE
	.align		4
.L_119:
        /*011c*/ 	.byte	0x03, 0x19
        /*011e*/ 	.short	0x0030


	//----- nvinfo : EIATTR_PARAM_CBANK
	.align		4
        /*0120*/ 	.byte	0x04, 0x0a
        /*0122*/ 	.short	(.L_121 - .L_120)
	.align		4
.L_120:
        /*0124*/ 	.word	index@(.nv.constant0.steel_gemm_scatter_kernel)
        /*0128*/ 	.short	0x0380
        /*012a*/ 	.short	0x0030


	//----- nvinfo : EIATTR_SW_WAR
	.align		4
.L_121:
        /*012c*/ 	.byte	0x04, 0x36
        /*012e*/ 	.short	(.L_123 - .L_122)
.L_122:
        /*0130*/ 	.word	0x00000008
.L_123:


//--------------------- .nv.info.steel_gemm_gather_b_kernel --------------------------
	.section	.nv.info.steel_gemm_gather_b_kernel,"",@"SHT_CUDA_INFO"
	.sectionflags	@""
	.align	4


	//----- nvinfo : EIATTR_CUDA_API_VERSION
	.align		4
        /*0000*/ 	.byte	0x04, 0x37
        /*0002*/ 	.short	(.L_125 - .L_124)
.L_124:
        /*0004*/ 	.word	0x00000082


	//----- nvinfo : EIATTR_KPARAM_INFO
	.align		4
.L_125:
        /*0008*/ 	.byte	0x04, 0x17
        /*000a*/ 	.short	(.L_127 - .L_126)
.L_126:
        /*000c*/ 	.word	0x00000000
        /*0010*/ 	.short	0x0007
        /*0012*/ 	.short	0x002c
        /*0014*/ 	.byte	0x00, 0xf0, 0x11, 0x00


	//----- nvinfo : EIATTR_KPARAM_INFO
	.align		4
.L_127:
        /*0018*/ 	.byte	0x04, 0x17
        /*001a*/ 	.short	(.L_129 - .L_128)
.L_128:
        /*001c*/ 	.word	0x00000000
        /*0020*/ 	.short	0x0006
        /*0022*/ 	.short	0x0028
        /*0024*/ 	.byte	0x00, 0xf0, 0x11, 0x00


	//----- nvinfo : EIATTR_KPARAM_INFO
	.align		4
.L_129:
        /*0028*/ 	.byte	0x04, 0x17
        /*002a*/ 	.short	(.L_131 - .L_130)
.L_130:
        /*002c*/ 	.word	0x00000000
        /*0030*/ 	.short	0x0005
        /*0032*/ 	.short	0x0024
        /*0034*/ 	.byte	0x00, 0xf0, 0x11, 0x00


	//----- nvinfo : EIATTR_KPARAM_INFO
	.align		4
.L_131:
        /*0038*/ 	.byte	0x04, 0x17
        /*003a*/ 	.short	(.L_133 - .L_132)
.L_132:
        /*003c*/ 	.word	0x00000000
        /*0040*/ 	.short	0x0004
        /*0042*/ 	.short	0x0020
        /*0044*/ 	.byte	0x00, 0xf0, 0x11, 0x00


	//----- nvinfo : EIATTR_KPARAM_INFO
	.align		4
.L_133:
        /*0048*/ 	.byte	0x04, 0x17
        /*004a*/ 	.short	(.L_135 - .L_134)
.L_134:
        /*004c*/ 	.word	0x00000000
        /*0050*/ 	.short	0x0003
        /*0052*/ 	.short	0x0018
        /*0054*/ 	.byte	0x00, 0xf5, 0x21, 0x00


	//----- nvinfo : EIATTR_KPARAM_INFO
	.align		4
.L_135:
        /*0058*/ 	.byte	0x04, 0x17
        /*005a*/ 	.short	(.L_137 - .L_136)
.L_136:
        /*005c*/ 	.word	0x00000000
        /*0060*/ 	.short	0x0002
        /*0062*/ 	.short	0x0010
        /*0064*/ 	.byte	0x00, 0xf5, 0x21, 0x00


	//----- nvinfo : EIATTR_KPARAM_INFO
	.align		4
.L_137:
        /*0068*/ 	.byte	0x04, 0x17
        /*006a*/ 	.short	(.L_139 - .L_138)
.L_138:
        /*006c*/ 	.word	0x00000000
        /*0070*/ 	.short	0x0001
        /*0072*/ 	.short	0x0008
        /*0074*/ 	.byte	0x00, 0xf5, 0x21, 0x00


	//----- nvinfo : EIATTR_KPARAM_INFO
	.align		4
.L_139:
        /*0078*/ 	.byte	0x04, 0x17
        /*007a*/ 	.short	(.L_141 - .L_140)
.L_140:
        /*007c*/ 	.word	0x00000000
        /*0080*/ 	.short	0x0000
        /*0082*/ 	.short	0x0000
        /*0084*/ 	.byte	0x00, 0xf5, 0x21, 0x00


	//----- nvinfo : EIATTR_SPARSE_MMA_MASK
	.align		4
.L_141:
        /*0088*/ 	.byte	0x03, 0x50
        /*008a*/ 	.short	0x0000


	//----- nvinfo : EIATTR_MAXREG_COUNT
	.align		4
        /*008c*/ 	.byte	0x03, 0x1b
        /*008e*/ 	.short	0x00ff


	//----- nvinfo : EIATTR_NUM_BARRIERS
	.align		4
        /*0090*/ 	.byte	0x02, 0x4c
        /*0092*/ 	.byte	0x01
	.zero		1


	//----- nvinfo : EIATTR_MERCURY_ISA_VERSION
	.align		4
        /*0094*/ 	.byte	0x03, 0x5f
        /*0096*/ 	.short	0x0101


	//----- nvinfo : EIATTR_UNUSED_LOAD_BYTE_OFFSET
	.align		4
        /*0098*/ 	.byte	0x04, 0x44
        /*009a*/ 	.short	(.L_143 - .L_142)


	//   ....[0]....
.L_142:
        /*009c*/ 	.word	0x00001cc0
        /*00a0*/ 	.word	0x0000fff0


	//   ....[1]....
        /*00a4*/ 	.word	0x00001cd0
        /*00a8*/ 	.word	0x0000ff0f


	//   ....[2]....
        /*00ac*/ 	.word	0x00001d70
        /*00b0*/ 	.word	0x0000f0ff


	//   ....[3]....
        /*00b4*/ 	.word	0x00001e00
        /*00b8*/ 	.word	0x0000fff0


	//   ....[4]....
        /*00bc*/ 	.word	0x00002050
        /*00c0*/ 	.word	0x00000fff


	//   ....[5]....
        /*00c4*/ 	.word	0x000022e0
        /*00c8*/ 	.word	0x0000fff0


	//   ....[6]....
        /*00cc*/ 	.word	0x000024d0
        /*00d0*/ 	.word	0x00000fff


	//   ....[7]....
        /*00d4*/ 	.word	0x00002780
        /*00d8*/ 	.word	0x0000fff0


	//   ....[8]....
        /*00dc*/ 	.word	0x000029a0
        /*00e0*/ 	.word	0x00000fff


	//   ....[9]....
        /*00e4*/ 	.word	0x00002c10
        /*00e8*/ 	.word	0x0000fff0


	//   ....[10]....
        /*00ec*/ 	.word	0x00002c50
        /*00f0*/ 	.word	0x00000fff


	//   ....[11]....
        /*00f4*/ 	.word	0x00002d90
        /*00f8*/ 	.word	0x00000fff


	//----- nvinfo : EIATTR_VRC_CTA_INIT_COUNT
	.align		4
.L_143:
        /*00fc*/ 	.byte	0x02, 0x4a
	.zero		1
	.zero		1


	//----- nvinfo : EIATTR_EXIT_INSTR_OFFSETS
	.align		4
        /*0100*/ 	.byte	0x04, 0x1c
        /*0102*/ 	.short	(.L_145 - .L_144)


	//   ....[0]....
.L_144:
        /*0104*/ 	.word	0x00003470


	//   ....[1]....
        /*0108*/ 	.word	0x000035c0


	//   ....[2]....
        /*010c*/ 	.word	0x00003610


	//----- nvinfo : EIATTR_CRS_STACK_SIZE
	.align		4
.L_145:
        /*0110*/ 	.byte	0x04, 0x1e
        /*0112*/ 	.short	(.L_147 - .L_146)
.L_146:
        /*0114*/ 	.word	0x00000000


	//----- nvinfo : EIATTR_CBANK_PARAM_SIZE
	.align		4
.L_147:
        /*0118*/ 	.byte	0x03, 0x19
        /*011a*/ 	.short	0x0030


	//----- nvinfo : EIATTR_PARAM_CBANK
	.align		4
        /*011c*/ 	.byte	0x04, 0x0a
        /*011e*/ 	.short	(.L_149 - .L_148)
	.align		4
.L_148:
        /*0120*/ 	.word	index@(.nv.constant0.steel_gemm_gather_b_kernel)
        /*0124*/ 	.short	0x0380
        /*0126*/ 	.short	0x0030


	//----- nvinfo : EIATTR_SW_WAR
	.align		4
.L_149:
        /*0128*/ 	.byte	0x04, 0x36
        /*012a*/ 	.short	(.L_151 - .L_150)
.L_150:
        /*012c*/ 	.word	0x00000008
.L_151:


//--------------------- .nv.info.steel_gemm_gather_a_kernel --------------------------
	.section	.nv.info.steel_gemm_gather_a_kernel,"",@"SHT_CUDA_INFO"
	.sectionflags	@""
	.align	4


	//----- nvinfo : EIATTR_CUDA_API_VERSION
	.align		4
        /*0000*/ 	.byte	0x04, 0x37
        /*0002*/ 	.short	(.L_153 - .L_152)
.L_152:
        /*0004*/ 	.word	0x00000082


	//----- nvinfo : EIATTR_KPARAM_INFO
	.align		4
.L_153:
        /*0008*/ 	.byte	0x04, 0x17
        /*000a*/ 	.short	(.L_155 - .L_154)
.L_154:
        /*000c*/ 	.word	0x00000000
        /*0010*/ 	.short	0x0007
        /*0012*/ 	.short	0x002c
        /*0014*/ 	.byte	0x00, 0xf0, 0x11, 0x00


	//----- nvinfo : EIATTR_KPARAM_INFO
	.align		4
.L_155:
        /*0018*/ 	.byte	0x04, 0x17
        /*001a*/ 	.short	(.L_157 - .L_156)
.L_156:
        /*001c*/ 	.word	0x00000000
        /*0020*/ 	.short	0x0006
        /*0022*/ 	.short	0x0028
        /*0024*/ 	.byte	0x00, 0xf0, 0x11, 0x00


	//----- nvinfo : EIATTR_KPARAM_INFO
	.align		4
.L_157:
        /*0028*/ 	.byte	0x04, 0x17
        /*002a*/ 	.short	(.L_159 - .L_158)
.L_158:
        /*002c*/ 	.word	0x00000000
        /*0030*/ 	.short	0x0005
        /*0032*/ 	.short	0x0024
        /*0034*/ 	.byte	0x00, 0xf0, 0x11, 0x00


	//----- nvinfo : EIATTR_KPARAM_INFO
	.align		4
.L_159:
        /*0038*/ 	.byte	0x04, 0x17
        /*003a*/ 	.short	(.L_161 - .L_160)
.L_160:
        /*003c*/ 	.word	0x00000000
        /*0040*/ 	.short	0x0004
        /*0042*/ 	.short	0x0020
        /*0044*/ 	.byte	0x00, 0xf0, 0x11, 0x00


	//----- nvinfo : EIATTR_KPARAM_INFO
	.align		4
.L_161:
        /*0048*/ 	.byte	0x04, 0x17
        /*004a*/ 	.short	(.L_163 - .L_162)
.L_162:
        /*004c*/ 	.word	0x00000000
        /*0050*/ 	.short	0x0003
        /*0052*/ 	.short	0x0018
        /*0054*/ 	.byte	0x00, 0xf5, 0x21, 0x00


	//----- nvinfo : EIATTR_KPARAM_INFO
	.align		4
.L_163:
        /*0058*/ 	.byte	0x04, 0x17
        /*005a*/ 	.short	(.L_165 - .L_164)
.L_164:
        /*005c*/ 	.word	0x00000000
        /*0060*/ 	.short	0x0002
        /*0062*/ 	.short	0x0010
        /*0064*/ 	.byte	0x00, 0xf5, 0x21, 0x00


	//----- nvinfo : EIATTR_KPARAM_INFO
	.align		4
.L_165:
        /*0068*/ 	.byte	0x04, 0x17
        /*006a*/ 	.short	(.L_167 - .L_166)
.L_166:
        /*006c*/ 	.word	0x00000000
        /*0070*/ 	.short	0x0001
        /*0072*/ 	.short	0x0008
        /*0074*/ 	.byte	0x00, 0xf5, 0x21, 0x00


	//----- nvinfo : EIATTR_KPARAM_INFO
	.align		4
.L_167:
        /*0078*/ 	.byte	0x04, 0x17
        /*007a*/ 	.short	(.L_169 - .L_168)
.L_168:
        /*007c*/ 	.word	0x00000000
        /*0080*/ 	.short	0x0000
        /*0082*/ 	.short	0x0000
        /*0084*/ 	.byte	0x00, 0xf5, 0x21, 0x00


	//----- nvinfo : EIATTR_SPARSE_MMA_MASK
	.align		4
.L_169:
        /*0088*/ 	.byte	0x03, 0x50
        /*008a*/ 	.short	0x0000


	//----- nvinfo : EIATTR_MAXREG_COUNT
	.align		4
        /*008c*/ 	.byte	0x03, 0x1b
        /*008e*/ 	.short	0x00ff


	//----- nvinfo : EIATTR_NUM_BARRIERS
	.align		4
        /*0090*/ 	.byte	0x02, 0x4c
        /*0092*/ 	.byte	0x01
	.zero		1


	//----- nvinfo : EIATTR_MERCURY_ISA_VERSION
	.align		4
        /*0094*/ 	.byte	0x03, 0x5f
        /*0096*/ 	.short	0x0101


	//----- nvinfo : EIATTR_UNUSED_LOAD_BYTE_OFFSET
	.align		4
        /*0098*/ 	.byte	0x04, 0x44
        /*009a*/ 	.short	(.L_171 - .L_170)


	//   ....[0]....
.L_170:
        /*009c*/ 	.word	0x00001ca0
        /*00a0*/ 	.word	0x0000fff0


	//   ....[1]....
        /*00a4*/ 	.word	0x00001cc0
        /*00a8*/ 	.word	0x0000ff0f


	//   ....[2]....
        /*00ac*/ 	.word	0x00001ce0
        /*00b0*/ 	.word	0x0000f0ff


	//   ....[3]....
        /*00b4*/ 	.word	0x00001cf0
        /*00b8*/ 	.word	0x0000fff0


	//   ....[4]....
        /*00bc*/ 	.word	0x00001f50
        /*00c0*/ 	.word	0x00000fff


	//   ....[5]....
        /*00c4*/ 	.word	0x000021e0
        /*00c8*/ 	.word	0x0000fff0


	//   ....[6]....
        /*00cc*/ 	.word	0x00002450
        /*00d0*/ 	.word	0x00000fff


	//   ....[7]....
        /*00d4*/ 	.word	0x00002610
        /*00d8*/ 	.word	0x0000fff0


	//   ....[8]....
        /*00dc*/ 	.word	0x000028f0
        /*00e0*/ 	.word	0x00000fff


	//   ....[9]....
        /*00e4*/ 	.word	0x00002b00
        /*00e8*/ 	.word	0x0000fff0


	//   ....[10]....
        /*00ec*/ 	.word	0x00002bb0
        /*00f0*/ 	.word	0x00000fff


	//   ....[11]....
        /*00f4*/ 	.word	0x00002cd0
        /*00f8*/ 	.word	0x00000fff


	//----- nvinfo : EIATTR_VRC_CTA_INIT_COUNT
	.align		4
.L_171:
        /*00fc*/ 	.byte	0x02, 0x4a
	.zero		1
	.zero		1


	//----- nvinfo : EIATTR_EXIT_INSTR_OFFSETS
	.align		4
        /*0100*/ 	.byte	0x04, 0x1c
        /*0102*/ 	.short	(.L_173 - .L_172)


	//   ....[0]....
.L_172:
        /*0104*/ 	.word	0x00003470


	//   ....[1]....
        /*0108*/ 	.word	0x000035c0


	//   ....[2]....
        /*010c*/ 	.word	0x00003610


	//----- nvinfo : EIATTR_CRS_STACK_SIZE
	.align		4
.L_173:
        /*0110*/ 	.byte	0x04, 0x1e
        /*0112*/ 	.short	(.L_175 - .L_174)
.L_174:
        /*0114*/ 	.word	0x00000000


	//----- nvinfo : EIATTR_CBANK_PARAM_SIZE
	.align		4
.L_175:
        /*0118*/ 	.byte	0x03, 0x19
        /*011a*/ 	.short	0x0030


	//----- nvinfo : EIATTR_PARAM_CBANK
	.align		4
        /*011c*/ 	.byte	0x04, 0x0a
        /*011e*/ 	.short	(.L_177 - .L_176)
	.align		4
.L_176:
        /*0120*/ 	.word	index@(.nv.constant0.steel_gemm_gather_a_kernel)
        /*0124*/ 	.short	0x0380
        /*0126*/ 	.short	0x0030


	//----- nvinfo : EIATTR_SW_WAR
	.align		4
.L_177:
        /*0128*/ 	.byte	0x04, 0x36
        /*012a*/ 	.short	(.L_179 - .L_178)
.L_178:
        /*012c*/ 	.word	0x00000008
.L_179:


//--------------------- .nv.callgraph             --------------------------
	.section	.nv.callgraph,"",@"SHT_CUDA_CALLGRAPH"
	.align	4
	.sectionentsize	8
	.align		4
        /*0000*/ 	.word	0x00000000
	.align		4
        /*0004*/ 	.word	0xffffffff
	.align		4
        /*0008*/ 	.word	0x00000000
	.align		4
        /*000c*/ 	.word	0xfffffffe
	.align		4
        /*0010*/ 	.word	0x00000000
	.align		4
        /*0014*/ 	.word	0xfffffffd
	.align		4
        /*0018*/ 	.word	0x00000000
	.align		4
        /*001c*/ 	.word	0xfffffffc


//--------------------- .text.steel_batched_index_gemm_kernel --------------------------
	.section	.text.steel_batched_index_gemm_kernel,"ax",@progbits
	.align	128
        .global         steel_batched_index_gemm_kernel
        .type           steel_batched_index_gemm_kernel,@function
        .size           steel_batched_index_gemm_kernel,(.L_x_190 - steel_batched_index_gemm_kernel)
        .other          steel_batched_index_gemm_kernel,@"STO_CUDA_ENTRY STV_DEFAULT"
steel_batched_index_gemm_kernel:
.text.steel_batched_index_gemm_kernel:
[----:B------:R-:W-:Y:S01]  /*0000*/  LDC R1, c[0x0][0x37c] ;  /* 0x0000df00ff017b82 */ /* 0x000fe20000000800 */
[----:B------:R-:W0:Y:S01]  /*0010*/  S2R R0, SR_CTAID.Z ;  /* 0x0000000000007919 */ /* 0x000e220000002700 */
[----:B------:R-:W0:Y:S02]  /*0020*/  LDCU UR4, c[0x0][0x3a8] ;  /* 0x00007500ff0477ac */ /* 0x000e240008000800 */
[----:B0-----:R-:W-:-:S13]  /*0030*/  ISETP.GE.U32.AND P0, PT, R0, UR4, PT ;  /* 0x0000000400007c0c */ /* 0x001fda000bf06070 */
[----:B------:R-:W-:Y:S05]  /*0040*/  @P0 EXIT ;  /* 0x000000000000094d */ /* 0x000fea0003800000 */
[----:B------:R-:W0:Y:S01]  /*0050*/  LDC.64 R2, c[0x0][0x398] ;  /* 0x0000e600ff027b82 */ /* 0x000e220000000a00 */
[----:B------:R-:W1:Y:S01]  /*0060*/  LDCU.64 UR10, c[0x0][0x358] ;  /* 0x00006b00ff0a77ac */ /* 0x000e620008000a00 */
[----:B------:R-:W2:Y:S06]  /*0070*/  LDCU UR4, c[0x0][0x3b4] ;  /* 0x00007680ff0477ac */ /* 0x000eac0008000800 */
[----:B------:R-:W3:Y:S01]  /*0080*/  LDC.64 R4, c[0x0][0x3a0] ;  /* 0x0000e800ff047b82 */ /* 0x000ee20000000a00 */
[----:B0-----:R-:W-:-:S04]  /*0090*/  ISETP.NE.U32.AND P0, PT, R2, RZ, PT ;  /* 0x000000ff0200720c */ /* 0x001fc80003f05070 */
[----:B------:R-:W-:Y:S02]  /*00a0*/  ISETP.NE.AND.EX P0, PT, R3, RZ, PT, P0 ;  /* 0x000000ff0300720c */ /* 0x000fe40003f05300 */
[----:B---3--:R-:W-:-:S04]  /*00b0*/  ISETP.NE.U32.AND P1, PT, R4, RZ, PT ;  /* 0x000000ff0400720c */ /* 0x008fc80003f25070 */
[----:B------:R-:W-:-:S07]  /*00c0*/  ISETP.NE.AND.EX P1, PT, R5, RZ, PT, P1 ;  /* 0x000000ff0500720c */ /* 0x000fce0003f25310 */
[----:B------:R-:W0:Y:S08]  /*00d0*/  @P0 LDC.64 R4, c[0x0][0x398] ;  /* 0x0000e600ff040b82 */ /* 0x000e300000000a00 */
[----:B------:R-:W3:Y:S01]  /*00e0*/  @P1 LDC.64 R6, c[0x0][0x3a0] ;  /* 0x0000e800ff061b82 */ /* 0x000ee20000000a00 */
[----:B0-----:R-:W-:-:S06]  /*00f0*/  @P0 IMAD.WIDE.U32 R4, R0, 0x4, R4 ;  /* 0x0000000400040825 */ /* 0x001fcc00078e0004 */
[----:B-1----:R-:W4:Y:S01]  /*0100*/  @P0 LDG.E.CONSTANT R4, desc[UR10][R4.64] ;  /* 0x0000000a04040981 */ /* 0x002f22000c1e9900 */
[----:B---3--:R-:W-:-:S06]  /*0110*/  @P1 IMAD.WIDE.U32 R6, R0, 0x4, R6 ;  /* 0x0000000400061825 */ /* 0x008fcc00078e0006 */
[----:B------:R-:W3:Y:S01]  /*0120*/  @P1 LDG.E.CONSTANT R6, desc[UR10][R6.64] ;  /* 0x0000000a06061981 */ /* 0x000ee2000c1e9900 */
[----:B------:R-:W0:Y:S01]  /*0130*/  S2UR UR6, SR_CTAID.Z ;  /* 0x00000000000679c3 */ /* 0x000e220000002700 */
[----:B------:R-:W1:Y:S01]  /*0140*/  S2R R2, SR_TID.X ;  /* 0x0000000000027919 */ /* 0x000e620000002100 */
[----:B------:R-:W1:Y:S06]  /*0150*/  S2R R3, SR_CTAID.X ;  /* 0x0000000000037919 */ /* 0x000e6c0000002500 */
[----:B------:R-:W5:Y:S01]  /*0160*/  S2UR UR7, SR_CTAID.Y ;  /* 0x00000000000779c3 */ /* 0x000f620000002600 */
[----:B--2---:R-:W-:-:S04]  /*0170*/  UIADD3 UR4, UPT, UPT, UR4, 0xf, URZ ;  /* 0x0000000f04047890 */ /* 0x004fc8000fffe0ff */
[----:B------:R-:W-:Y:S01]  /*0180*/  UISETP.GE.U32.AND UP0, UPT, UR4, 0x10, UPT ;  /* 0x000000100400788c */ /* 0x000fe2000bf06070 */
[----:B------:R-:W-:Y:S01]  /*0190*/  HFMA2 R53, -RZ, RZ, 0, 0 ;  /* 0x00000000ff357431 */ /* 0x000fe200000001ff */
[----:B0-----:R-:W-:Y:S01]  /*01a0*/  UMOV UR5, UR6 ;  /* 0x0000000600057c82 */ /* 0x001fe20008000000 */
[----:B------:R-:W-:Y:S02]  /*01b0*/  CS2R R38, SRZ ;  /* 0x0000000000267805 */ /* 0x000fe4000001ff00 */
[----:B------:R-:W-:Y:S02]  /*01c0*/  CS2R R30, SRZ ;  /* 0x00000000001e7805 */ /* 0x000fe4000001ff00 */
[----:B------:R-:W-:Y:S02]  /*01d0*/  CS2R R28, SRZ ;  /* 0x00000000001c7805 */ /* 0x000fe4000001ff00 */
[----:B------:R-:W-:Y:S02]  /*01e0*/  CS2R R48, SRZ ;  /* 0x0000000000307805 */ /* 0x000fe4000001ff00 */
[----:B------:R-:W-:-:S02]  /*01f0*/  CS2R R8, SRZ ;  /* 0x0000000000087805 */ /* 0x000fc4000001ff00 */
[----:B------:R-:W-:Y:S02]  /*0200*/  CS2R R10, SRZ ;  /* 0x00000000000a7805 */ /* 0x000fe4000001ff00 */
[----:B------:R-:W-:Y:S02]  /*0210*/  MOV R51, RZ ;  /* 0x000000ff00337202 */ /* 0x000fe40000000f00 */
[----:B-1----:R-:W-:Y:S02]  /*0220*/  SHF.R.U32.HI R45, RZ, 0x2, R2 ;  /* 0x00000002ff2d7819 */ /* 0x002fe40000011602 */
[----:B------:R-:W-:Y:S02]  /*0230*/  SHF.L.U32 R44, R2, 0x2, RZ ;  /* 0x00000002022c7819 */ /* 0x000fe400000006ff */
[----:B------:R-:W-:Y:S02]  /*0240*/  CS2R R36, SRZ ;  /* 0x0000000000247805 */ /* 0x000fe4000001ff00 */
[----:B------:R-:W-:-:S02]  /*0250*/  LOP3.LUT R45, R45, 0xfc, RZ, 0xc0, !PT ;  /* 0x000000fc2d2d7812 */ /* 0x000fc400078ec0ff */
[----:B------:R-:W-:Y:S01]  /*0260*/  LOP3.LUT R44, R44, 0x3c, RZ, 0xc0, !PT ;  /* 0x0000003c2c2c7812 */ /* 0x000fe200078ec0ff */
[----:B-----5:R-:W-:Y:S01]  /*0270*/  USHF.L.U32 UR7, UR7, 0x6, URZ ;  /* 0x0000000607077899 */ /* 0x020fe200080006ff */
[----:B----4-:R-:W-:Y:S02]  /*0280*/  @P0 R2UR UR5, R4 ;  /* 0x00000000040502ca */ /* 0x010fe400000e0000 */
[----:B---3--:R-:W-:Y:S01]  /*0290*/  @P1 R2UR UR6, R6 ;  /* 0x00000000060612ca */ /* 0x008fe200000e0000 */
[----:B------:R-:W-:-:S14]  /*02a0*/  BRA.U !UP0, `(.L_x_0) ;  /* 0x0000002d088c7547 */ /* 0x000fdc000b800000 */
[----:B------:R-:W0:Y:S01]  /*02b0*/  LDCU UR12, c[0x0][0x360] ;  /* 0x00006c00ff0c77ac */ /* 0x000e220008000800 */
[----:B------:R-:W-:Y:S01]  /*02c0*/  MOV R38, RZ ;  /* 0x000000ff00267202 */ /* 0x000fe20000000f00 */
[----:B------:R-:W1:Y:S01]  /*02d0*/  LDCU UR8, c[0x0][0x3b0] ;  /* 0x00007600ff0877ac */ /* 0x000e620008000800 */
[----:B------:R-:W-:Y:S02]  /*02e0*/  USHF.R.S32.HI UR13, URZ, 0x1f, UR5 ;  /* 0x0000001fff0d7899 */ /* 0x000fe40008011405 */
[----:B------:R-:W-:Y:S01]  /*02f0*/  USHF.R.S32.HI UR14, URZ, 0x1f, UR6 ;  /* 0x0000001fff0e7899 */ /* 0x000fe20008011406 */
[----:B0-----:R-:W0:Y:S01]  /*0300*/  I2F.U32.RP R7, UR12 ;  /* 0x0000000c00077d06 */ /* 0x001e220008209000 */
[----:B------:R-:W-:Y:S02]  /*0310*/  IADD3 R43, PT, PT, R2, UR12, RZ ;  /* 0x0000000c022b7c10 */ /* 0x000fe4000fffe0ff */
[----:B------:R-:W-:Y:S02]  /*0320*/  ISETP.NE.U32.AND P2, PT, RZ, UR12, PT ;  /* 0x0000000cff007c0c */ /* 0x000fe4000bf45070 */
[----:B------:R-:W-:-:S02]  /*0330*/  ISETP.GE.U32.AND P0, PT, R43, 0x400, PT ;  /* 0x000004002b00780c */ /* 0x000fc40003f06070 */
[C---:B------:R-:W-:Y:S02]  /*0340*/  VIMNMX.U32 R6, PT, PT, R43.reuse, 0x400, !PT ;  /* 0x000004002b067848 */ /* 0x040fe40007fe0000 */
[----:B------:R-:W-:Y:S02]  /*0350*/  SEL R42, RZ, 0x1, P0 ;  /* 0x00000001ff2a7807 */ /* 0x000fe40000000000 */
[----:B------:R-:W-:Y:S02]  /*0360*/  IADD3 R40, PT, PT, R43, UR12, RZ ;  /* 0x0000000c2b287c10 */ /* 0x000fe4000fffe0ff */
[----:B------:R-:W-:Y:S01]  /*0370*/  IADD3 R6, PT, PT, R6, -R43, -R42 ;  /* 0x8000002b06067210 */ /* 0x000fe20007ffe82a */
[----:B0-----:R-:W0:Y:S02]  /*0380*/  MUFU.RCP R7, R7 ;  /* 0x0000000700077308 */ /* 0x001e240000001000 */
[----:B0-----:R-:W-:-:S06]  /*0390*/  IADD3 R4, PT, PT, R7, 0xffffffe, RZ ;  /* 0x0ffffffe07047810 */ /* 0x001fcc0007ffe0ff */
[----:B------:R0:W2:Y:S02]  /*03a0*/  F2I.FTZ.U32.TRUNC.NTZ R5, R4 ;  /* 0x0000000400057305 */ /* 0x0000a4000021f000 */
[----:B0-----:R-:W-:Y:S02]  /*03b0*/  MOV R4, RZ ;  /* 0x000000ff00047202 */ /* 0x001fe40000000f00 */
[----:B--2---:R-:W-:-:S05]  /*03c0*/  IADD3 R13, PT, PT, RZ, -R5, RZ ;  /* 0x80000005ff0d7210 */ /* 0x004fca0007ffe0ff */
[----:B------:R-:W-:-:S04]  /*03d0*/  IMAD R13, R13, UR12, RZ ;  /* 0x0000000c0d0d7c24 */ /* 0x000fc8000f8e02ff */
[----:B------:R-:W-:Y:S01]  /*03e0*/  IMAD.HI.U32 R5, R5, R13, R4 ;  /* 0x0000000d05057227 */ /* 0x000fe200078e0004 */
[----:B------:R-:W-:-:S04]  /*03f0*/  LOP3.LUT R4, R2, 0x3f, RZ, 0xc0, !PT ;  /* 0x0000003f02047812 */ /* 0x000fc800078ec0ff */
[----:B------:R-:W-:Y:S01]  /*0400*/  LEA R4, R3, R4, 0x6 ;  /* 0x0000000403047211 */ /* 0x000fe200078e30ff */
[----:B------:R-:W-:-:S03]  /*0410*/  IMAD.HI.U32 R5, R5, R6, RZ ;  /* 0x0000000605057227 */ /* 0x000fc600078e00ff */
[----:B-1----:R-:W-:Y:S01]  /*0420*/  ISETP.GE.U32.AND P3, PT, R4, UR8, PT ;  /* 0x0000000804007c0c */ /* 0x002fe2000bf66070 */
[----:B------:R-:W-:Y:S01]  /*0430*/  USHF.R.U32.HI UR8, URZ, 0x4, UR4 ;  /* 0x00000004ff087899 */ /* 0x000fe20008011604 */
[----:B------:R-:W-:Y:S02]  /*0440*/  IADD3 R7, PT, PT, -R5, RZ, RZ ;  /* 0x000000ff05077210 */ /* 0x000fe40007ffe1ff */
[----:B------:R-:W-:-:S03]  /*0450*/  UMOV UR4, URZ ;  /* 0x000000ff00047c82 */ /* 0x000fc60008000000 */
[----:B------:R-:W-:-:S05]  /*0460*/  IMAD R6, R7, UR12, R6 ;  /* 0x0000000c07067c24 */ /* 0x000fca000f8e0206 */
[----:B------:R-:W-:-:S13]  /*0470*/  ISETP.GE.U32.AND P0, PT, R6, UR12, PT ;  /* 0x0000000c06007c0c */ /* 0x000fda000bf06070 */
[----:B------:R-:W-:Y:S02]  /*0480*/  @P0 IADD3 R6, PT, PT, R6, -UR12, RZ ;  /* 0x8000000c06060c10 */ /* 0x000fe4000fffe0ff */
[----:B------:R-:W-:Y:S02]  /*0490*/  @P0 IADD3 R5, PT, PT, R5, 0x1, RZ ;  /* 0x0000000105050810 */ /* 0x000fe40007ffe0ff */
[----:B------:R-:W-:-:S13]  /*04a0*/  ISETP.GE.U32.AND P1, PT, R6, UR12, PT ;  /* 0x0000000c06007c0c */ /* 0x000fda000bf26070 */
[----:B------:R-:W-:Y:S02]  /*04b0*/  @P1 IADD3 R5, PT, PT, R5, 0x1, RZ ;  /* 0x0000000105051810 */ /* 0x000fe40007ffe0ff */
[----:B------:R-:W-:-:S04]  /*04c0*/  @!P2 LOP3.LUT R5, RZ, UR12, RZ, 0x33, !PT ;  /* 0x0000000cff05ac12 */ /* 0x000fc8000f8e33ff */
[----:B------:R-:W-:-:S04]  /*04d0*/  IADD3 R42, PT, PT, R42, R5, RZ ;  /* 0x000000052a2a7210 */ /* 0x000fc80007ffe0ff */
[----:B------:R-:W-:-:S07]  /*04e0*/  LOP3.LUT R41, R42, 0x3, RZ, 0xc0, !PT ;  /* 0x000000032a297812 */ /* 0x000fce00078ec0ff */
.L_x_11:
[----:B------:R-:W-:Y:S01]  /*04f0*/  ISETP.NE.AND P4, PT, R41, 0x3, PT ;  /* 0x000000032900780c */ /* 0x000fe20003f85270 */
[----:B------:R-:W-:Y:S01]  /*0500*/  BSSY.RECONVERGENT B0, `(.L_x_1) ;  /* 0x0000051000007945 */ /* 0x000fe20003800200 */
[----:B------:R-:W-:-:S11]  /*0510*/  MOV R19, R2 ;  /* 0x0000000200137202 */ /* 0x000fd60000000f00 */
[----:B------:R-:W-:Y:S05]  /*0520*/  @!P4 BRA `(.L_x_2) ;  /* 0x000000040038c947 */ /* 0x000fea0003800000 */
[----:B------:R-:W0:Y:S01]  /*0530*/  LDC R14, c[0x0][0x3b4] ;  /* 0x0000ed00ff0e7b82 */ /* 0x000e220000000800 */
[C---:B------:R-:W-:Y:S02]  /*0540*/  LOP3.LUT R18, R2.reuse, 0xf, RZ, 0xc0, !PT ;  /* 0x0000000f02127812 */ /* 0x040fe400078ec0ff */
[----:B------:R-:W-:Y:S02]  /*0550*/  MOV R13, UR4 ;  /* 0x00000004000d7c02 */ /* 0x000fe40008000f00 */
[----:B------:R-:W-:Y:S02]  /*0560*/  LEA.HI R12, R2, UR7, RZ, 0x1c ;  /* 0x00000007020c7c11 */ /* 0x000fe4000f8fe0ff */
[----:B------:R-:W-:Y:S01]  /*0570*/  LEA R13, R13, R18, 0x4 ;  /* 0x000000120d0d7211 */ /* 0x000fe200078e20ff */
[----:B------:R-:W1:Y:S03]  /*0580*/  LDC R15, c[0x0][0x3ac] ;  /* 0x0000eb00ff0f7b82 */ /* 0x000e660000000800 */
[----:B0-----:R-:W-:-:S04]  /*0590*/  ISETP.GE.U32.AND P0, PT, R13, R14, PT ;  /* 0x0000000e0d00720c */ /* 0x001fc80003f06070 */
[----:B-1----:R-:W-:-:S13]  /*05a0*/  ISETP.GE.U32.OR P0, PT, R12, R15, P0 ;  /* 0x0000000f0c00720c */ /* 0x002fda0000706470 */
[----:B------:R-:W0:Y:S01]  /*05b0*/  @!P0 LDC.64 R4, c[0x0][0x3b8] ;  /* 0x0000ee00ff048b82 */ /* 0x000e220000000a00 */
[----:B------:R-:W-:Y:S01]  /*05c0*/  @!P0 IMAD R12, R12, R14, R13 ;  /* 0x0000000e0c0c8224 */ /* 0x000fe200078e020d */
[----:B------:R-:W-:-:S06]  /*05d0*/  @!P0 MOV R13, RZ ;  /* 0x000000ff000d8202 */ /* 0x000fcc0000000f00 */
[----:B------:R-:W1:Y:S01]  /*05e0*/  @!P0 LDC.64 R6, c[0x0][0x388] ;  /* 0x0000e200ff068b82 */ /* 0x000e620000000a00 */
[C---:B0-----:R-:W-:Y:S02]  /*05f0*/  @!P0 IMAD R16, R4.reuse, UR13, RZ ;  /* 0x0000000d04108c24 */ /* 0x041fe4000f8e02ff */
[----:B------:R-:W-:-:S04]  /*0600*/  @!P0 IMAD.WIDE.U32 R12, R4, UR5, R12 ;  /* 0x00000005040c8c25 */ /* 0x000fc8000f8e000c */
[----:B------:R-:W-:Y:S01]  /*0610*/  @!P0 IMAD R5, R5, UR5, R16 ;  /* 0x0000000505058c24 */ /* 0x000fe2000f8e0210 */
[----:B-1----:R-:W-:-:S04]  /*0620*/  @!P0 LEA R6, P1, R12, R6, 0x2 ;  /* 0x000000060c068211 */ /* 0x002fc800078210ff */
[----:B------:R-:W-:-:S04]  /*0630*/  @!P0 IADD3 R4, PT, PT, R13, R5, RZ ;  /* 0x000000050d048210 */ /* 0x000fc80007ffe0ff */
[----:B------:R-:W-:Y:S01]  /*0640*/  @!P0 LEA.HI.X R7, R12, R7, R4, 0x2, P1 ;  /* 0x000000070c078211 */ /* 0x000fe200008f1404 */
[----:B------:R-:W-:-:S06]  /*0650*/  HFMA2 R4, -RZ, RZ, 0, 0 ;  /* 0x00000000ff047431 */ /* 0x000fcc00000001ff */
[----:B------:R-:W2:Y:S01]  /*0660*/  @!P0 LDG.E.CONSTANT R4, desc[UR10][R6.64] ;  /* 0x0000000a06048981 */ /* 0x000ea2000c1e9900 */
[----:B------:R-:W-:Y:S02]  /*0670*/  MOV R16, 0x400 ;  /* 0x0000040000107802 */ /* 0x000fe40000000f00 */
[----:B------:R-:W-:Y:S01]  /*0680*/  SHF.R.U32.HI R5, RZ, 0x4, R2 ;  /* 0x00000004ff057819 */ /* 0x000fe20000011602 */
[----:B------:R-:W0:Y:S01]  /*0690*/  S2R R13, SR_CgaCtaId ;  /* 0x00000000000d7919 */ /* 0x000e220000008800 */
[----:B------:R-:W-:Y:S02]  /*06a0*/  ISETP.NE.AND P0, PT, R41, RZ, PT ;  /* 0x000000ff2900720c */ /* 0x000fe40003f05270 */
[----:B------:R-:W-:Y:S02]  /*06b0*/  MOV R19, R43 ;  /* 0x0000002b00137202 */ /* 0x000fe40000000f00 */
[----:B0-----:R-:W-:-:S05]  /*06c0*/  LEA R16, R13, R16, 0x18 ;  /* 0x000000100d107211 */ /* 0x001fca00078ec0ff */
[----:B------:R-:W-:-:S05]  /*06d0*/  IMAD R5, R5, 0x44, R16 ;  /* 0x0000004405057824 */ /* 0x000fca00078e0210 */
[----:B------:R-:W-:-:S05]  /*06e0*/  LEA R5, R18, R5, 0x2 ;  /* 0x0000000512057211 */ /* 0x000fca00078e10ff */
[----:B--2---:R0:W-:Y:S01]  /*06f0*/  STS [R5], R4 ;  /* 0x0000000405007388 */ /* 0x0041e20000000800 */
[----:B------:R-:W-:Y:S05]  /*0700*/  @!P0 BRA `(.L_x_2) ;  /* 0x0000000000c08947 */ /* 0x000fea0003800000 */
[C---:B------:R-:W-:Y:S02]  /*0710*/  LOP3.LUT R20, R43.reuse, 0xf, RZ, 0xc0, !PT ;  /* 0x0000000f2b147812 */ /* 0x040fe400078ec0ff */
[----:B------:R-:W-:Y:S02]  /*0720*/  MOV R13, UR4 ;  /* 0x00000004000d7c02 */ /* 0x000fe40008000f00 */
[----:B------:R-:W-:Y:S02]  /*0730*/  LEA.HI R12, R43, UR7, RZ, 0x1c ;  /* 0x000000072b0c7c11 */ /* 0x000fe4000f8fe0ff */
[----:B------:R-:W-:-:S04]  /*0740*/  LEA R13, R13, R20, 0x4 ;  /* 0x000000140d0d7211 */ /* 0x000fc800078e20ff */
[----:B------:R-:W-:-:S04]  /*0750*/  ISETP.GE.U32.AND P0, PT, R13, R14, PT ;  /* 0x0000000e0d00720c */ /* 0x000fc80003f06070 */
[----:B------:R-:W-:-:S13]  /*0760*/  ISETP.GE.U32.OR P0, PT, R12, R15, P0 ;  /* 0x0000000f0c00720c */ /* 0x000fda0000706470 */
[----:B0-----:R-:W0:Y:S01]  /*0770*/  @!P0 LDC.64 R4, c[0x0][0x3b8] ;  /* 0x0000ee00ff048b82 */ /* 0x001e220000000a00 */
        /* <DEDUP_REMOVED lines=8> */
[----:B------:R-:W-:Y:S02]  /*0800*/  @!P0 LEA.HI.X R7, R12, R7, R4, 0x2, P1 ;  /* 0x000000070c078211 */ /* 0x000fe400008f1404 */
[----:B------:R-:W-:-:S06]  /*0810*/  MOV R4, RZ ;  /* 0x000000ff00047202 */ /* 0x000fcc0000000f00 */
[----:B------:R-:W2:Y:S01]  /*0820*/  @!P0 LDG.E.CONSTANT R4, desc[UR10][R6.64] ;  /* 0x0000000a06048981 */ /* 0x000ea2000c1e9900 */
[----:B------:R-:W-:Y:S02]  /*0830*/  SHF.R.U32.HI R5, RZ, 0x4, R43 ;  /* 0x00000004ff057819 */ /* 0x000fe4000001162b */
[----:B------:R-:W-:Y:S02]  /*0840*/  ISETP.NE.AND P0, PT, R41, 0x1, PT ;  /* 0x000000012900780c */ /* 0x000fe40003f05270 */
[----:B------:R-:W-:Y:S01]  /*0850*/  MOV R19, R40 ;  /* 0x0000002800137202 */ /* 0x000fe20000000f00 */
        /* <DEDUP_REMOVED lines=10> */
[----:B-1----:R-:W0:Y:S01]  /*0900*/  @!P0 LDC.64 R4, c[0x0][0x3b8] ;  /* 0x0000ee00ff048b82 */ /* 0x002e220000000a00 */
        /* <DEDUP_REMOVED lines=11> */
[----:B------:R-:W-:Y:S02]  /*09c0*/  SHF.R.U32.HI R5, RZ, 0x4, R40 ;  /* 0x00000004ff057819 */ /* 0x000fe40000011628 */
[----:B------:R-:W-:-:S03]  /*09d0*/  IADD3 R19, PT, PT, R40, UR12, RZ ;  /* 0x0000000c28137c10 */ /* 0x000fc6000fffe0ff */
[----:B------:R-:W-:-:S05]  /*09e0*/  IMAD R5, R5, 0x44, R16 ;  /* 0x0000004405057824 */ /* 0x000fca00078e0210 */
[----:B------:R-:W-:-:S05]  /*09f0*/  LEA R5, R18, R5, 0x2 ;  /* 0x0000000512057211 */ /* 0x000fca00078e10ff */
[----:B--2---:R2:W-:Y:S02]  /*0a00*/  STS [R5], R4 ;  /* 0x0000000405007388 */ /* 0x0045e40000000800 */
.L_x_2:
[----:B------:R-:W-:Y:S05]  /*0a10*/  BSYNC.RECONVERGENT B0 ;  /* 0x0000000000007941 */ /* 0x000fea0003800200 */
.L_x_1:
[----:B------:R-:W-:Y:S01]  /*0a20*/  ISETP.GE.U32.AND P5, PT, R42, 0x3, PT ;  /* 0x000000032a00780c */ /* 0x000fe20003fa6070 */
[----:B------:R-:W3:Y:S01]  /*0a30*/  LDCU UR15, c[0x0][0x3b4] ;  /* 0x00007680ff0f77ac */ /* 0x000ee20008000800 */
[----:B------:R-:W-:Y:S01]  /*0a40*/  BSSY.RECONVERGENT B0, `(.L_x_3) ;  /* 0x000006f000007945 */ /* 0x000fe20003800200 */
[----:B------:R-:W4:Y:S10]  /*0a50*/  LDCU UR16, c[0x0][0x3ac] ;  /* 0x00007580ff1077ac */ /* 0x000f340008000800 */
[----:B------:R-:W-:Y:S05]  /*0a60*/  @!P5 BRA `(.L_x_4) ;  /* 0x0000000400b0d947 */ /* 0x000fea0003800000 */
[----:B------:R-:W-:Y:S02]  /*0a70*/  MOV R18, UR12 ;  /* 0x0000000c00127c02 */ /* 0x000fe40008000f00 */
[----:B------:R-:W-:Y:S02]  /*0a80*/  MOV R16, UR12 ;  /* 0x0000000c00107c02 */ /* 0x000fe40008000f00 */
[----:B------:R-:W-:Y:S01]  /*0a90*/  IADD3 R17, PT, PT, R19, UR12, RZ ;  /* 0x0000000c13117c10 */ /* 0x000fe2000fffe0ff */
[----:B------:R-:W-:Y:S01]  /*0aa0*/  IMAD R18, R18, 0x3, R19 ;  /* 0x0000000312127824 */ /* 0x000fe200078e0213 */
[----:B------:R-:W-:-:S07]  /*0ab0*/  LEA R16, R16, R19, 0x1 ;  /* 0x0000001310107211 */ /* 0x000fce00078e08ff */
.L_x_5:
[----:B------:R-:W-:Y:S02]  /*0ac0*/  LOP3.LUT R22, R19, 0xf, RZ, 0xc0, !PT ;  /* 0x0000000f13167812 */ /* 0x000fe400078ec0ff */
[----:B------:R-:W-:Y:S02]  /*0ad0*/  MOV R27, UR4 ;  /* 0x00000004001b7c02 */ /* 0x000fe40008000f00 */
[----:B0-----:R-:W-:Y:S02]  /*0ae0*/  SHF.R.U32.HI R21, RZ, 0x4, R19 ;  /* 0x00000004ff157819 */ /* 0x001fe40000011613 */
[----:B------:R-:W-:Y:S02]  /*0af0*/  LEA R27, R27, R22, 0x4 ;  /* 0x000000161b1b7211 */ /* 0x000fe400078e20ff */
[----:B------:R-:W-:Y:S02]  /*0b00*/  IADD3 R26, PT, PT, R21, UR7, RZ ;  /* 0x00000007151a7c10 */ /* 0x000fe4000fffe0ff */
[----:B---3--:R-:W-:-:S02]  /*0b10*/  ISETP.GE.U32.AND P1, PT, R27, UR15, PT ;  /* 0x0000000f1b007c0c */ /* 0x008fc4000bf26070 */
[----:B------:R-:W-:Y:S02]  /*0b20*/  LOP3.LUT R23, R17, 0xf, RZ, 0xc0, !PT ;  /* 0x0000000f11177812 */ /* 0x000fe400078ec0ff */
[----:B----4-:R-:W-:Y:S02]  /*0b30*/  ISETP.GE.U32.OR P1, PT, R26, UR16, P1 ;  /* 0x000000101a007c0c */ /* 0x010fe40008f26470 */
[----:B012---:R-:W-:Y:S02]  /*0b40*/  MOV R4, UR4 ;  /* 0x0000000400047c02 */ /* 0x007fe40008000f00 */
[----:B------:R-:W-:Y:S02]  /*0b50*/  SHF.R.U32.HI R20, RZ, 0x4, R17 ;  /* 0x00000004ff147819 */ /* 0x000fe40000011611 */
[----:B------:R-:W-:Y:S02]  /*0b60*/  LEA R33, R4, R23, 0x4 ;  /* 0x0000001704217211 */ /* 0x000fe400078e20ff */
[----:B------:R-:W-:-:S02]  /*0b70*/  IADD3 R32, PT, PT, R20, UR7, RZ ;  /* 0x0000000714207c10 */ /* 0x000fc4000fffe0ff */
[----:B------:R-:W-:Y:S02]  /*0b80*/  ISETP.GE.U32.AND P0, PT, R33, UR15, PT ;  /* 0x0000000f21007c0c */ /* 0x000fe4000bf06070 */
[----:B------:R-:W-:Y:S01]  /*0b90*/  MOV R25, UR4 ;  /* 0x0000000400197c02 */ /* 0x000fe20008000f00 */
[----:B------:R-:W0:Y:S01]  /*0ba0*/  @!P1 LDC.64 R4, c[0x0][0x3b8] ;  /* 0x0000ee00ff049b82 */ /* 0x000e220000000a00 */
[----:B------:R-:W-:Y:S01]  /*0bb0*/  ISETP.GE.U32.OR P0, PT, R32, UR16, P0 ;  /* 0x0000001020007c0c */ /* 0x000fe20008706470 */
[----:B------:R-:W-:Y:S01]  /*0bc0*/  @!P1 IMAD R26, R26, UR15, R27 ;  /* 0x0000000f1a1a9c24 */ /* 0x000fe2000f8e021b */
[----:B------:R-:W-:-:S05]  /*0bd0*/  @!P1 MOV R27, RZ ;  /* 0x000000ff001b9202 */ /* 0x000fca0000000f00 */
[----:B------:R-:W1:Y:S06]  /*0be0*/  @!P1 LDC.64 R12, c[0x0][0x388] ;  /* 0x0000e200ff0c9b82 */ /* 0x000e6c0000000a00 */
[----:B------:R-:W-:Y:S01]  /*0bf0*/  @!P0 IMAD R32, R32, UR15, R33 ;  /* 0x0000000f20208c24 */ /* 0x000fe2000f8e0221 */
[----:B------:R-:W-:Y:S01]  /*0c00*/  @!P0 MOV R33, RZ ;  /* 0x000000ff00218202 */ /* 0x000fe20000000f00 */
[----:B------:R-:W2:Y:S01]  /*0c10*/  @!P0 LDC.64 R6, c[0x0][0x3b8] ;  /* 0x0000ee00ff068b82 */ /* 0x000ea20000000a00 */
[----:B0-----:R-:W-:-:S07]  /*0c20*/  @!P1 IMAD R24, R4, UR13, RZ ;  /* 0x0000000d04189c24 */ /* 0x001fce000f8e02ff */
[----:B------:R-:W0:Y:S01]  /*0c30*/  @!P0 LDC.64 R14, c[0x0][0x388] ;  /* 0x0000e200ff0e8b82 */ /* 0x000e220000000a00 */
[----:B------:R-:W-:Y:S01]  /*0c40*/  @!P1 IMAD R35, R5, UR5, R24 ;  /* 0x0000000505239c24 */ /* 0x000fe2000f8e0218 */
[----:B------:R-:W-:Y:S01]  /*0c50*/  LOP3.LUT R24, R16, 0xf, RZ, 0xc0, !PT ;  /* 0x0000000f10187812 */ /* 0x000fe200078ec0ff */
[----:B------:R-:W-:-:S03]  /*0c60*/  @!P1 IMAD.WIDE.U32 R4, R4, UR5, R26 ;  /* 0x0000000504049c25 */ /* 0x000fc6000f8e001a */
[----:B------:R-:W-:Y:S02]  /*0c70*/  LEA R26, R25, R24, 0x4 ;  /* 0x00000018191a7211 */ /* 0x000fe400078e20ff */
[----:B------:R-:W-:Y:S02]  /*0c80*/  SHF.R.U32.HI R25, RZ, 0x4, R16 ;  /* 0x00000004ff197819 */ /* 0x000fe40000011610 */
[----:B------:R-:W-:Y:S02]  /*0c90*/  ISETP.GE.U32.AND P2, PT, R26, UR15, PT ;  /* 0x0000000f1a007c0c */ /* 0x000fe4000bf46070 */
[----:B------:R-:W-:Y:S01]  /*0ca0*/  IADD3 R27, PT, PT, R25, UR7, RZ ;  /* 0x00000007191b7c10 */ /* 0x000fe2000fffe0ff */
[----:B--2---:R-:W-:Y:S01]  /*0cb0*/  @!P0 IMAD R34, R6, UR13, RZ ;  /* 0x0000000d06228c24 */ /* 0x004fe2000f8e02ff */
[----:B------:R-:W-:Y:S02]  /*0cc0*/  @!P1 IADD3 R35, PT, PT, R35, R5, RZ ;  /* 0x0000000523239210 */ /* 0x000fe40007ffe0ff */
[----:B------:R-:W-:Y:S01]  /*0cd0*/  ISETP.GE.U32.OR P2, PT, R27, UR16, P2 ;  /* 0x000000101b007c0c */ /* 0x000fe20009746470 */
[----:B------:R-:W-:Y:S01]  /*0ce0*/  @!P0 IMAD R47, R7, UR5, R34 ;  /* 0x00000005072f8c24 */ /* 0x000fe2000f8e0222 */
[----:B-1----:R-:W-:Y:S01]  /*0cf0*/  @!P1 LEA R12, P6, R4, R12, 0x2 ;  /* 0x0000000c040c9211 */ /* 0x002fe200078c10ff */
[----:B------:R-:W-:-:S04]  /*0d00*/  @!P0 IMAD.WIDE.U32 R6, R6, UR5, R32 ;  /* 0x0000000506068c25 */ /* 0x000fc8000f8e0020 */
[----:B------:R-:W-:Y:S01]  /*0d10*/  HFMA2 R32, -RZ, RZ, 0, 0 ;  /* 0x00000000ff207431 */ /* 0x000fe200000001ff */
[----:B------:R-:W-:Y:S02]  /*0d20*/  LOP3.LUT R33, R18, 0xf, RZ, 0xc0, !PT ;  /* 0x0000000f12217812 */ /* 0x000fe400078ec0ff */
[----:B------:R-:W-:Y:S02]  /*0d30*/  @!P1 LEA.HI.X R13, R4, R13, R35, 0x2, P6 ;  /* 0x0000000d040d9211 */ /* 0x000fe400030f1423 */
[----:B------:R-:W-:Y:S02]  /*0d40*/  @!P0 IADD3 R47, PT, PT, R47, R7, RZ ;  /* 0x000000072f2f8210 */ /* 0x000fe40007ffe0ff */
[C---:B0-----:R-:W-:Y:S02]  /*0d50*/  @!P0 LEA R14, P6, R6.reuse, R14, 0x2 ;  /* 0x0000000e060e8211 */ /* 0x041fe400078c10ff */
[----:B------:R-:W-:Y:S01]  /*0d60*/  MOV R4, UR4 ;  /* 0x0000000400047c02 */ /* 0x000fe20008000f00 */
[----:B------:R0:W2:Y:S01]  /*0d70*/  @!P1 LDG.E.CONSTANT R32, desc[UR10][R12.64] ;  /* 0x0000000a0c209981 */ /* 0x0000a2000c1e9900 */
[----:B------:R-:W-:-:S02]  /*0d80*/  @!P0 LEA.HI.X R15, R6, R15, R47, 0x2, P6 ;  /* 0x0000000f060f8211 */ /* 0x000fc400030f142f */
[----:B------:R-:W-:Y:S01]  /*0d90*/  SHF.R.U32.HI R34, RZ, 0x4, R18 ;  /* 0x00000004ff227819 */ /* 0x000fe20000011612 */
[----:B------:R-:W1:Y:S01]  /*0da0*/  @!P2 LDC.64 R6, c[0x0][0x3b8] ;  /* 0x0000ee00ff06ab82 */ /* 0x000e620000000a00 */
[----:B------:R-:W-:Y:S02]  /*0db0*/  LEA R35, R4, R33, 0x4 ;  /* 0x0000002104237211 */ /* 0x000fe400078e20ff */
[----:B------:R-:W-:Y:S02]  /*0dc0*/  IADD3 R46, PT, PT, R34, UR7, RZ ;  /* 0x00000007222e7c10 */ /* 0x000fe4000fffe0ff */
[----:B------:R-:W-:-:S03]  /*0dd0*/  ISETP.GE.U32.AND P1, PT, R35, UR15, PT ;  /* 0x0000000f23007c0c */ /* 0x000fc6000bf26070 */
[----:B------:R-:W3:Y:S01]  /*0de0*/  @!P2 LDC.64 R4, c[0x0][0x388] ;  /* 0x0000e200ff04ab82 */ /* 0x000ee20000000a00 */
[----:B------:R-:W-:Y:S01]  /*0df0*/  ISETP.GE.U32.OR P1, PT, R46, UR16, P1 ;  /* 0x000000102e007c0c */ /* 0x000fe20008f26470 */
[----:B------:R-:W-:Y:S01]  /*0e00*/  @!P2 IMAD R26, R27, UR15, R26 ;  /* 0x0000000f1b1aac24 */ /* 0x000fe2000f8e021a */
[----:B------:R-:W-:-:S11]  /*0e10*/  @!P2 MOV R27, RZ ;  /* 0x000000ff001ba202 */ /* 0x000fd60000000f00 */
[----:B------:R-:W-:Y:S01]  /*0e20*/  VOTEU.ALL UP0, P1 ;  /* 0x0000000000ff7886 */ /* 0x000fe20000800000 */
[----:B-1----:R-:W-:-:S04]  /*0e30*/  @!P2 IMAD R50, R6, UR13, RZ ;  /* 0x0000000d0632ac24 */ /* 0x002fc8000f8e02ff */
[----:B------:R-:W1:Y:S01]  /*0e40*/  @!UP0 LDCU.64 UR18, c[0x0][0x3b8] ;  /* 0x00007700ff1287ac */ /* 0x000e620008000a00 */
[----:B------:R-:W-:Y:S02]  /*0e50*/  @!P2 IMAD R47, R7, UR5, R50 ;  /* 0x00000005072fac24 */ /* 0x000fe4000f8e0232 */
[----:B0-----:R-:W-:Y:S02]  /*0e60*/  @!P2 IMAD.WIDE.U32 R12, R6, UR5, R26 ;  /* 0x00000005060cac25 */ /* 0x001fe4000f8e001a */
[----:B------:R-:W0:Y:S03]  /*0e70*/  @!P1 LDC.64 R6, c[0x0][0x388] ;  /* 0x0000e200ff069b82 */ /* 0x000e260000000a00 */
[----:B------:R-:W-:Y:S02]  /*0e80*/  @!P2 IADD3 R13, PT, PT, R47, R13, RZ ;  /* 0x0000000d2f0da210 */ /* 0x000fe40007ffe0ff */
[----:B---3--:R-:W-:-:S02]  /*0e90*/  @!P2 LEA R4, P6, R12, R4, 0x2 ;  /* 0x000000040c04a211 */ /* 0x008fc400078c10ff */
[----:B------:R-:W-:Y:S02]  /*0ea0*/  MOV R27, UR5 ;  /* 0x00000005001b7c02 */ /* 0x000fe40008000f00 */
[----:B------:R-:W-:Y:S01]  /*0eb0*/  @!P2 LEA.HI.X R5, R12, R5, R13, 0x2, P6 ;  /* 0x000000050c05a211 */ /* 0x000fe200030f140d */
[----:B------:R-:W-:Y:S01]  /*0ec0*/  @!P1 IMAD R12, R46, UR15, R35 ;  /* 0x0000000f2e0c9c24 */ /* 0x000fe2000f8e0223 */
[----:B------:R-:W-:Y:S01]  /*0ed0*/  @!P1 MOV R13, RZ ;  /* 0x000000ff000d9202 */ /* 0x000fe20000000f00 */
[----:B-1----:R-:W-:Y:S02]  /*0ee0*/  @!UP0 UIMAD UR9, UR13, UR18, URZ ;  /* 0x000000120d0982a4 */ /* 0x002fe4000f8e02ff */
[----:B------:R-:W-:Y:S02]  /*0ef0*/  @!P1 IMAD.WIDE.U32 R12, R27, UR18, R12 ;  /* 0x000000121b0c9c25 */ /* 0x000fe4000f8e000c */
[----:B------:R-:W-:Y:S02]  /*0f00*/  @!UP0 UIMAD UR9, UR5, UR19, UR9 ;  /* 0x00000013050982a4 */ /* 0x000fe4000f8e0209 */
[----:B------:R-:W-:-:S04]  /*0f10*/  HFMA2 R26, -RZ, RZ, 0, 0 ;  /* 0x00000000ff1a7431 */ /* 0x000fc800000001ff */
[----:B------:R-:W-:Y:S02]  /*0f20*/  @!P1 IADD3 R13, PT, PT, R13, UR9, RZ ;  /* 0x000000090d0d9c10 */ /* 0x000fe4000fffe0ff */
[----:B0-----:R-:W-:-:S04]  /*0f30*/  @!P1 LEA R6, P6, R12, R6, 0x2 ;  /* 0x000000060c069211 */ /* 0x001fc800078c10ff */
[----:B------:R-:W-:Y:S02]  /*0f40*/  @!P1 LEA.HI.X R7, R12, R7, R13, 0x2, P6 ;  /* 0x000000070c079211 */ /* 0x000fe400030f140d */
[----:B------:R-:W-:-:S03]  /*0f50*/  CS2R R12, SRZ ;  /* 0x00000000000c7805 */ /* 0x000fc6000001ff00 */
[----:B------:R-:W3:Y:S04]  /*0f60*/  @!P1 LDG.E.CONSTANT R26, desc[UR10][R6.64] ;  /* 0x0000000a061a9981 */ /* 0x000ee8000c1e9900 */
[----:B------:R-:W4:Y:S04]  /*0f70*/  @!P0 LDG.E.CONSTANT R13, desc[UR10][R14.64] ;  /* 0x0000000a0e0d8981 */ /* 0x000f28000c1e9900 */
[----:B------:R0:W5:Y:S01]  /*0f80*/  @!P2 LDG.E.CONSTANT R12, desc[UR10][R4.64] ;  /* 0x0000000a040ca981 */ /* 0x000162000c1e9900 */
[----:B------:R-:W1:Y:S01]  /*0f90*/  S2R R46, SR_CgaCtaId ;  /* 0x00000000002e7919 */ /* 0x000e620000008800 */
[----:B------:R-:W-:-:S02]  /*0fa0*/  MOV R27, 0x400 ;  /* 0x00000400001b7802 */ /* 0x000fc40000000f00 */
[----:B0-----:R-:W-:Y:S02]  /*0fb0*/  MOV R4, UR12 ;  /* 0x0000000c00047c02 */ /* 0x001fe40008000f00 */
[----:B------:R-:W-:Y:S02]  /*0fc0*/  MOV R6, UR12 ;  /* 0x0000000c00067c02 */ /* 0x000fe40008000f00 */
[----:B------:R-:W-:Y:S02]  /*0fd0*/  IADD3 R19, PT, PT, R4, UR12, R19 ;  /* 0x0000000c04137c10 */ /* 0x000fe4000fffe013 */
[----:B-1----:R-:W-:-:S05]  /*0fe0*/  LEA R27, R46, R27, 0x18 ;  /* 0x0000001b2e1b7211 */ /* 0x002fca00078ec0ff */
[--C-:B------:R-:W-:Y:S02]  /*0ff0*/  IMAD R21, R21, 0x44, R27.reuse ;  /* 0x0000004415157824 */ /* 0x100fe400078e021b */
[--C-:B------:R-:W-:Y:S02]  /*1000*/  IMAD R20, R20, 0x44, R27.reuse ;  /* 0x0000004414147824 */ /* 0x100fe400078e021b */
[--C-:B------:R-:W-:Y:S02]  /*1010*/  IMAD R25, R25, 0x44, R27.reuse ;  /* 0x0000004419197824 */ /* 0x100fe400078e021b */
[----:B------:R-:W-:Y:S01]  /*1020*/  IMAD R34, R34, 0x44, R27 ;  /* 0x0000004422227824 */ /* 0x000fe200078e021b */
[----:B------:R-:W-:Y:S02]  /*1030*/  LEA R21, R22, R21, 0x2 ;  /* 0x0000001516157211 */ /* 0x000fe400078e10ff */
[----:B------:R-:W-:Y:S02]  /*1040*/  LEA R20, R23, R20, 0x2 ;  /* 0x0000001417147211 */ /* 0x000fe400078e10ff */
[----:B------:R-:W-:-:S02]  /*1050*/  LEA R25, R24, R25, 0x2 ;  /* 0x0000001918197211 */ /* 0x000fc400078e10ff */
[----:B------:R-:W-:Y:S02]  /*1060*/  LEA R33, R33, R34, 0x2 ;  /* 0x0000002221217211 */ /* 0x000fe400078e10ff */
[----:B------:R-:W-:-:S04]  /*1070*/  IADD3 R19, PT, PT, R6, UR12, R19 ;  /* 0x0000000c06137c10 */ /* 0x000fc8000fffe013 */
[----:B------:R-:W-:Y:S02]  /*1080*/  ISETP.GE.U32.AND P0, PT, R19, 0x400, PT ;  /* 0x000004001300780c */ /* 0x000fe40003f06070 */
[----:B------:R-:W-:Y:S02]  /*1090*/  MOV R5, UR12 ;  /* 0x0000000c00057c02 */ /* 0x000fe40008000f00 */
[----:B------:R-:W-:Y:S02]  /*10a0*/  MOV R7, UR12 ;  /* 0x0000000c00077c02 */ /* 0x000fe40008000f00 */
[----:B------:R-:W-:Y:S02]  /*10b0*/  LEA R16, R5, R16, 0x2 ;  /* 0x0000001005107211 */ /* 0x000fe400078e10ff */
[----:B------:R-:W-:Y:S02]  /*10c0*/  LEA R18, R7, R18, 0x2 ;  /* 0x0000001207127211 */ /* 0x000fe400078e10ff */
[----:B------:R-:W-:Y:S01]  /*10d0*/  LEA R17, R4, R17, 0x2 ;  /* 0x0000001104117211 */ /* 0x000fe200078e10ff */
[----:B--2---:R0:W-:Y:S04]  /*10e0*/  STS [R21], R32 ;  /* 0x0000002015007388 */ /* 0x0041e80000000800 */
[----:B----4-:R0:W-:Y:S04]  /*10f0*/  STS [R20], R13 ;  /* 0x0000000d14007388 */ /* 0x0101e80000000800 */
[----:B-----5:R0:W-:Y:S04]  /*1100*/  STS [R25], R12 ;  /* 0x0000000c19007388 */ /* 0x0201e80000000800 */
[----:B---3--:R0:W-:Y:S01]  /*1110*/  STS [R33], R26 ;  /* 0x0000001a21007388 */ /* 0x0081e20000000800 */
[----:B------:R-:W-:Y:S05]  /*1120*/  @!P0 BRA `(.L_x_5) ;  /* 0xfffffff800648947 */ /* 0x000fea000383ffff */
.L_x_4:
[----:B---34-:R-:W-:Y:S05]  /*1130*/  BSYNC.RECONVERGENT B0 ;  /* 0x0000000000007941 */ /* 0x018fea0003800200 */
.L_x_3:
[----:B------:R-:W-:Y:S01]  /*1140*/  BSSY.RECONVERGENT B0, `(.L_x_6) ;  /* 0x0000058000007945 */ /* 0x000fe20003800200 */
[----:B------:R-:W-:-:S03]  /*1150*/  MOV R23, R2 ;  /* 0x0000000200177202 */ /* 0x000fc60000000f00 */
[----:B------:R-:W-:Y:S05]  /*1160*/  @!P4 BRA `(.L_x_7) ;  /* 0x000000040054c947 */ /* 0x000fea0003800000 */
[----:B------:R-:W3:Y:S01]  /*1170*/  LDC R14, c[0x0][0x3b4] ;  /* 0x0000ed00ff0e7b82 */ /* 0x000ee20000000800 */
[----:B------:R-:W-:Y:S02]  /*1180*/  SHF.R.U32.HI R18, RZ, 0x6, R2 ;  /* 0x00000006ff127819 */ /* 0x000fe40000011602 */
[----:B0-----:R-:W-:-:S04]  /*1190*/  MOV R13, UR4 ;  /* 0x00000004000d7c02 */ /* 0x001fc80008000f00 */
[----:B------:R-:W-:-:S04]  /*11a0*/  LEA R13, R13, R18, 0x4 ;  /* 0x000000120d0d7211 */ /* 0x000fc800078e20ff */
[----:B---3--:R-:W-:-:S13]  /*11b0*/  ISETP.GE.U32.OR P0, PT, R13, R14, P3 ;  /* 0x0000000e0d00720c */ /* 0x008fda0001f06470 */
[----:B------:R-:W0:Y:S01]  /*11c0*/  @!P0 LDC R15, c[0x0][0x3b0] ;  /* 0x0000ec00ff0f8b82 */ /* 0x000e220000000800 */
[----:B------:R-:W-:-:S04]  /*11d0*/  @!P0 LOP3.LUT R12, R2, 0x3f, RZ, 0xc0, !PT ;  /* 0x0000003f020c8812 */ /* 0x000fc800078ec0ff */
[----:B------:R-:W-:-:S03]  /*11e0*/  @!P0 LEA R12, R3, R12, 0x6 ;  /* 0x0000000c030c8211 */ /* 0x000fc600078e30ff */
[----:B-12---:R-:W1:Y:S08]  /*11f0*/  @!P0 LDC.64 R4, c[0x0][0x3c0] ;  /* 0x0000f000ff048b82 */ /* 0x006e700000000a00 */
[----:B------:R-:W2:Y:S01]  /*1200*/  @!P0 LDC.64 R6, c[0x0][0x390] ;  /* 0x0000e400ff068b82 */ /* 0x000ea20000000a00 */
[----:B0-----:R-:W-:Y:S01]  /*1210*/  @!P0 IMAD R12, R13, R15, R12 ;  /* 0x0000000f0d0c8224 */ /* 0x001fe200078e020c */
[----:B------:R-:W-:Y:S01]  /*1220*/  @!P0 MOV R13, RZ ;  /* 0x000000ff000d8202 */ /* 0x000fe20000000f00 */
[----:B-1----:R-:W-:-:S04]  /*1230*/  @!P0 IMAD R16, R4, UR14, RZ ;  /* 0x0000000e04108c24 */ /* 0x002fc8000f8e02ff */
[----:B------:R-:W-:Y:S02]  /*1240*/  @!P0 IMAD R15, R5, UR6, R16 ;  /* 0x00000006050f8c24 */ /* 0x000fe4000f8e0210 */
[----:B------:R-:W-:-:S05]  /*1250*/  @!P0 IMAD.WIDE.U32 R4, R4, UR6, R12 ;  /* 0x0000000604048c25 */ /* 0x000fca000f8e000c */
[----:B------:R-:W-:Y:S02]  /*1260*/  @!P0 IADD3 R5, PT, PT, R5, R15, RZ ;  /* 0x0000000f05058210 */ /* 0x000fe40007ffe0ff */
[----:B--2---:R-:W-:-:S04]  /*1270*/  @!P0 LEA R6, P1, R4, R6, 0x2 ;  /* 0x0000000604068211 */ /* 0x004fc800078210ff */
[----:B------:R-:W-:Y:S01]  /*1280*/  @!P0 LEA.HI.X R7, R4, R7, R5, 0x2, P1 ;  /* 0x0000000704078211 */ /* 0x000fe200008f1405 */
[----:B------:R-:W-:-:S06]  /*1290*/  HFMA2 R4, -RZ, RZ, 0, 0 ;  /* 0x00000000ff047431 */ /* 0x000fcc00000001ff */
[----:B------:R-:W2:Y:S01]  /*12a0*/  @!P0 LDG.E.CONSTANT R4, desc[UR10][R6.64] ;  /* 0x0000000a06048981 */ /* 0x000ea2000c1e9900 */
[----:B------:R-:W-:Y:S02]  /*12b0*/  MOV R15, 0x400 ;  /* 0x00000400000f7802 */ /* 0x000fe40000000f00 */
[----:B------:R-:W-:Y:S01]  /*12c0*/  ISETP.NE.AND P0, PT, R41, RZ, PT ;  /* 0x000000ff2900720c */ /* 0x000fe20003f05270 */
[----:B------:R-:W0:Y:S01]  /*12d0*/  S2R R12, SR_CgaCtaId ;  /* 0x00000000000c7919 */ /* 0x000e220000008800 */
[----:B------:R-:W-:Y:S02]  /*12e0*/  IADD3 R15, PT, PT, R15, 0x1100, RZ ;  /* 0x000011000f0f7810 */ /* 0x000fe40007ffe0ff */
[----:B------:R-:W-:Y:S02]  /*12f0*/  MOV R23, R43 ;  /* 0x0000002b00177202 */ /* 0x000fe40000000f00 */
[----:B0-----:R-:W-:Y:S02]  /*1300*/  LEA R15, R12, R15, 0x18 ;  /* 0x0000000f0c0f7211 */ /* 0x001fe400078ec0ff */
[----:B------:R-:W-:-:S03]  /*1310*/  SHF.L.U32 R12, R2, 0x2, RZ ;  /* 0x00000002020c7819 */ /* 0x000fc600000006ff */
[----:B------:R-:W-:Y:S01]  /*1320*/  IMAD R5, R18, 0x104, R15 ;  /* 0x0000010412057824 */ /* 0x000fe200078e020f */
[----:B------:R-:W-:-:S04]  /*1330*/  LOP3.LUT R12, R12, 0xfc, RZ, 0xc0, !PT ;  /* 0x000000fc0c0c7812 */ /* 0x000fc800078ec0ff */
[----:B------:R-:W-:-:S05]  /*1340*/  IADD3 R5, PT, PT, R5, R12, RZ ;  /* 0x0000000c05057210 */ /* 0x000fca0007ffe0ff */
[----:B--2---:R3:W-:Y:S01]  /*1350*/  STS [R5], R4 ;  /* 0x0000000405007388 */ /* 0x0047e20000000800 */
[----:B------:R-:W-:Y:S05]  /*1360*/  @!P0 BRA `(.L_x_7) ;  /* 0x0000000000d48947 */ /* 0x000fea0003800000 */
[----:B------:R-:W0:Y:S01]  /*1370*/  LDC R16, c[0x0][0x3b0] ;  /* 0x0000ec00ff107b82 */ /* 0x000e220000000800 */
[----:B---3--:R-:W-:Y:S02]  /*1380*/  LOP3.LUT R4, R43, 0x3f, RZ, 0xc0, !PT ;  /* 0x0000003f2b047812 */ /* 0x008fe400078ec0ff */
[----:B------:R-:W-:Y:S02]  /*1390*/  SHF.R.U32.HI R20, RZ, 0x6, R43 ;  /* 0x00000006ff147819 */ /* 0x000fe4000001162b */
[----:B------:R-:W-:Y:S02]  /*13a0*/  MOV R17, UR4 ;  /* 0x0000000400117c02 */ /* 0x000fe40008000f00 */
[----:B------:R-:W-:Y:S02]  /*13b0*/  LEA R13, R3, R4, 0x6 ;  /* 0x00000004030d7211 */ /* 0x000fe400078e30ff */
[----:B------:R-:W-:Y:S02]  /*13c0*/  LEA R17, R17, R20, 0x4 ;  /* 0x0000001411117211 */ /* 0x000fe400078e20ff */
[----:B0-----:R-:W-:-:S04]  /*13d0*/  ISETP.GE.U32.AND P0, PT, R13, R16, PT ;  /* 0x000000100d00720c */ /* 0x001fc80003f06070 */
[----:B------:R-:W-:-:S13]  /*13e0*/  ISETP.GE.U32.OR P0, PT, R17, R14, P0 ;  /* 0x0000000e1100720c */ /* 0x000fda0000706470 */
        /* <DEDUP_REMOVED lines=12> */
[----:B------:R-:W-:Y:S01]  /*14b0*/  SHF.L.U32 R12, R43, 0x2, RZ ;  /* 0x000000022b0c7819 */ /* 0x000fe200000006ff */
[----:B------:R-:W-:Y:S01]  /*14c0*/  IMAD R5, R20, 0x104, R15 ;  /* 0x0000010414057824 */ /* 0x000fe200078e020f */
[----:B------:R-:W-:Y:S02]  /*14d0*/  ISETP.NE.AND P0, PT, R41, 0x1, PT ;  /* 0x000000012900780c */ /* 0x000fe40003f05270 */
[----:B------:R-:W-:Y:S02]  /*14e0*/  LOP3.LUT R12, R12, 0xfc, RZ, 0xc0, !PT ;  /* 0x000000fc0c0c7812 */ /* 0x000fe400078ec0ff */
[----:B------:R-:W-:Y:S02]  /*14f0*/  MOV R23, R40 ;  /* 0x0000002800177202 */ /* 0x000fe40000000f00 */
[----:B------:R-:W-:-:S05]  /*1500*/  IADD3 R5, PT, PT, R5, R12, RZ ;  /* 0x0000000c05057210 */ /* 0x000fca0007ffe0ff */
[----:B--2---:R4:W-:Y:S02]  /*1510*/  STS [R5], R4 ;  /* 0x0000000405007388 */ /* 0x0049e40000000800 */
[----:B------:R-:W-:Y:S05]  /*1520*/  @!P0 BRA `(.L_x_7) ;  /* 0x0000000000648947 */ /* 0x000fea0003800000 */
[----:B----4-:R-:W-:Y:S02]  /*1530*/  LOP3.LUT R4, R40, 0x3f, RZ, 0xc0, !PT ;  /* 0x0000003f28047812 */ /* 0x010fe400078ec0ff */
[----:B------:R-:W-:Y:S02]  /*1540*/  SHF.R.U32.HI R18, RZ, 0x6, R40 ;  /* 0x00000006ff127819 */ /* 0x000fe40000011628 */
[----:B------:R-:W-:Y:S02]  /*1550*/  MOV R17, UR4 ;  /* 0x0000000400117c02 */ /* 0x000fe40008000f00 */
[----:B------:R-:W-:Y:S02]  /*1560*/  LEA R13, R3, R4, 0x6 ;  /* 0x00000004030d7211 */ /* 0x000fe400078e30ff */
[----:B------:R-:W-:Y:S02]  /*1570*/  LEA R17, R17, R18, 0x4 ;  /* 0x0000001211117211 */ /* 0x000fe400078e20ff */
[----:B------:R-:W-:-:S04]  /*1580*/  ISETP.GE.U32.AND P0, PT, R13, R16, PT ;  /* 0x000000100d00720c */ /* 0x000fc80003f06070 */
        /* <DEDUP_REMOVED lines=13> */
[----:B------:R-:W-:Y:S01]  /*1660*/  SHF.L.U32 R5, R40, 0x2, RZ ;  /* 0x0000000228057819 */ /* 0x000fe200000006ff */
[----:B------:R-:W-:Y:S01]  /*1670*/  IMAD R15, R18, 0x104, R15 ;  /* 0x00000104120f7824 */ /* 0x000fe200078e020f */
[----:B------:R-:W-:Y:S02]  /*1680*/  IADD3 R23, PT, PT, R40, UR12, RZ ;  /* 0x0000000c28177c10 */ /* 0x000fe4000fffe0ff */
[----:B------:R-:W-:-:S04]  /*1690*/  LOP3.LUT R12, R5, 0xfc, RZ, 0xc0, !PT ;  /* 0x000000fc050c7812 */ /* 0x000fc800078ec0ff */
[----:B------:R-:W-:-:S05]  /*16a0*/  IADD3 R15, PT, PT, R15, R12, RZ ;  /* 0x0000000c0f0f7210 */ /* 0x000fca0007ffe0ff */
[----:B--2---:R0:W-:Y:S02]  /*16b0*/  STS [R15], R4 ;  /* 0x000000040f007388 */ /* 0x0041e40000000800 */
.L_x_7:
[----:B------:R-:W-:Y:S05]  /*16c0*/  BSYNC.RECONVERGENT B0 ;  /* 0x0000000000007941 */ /* 0x000fea0003800200 */
.L_x_6:
[----:B------:R-:W0:Y:S01]  /*16d0*/  LDCU.64 UR16, c[0x0][0x3b0] ;  /* 0x00007600ff1077ac */ /* 0x000e220008000a00 */
[----:B------:R-:W-:Y:S04]  /*16e0*/  BSSY.RECONVERGENT B0, `(.L_x_8) ;  /* 0x0000066000007945 */ /* 0x000fe80003800200 */
[----:B------:R-:W-:Y:S05]  /*16f0*/  @!P5 BRA `(.L_x_9) ;  /* 0x000000040090d947 */ /* 0x000fea0003800000 */
.L_x_10:
[----:B------:R-:W-:Y:S02]  /*1700*/  LOP3.LUT R24, R23, 0x3f, RZ, 0xc0, !PT ;  /* 0x0000003f17187812 */ /* 0x000fe400078ec0ff */
[----:B0-----:R-:W-:Y:S02]  /*1710*/  SHF.R.U32.HI R19, RZ, 0x6, R23 ;  /* 0x00000006ff137819 */ /* 0x001fe40000011617 */
[----:B------:R-:W-:Y:S02]  /*1720*/  MOV R16, UR4 ;  /* 0x0000000400107c02 */ /* 0x000fe40008000f00 */
[----:B------:R-:W-:Y:S02]  /*1730*/  LEA R17, R3, R24, 0x6 ;  /* 0x0000001803117211 */ /* 0x000fe400078e30ff */
[----:B------:R-:W-:Y:S02]  /*1740*/  LEA R16, R16, R19, 0x4 ;  /* 0x0000001310107211 */ /* 0x000fe400078e20ff */
[----:B0-----:R-:W-:-:S02]  /*1750*/  ISETP.GE.U32.AND P0, PT, R17, UR16, PT ;  /* 0x0000001011007c0c */ /* 0x001fc4000bf06070 */
[----:B------:R-:W-:Y:S02]  /*1760*/  IADD3 R12, PT, PT, R23, UR12, RZ ;  /* 0x0000000c170c7c10 */ /* 0x000fe4000fffe0ff */
[----:B------:R-:W-:Y:S02]  /*1770*/  ISETP.GE.U32.OR P0, PT, R16, UR17, P0 ;  /* 0x0000001110007c0c */ /* 0x000fe40008706470 */
[----:B------:R-:W-:Y:S02]  /*1780*/  LOP3.LUT R22, R12, 0x3f, RZ, 0xc0, !PT ;  /* 0x0000003f0c167812 */ /* 0x000fe400078ec0ff */
[----:B------:R-:W-:Y:S02]  /*1790*/  MOV R7, UR4 ;  /* 0x0000000400077c02 */ /* 0x000fe40008000f00 */
[----:B------:R-:W-:Y:S02]  /*17a0*/  SHF.R.U32.HI R18, RZ, 0x6, R12 ;  /* 0x00000006ff127819 */ /* 0x000fe4000001160c */
[----:B------:R-:W-:-:S02]  /*17b0*/  LEA R55, R3, R22, 0x6 ;  /* 0x0000001603377211 */ /* 0x000fc400078e30ff */
[----:B------:R-:W-:Y:S02]  /*17c0*/  LEA R54, R7, R18, 0x4 ;  /* 0x0000001207367211 */ /* 0x000fe400078e20ff */
[----:B------:R-:W-:Y:S01]  /*17d0*/  ISETP.GE.U32.AND P1, PT, R55, UR16, PT ;  /* 0x0000001037007c0c */ /* 0x000fe2000bf26070 */
[----:B-1234-:R-:W0:Y:S01]  /*17e0*/  @!P0 LDC.64 R4, c[0x0][0x3c0] ;  /* 0x0000f000ff048b82 */ /* 0x01ee220000000a00 */
[----:B------:R-:W-:Y:S01]  /*17f0*/  @!P0 IMAD R16, R16, UR16, R17 ;  /* 0x0000001010108c24 */ /* 0x000fe2000f8e0211 */
[----:B------:R-:W-:Y:S02]  /*1800*/  @!P0 MOV R17, RZ ;  /* 0x000000ff00118202 */ /* 0x000fe40000000f00 */
[----:B------:R-:W-:Y:S02]  /*1810*/  ISETP.GE.U32.OR P1, PT, R54, UR17, P1 ;  /* 0x0000001136007c0c */ /* 0x000fe40008f26470 */
[----:B------:R-:W-:Y:S02]  /*1820*/  IADD3 R23, PT, PT, R12, UR12, RZ ;  /* 0x0000000c0c177c10 */ /* 0x000fe4000fffe0ff */
[----:B------:R-:W1:Y:S01]  /*1830*/  @!P0 LDC.64 R6, c[0x0][0x390] ;  /* 0x0000e400ff068b82 */ /* 0x000e620000000a00 */
[----:B------:R-:W-:-:S02]  /*1840*/  MOV R34, UR4 ;  /* 0x0000000400227c02 */ /* 0x000fc40008000f00 */
[----:B------:R-:W-:Y:S02]  /*1850*/  LOP3.LUT R20, R23, 0x3f, RZ, 0xc0, !PT ;  /* 0x0000003f17147812 */ /* 0x000fe400078ec0ff */
[----:B------:R-:W-:Y:S02]  /*1860*/  SHF.R.U32.HI R21, RZ, 0x6, R23 ;  /* 0x00000006ff157819 */ /* 0x000fe40000011617 */
[----:B------:R-:W-:Y:S02]  /*1870*/  LEA R25, R3, R20, 0x6 ;  /* 0x0000001403197211 */ /* 0x000fe400078e30ff */
[----:B------:R-:W2:Y:S01]  /*1880*/  @!P1 LDC.64 R12, c[0x0][0x3c0] ;  /* 0x0000f000ff0c9b82 */ /* 0x000ea20000000a00 */
[----:B------:R-:W-:Y:S01]  /*1890*/  LEA R34, R34, R21, 0x4 ;  /* 0x0000001522227211 */ /* 0x000fe200078e20ff */
[----:B------:R-:W-:Y:S01]  /*18a0*/  @!P1 IMAD R54, R54, UR16, R55 ;  /* 0x0000001036369c24 */ /* 0x000fe2000f8e0237 */
[----:B------:R-:W-:Y:S02]  /*18b0*/  ISETP.GE.U32.AND P2, PT, R25, UR16, PT ;  /* 0x0000001019007c0c */ /* 0x000fe4000bf46070 */
[----:B------:R-:W-:Y:S01]  /*18c0*/  IADD3 R23, PT, PT, R23, UR12, RZ ;  /* 0x0000000c17177c10 */ /* 0x000fe2000fffe0ff */
[----:B0-----:R-:W-:Y:S01]  /*18d0*/  @!P0 IMAD.WIDE.U32 R16, R4, UR6, R16 ;  /* 0x0000000604108c25 */ /* 0x001fe2000f8e0010 */
[----:B------:R-:W-:-:S02]  /*18e0*/  ISETP.GE.U32.OR P2, PT, R34, UR17, P2 ;  /* 0x0000001122007c0c */ /* 0x000fc40009746470 */
[----:B------:R-:W-:Y:S01]  /*18f0*/  LOP3.LUT R26, R23, 0x3f, RZ, 0xc0, !PT ;  /* 0x0000003f171a7812 */ /* 0x000fe200078ec0ff */
[----:B------:R-:W-:Y:S01]  /*1900*/  @!P0 IMAD R4, R4, UR14, RZ ;  /* 0x0000000e04048c24 */ /* 0x000fe2000f8e02ff */
[----:B------:R-:W-:Y:S02]  /*1910*/  SHF.R.U32.HI R32, RZ, 0x6, R23 ;  /* 0x00000006ff207819 */ /* 0x000fe40000011617 */
[----:B------:R-:W-:Y:S01]  /*1920*/  LEA R27, R3, R26, 0x6 ;  /* 0x0000001a031b7211 */ /* 0x000fe200078e30ff */
[----:B------:R-:W-:Y:S01]  /*1930*/  @!P0 IMAD R5, R5, UR6, R4 ;  /* 0x0000000605058c24 */ /* 0x000fe2000f8e0204 */
[----:B-1----:R-:W-:Y:S02]  /*1940*/  @!P0 LEA R14, P4, R16, R6, 0x2 ;  /* 0x00000006100e8211 */ /* 0x002fe400078810ff */
[----:B------:R-:W-:Y:S02]  /*1950*/  @!P1 MOV R55, RZ ;  /* 0x000000ff00379202 */ /* 0x000fe40000000f00 */
[----:B------:R-:W-:Y:S01]  /*1960*/  @!P0 IADD3 R15, PT, PT, R5, R17, RZ ;  /* 0x00000011050f8210 */ /* 0x000fe20007ffe0ff */
[----:B------:R-:W-:Y:S01]  /*1970*/  VOTEU.ALL UP0, P2 ;  /* 0x0000000000ff7886 */ /* 0x000fe20001000000 */
[----:B------:R-:W0:Y:S01]  /*1980*/  @!P1 LDC.64 R4, c[0x0][0x390] ;  /* 0x0000e400ff049b82 */ /* 0x000e220000000a00 */
[----:B------:R-:W-:Y:S01]  /*1990*/  @!P2 MOV R35, RZ ;  /* 0x000000ff0023a202 */ /* 0x000fe20000000f00 */
[----:B--2---:R-:W-:Y:S01]  /*19a0*/  @!P1 IMAD R6, R12, UR14, RZ ;  /* 0x0000000e0c069c24 */ /* 0x004fe2000f8e02ff */
[----:B------:R-:W-:Y:S01]  /*19b0*/  @!P0 LEA.HI.X R15, R16, R7, R15, 0x2, P4 ;  /* 0x00000007100f8211 */ /* 0x000fe200020f140f */
[----:B------:R-:W1:Y:S01]  /*19c0*/  @!UP0 LDCU.64 UR18, c[0x0][0x3c0] ;  /* 0x00007800ff1287ac */ /* 0x000e620008000a00 */
[----:B------:R-:W-:Y:S01]  /*19d0*/  MOV R7, UR4 ;  /* 0x0000000400077c02 */ /* 0x000fe20008000f00 */
[----:B------:R-:W-:Y:S01]  /*19e0*/  @!P1 IMAD.WIDE.U32 R54, R12, UR6, R54 ;  /* 0x000000060c369c25 */ /* 0x000fe2000f8e0036 */
[----:B------:R-:W-:-:S02]  /*19f0*/  ISETP.GE.U32.AND P4, PT, R27, UR16, PT ;  /* 0x000000101b007c0c */ /* 0x000fc4000bf86070 */
[----:B------:R-:W-:Y:S01]  /*1a00*/  LEA R46, R7, R32, 0x4 ;  /* 0x00000020072e7211 */ /* 0x000fe200078e20ff */
[----:B------:R-:W-:Y:S02]  /*1a10*/  @!P1 IMAD R13, R13, UR6, R6 ;  /* 0x000000060d0d9c24 */ /* 0x000fe4000f8e0206 */
[----:B------:R-:W2:Y:S01]  /*1a20*/  @!P2 LDC.64 R6, c[0x0][0x390] ;  /* 0x0000e400ff06ab82 */ /* 0x000ea20000000a00 */
[----:B------:R-:W-:Y:S01]  /*1a30*/  ISETP.GE.U32.OR P4, PT, R46, UR17, P4 ;  /* 0x000000112e007c0c */ /* 0x000fe2000a786470 */
[----:B------:R-:W-:Y:S01]  /*1a40*/  @!P2 IMAD R34, R34, UR16, R25 ;  /* 0x000000102222ac24 */ /* 0x000fe2000f8e0219 */
[----:B------:R-:W-:Y:S02]  /*1a50*/  @!P1 IADD3 R12, PT, PT, R13, R55, RZ ;  /* 0x000000370d0c9210 */ /* 0x000fe40007ffe0ff */
[----:B------:R-:W-:Y:S01]  /*1a60*/  MOV R13, UR6 ;  /* 0x00000006000d7c02 */ /* 0x000fe20008000f00 */
[----:B-1----:R-:W-:-:S04]  /*1a70*/  @!UP0 UIMAD UR9, UR14, UR18, URZ ;  /* 0x000000120e0982a4 */ /* 0x002fc8000f8e02ff */
[----:B------:R-:W-:Y:S01]  /*1a80*/  @!P2 IMAD.WIDE.U32 R34, R13, UR18, R34 ;  /* 0x000000120d22ac25 */ /* 0x000fe2000f8e0022 */
[----:B0-----:R-:W-:Y:S01]  /*1a90*/  @!P1 LEA R16, P5, R54, R4, 0x2 ;  /* 0x0000000436109211 */ /* 0x001fe200078a10ff */
[----:B------:R-:W-:-:S03]  /*1aa0*/  @!UP0 UIMAD UR9, UR6, UR19, UR9 ;  /* 0x00000013060982a4 */ /* 0x000fc6000f8e0209 */
[----:B------:R-:W-:Y:S02]  /*1ab0*/  @!P1 LEA.HI.X R17, R54, R5, R12, 0x2, P5 ;  /* 0x0000000536119211 */ /* 0x000fe400028f140c */
[----:B------:R-:W0:Y:S01]  /*1ac0*/  @!P4 LDC.64 R4, c[0x0][0x3c0] ;  /* 0x0000f000ff04cb82 */ /* 0x000e220000000a00 */
[----:B------:R-:W-:Y:S02]  /*1ad0*/  @!P2 IADD3 R25, PT, PT, R35, UR9, RZ ;  /* 0x000000092319ac10 */ /* 0x000fe4000fffe0ff */
[----:B------:R-:W-:Y:S02]  /*1ae0*/  @!P4 MOV R35, RZ ;  /* 0x000000ff0023c202 */ /* 0x000fe40000000f00 */
[----:B--2---:R-:W-:-:S03]  /*1af0*/  @!P2 LEA R6, P5, R34, R6, 0x2 ;  /* 0x000000062206a211 */ /* 0x004fc600078a10ff */
[----:B------:R-:W1:Y:S01]  /*1b00*/  @!P4 LDC.64 R12, c[0x0][0x390] ;  /* 0x0000e400ff0ccb82 */ /* 0x000e620000000a00 */
[----:B------:R-:W-:Y:S01]  /*1b10*/  @!P2 LEA.HI.X R7, R34, R7, R25, 0x2, P5 ;  /* 0x000000072207a211 */ /* 0x000fe200028f1419 */
[----:B------:R-:W-:Y:S02]  /*1b20*/  @!P4 IMAD R34, R46, UR16, R27 ;  /* 0x000000102e22cc24 */ /* 0x000fe4000f8e021b */
[----:B------:R-:W-:-:S06]  /*1b30*/  HFMA2 R27, -RZ, RZ, 0, 0 ;  /* 0x00000000ff1b7431 */ /* 0x000fcc00000001ff */
[----:B------:R-:W2:Y:S01]  /*1b40*/  @!P2 LDG.E.CONSTANT R27, desc[UR10][R6.64] ;  /* 0x0000000a061ba981 */ /* 0x000ea2000c1e9900 */
[C---:B0-----:R-:W-:Y:S02]  /*1b50*/  @!P4 IMAD R46, R4.reuse, UR14, RZ ;  /* 0x0000000e042ecc24 */ /* 0x041fe4000f8e02ff */
[----:B------:R-:W-:-:S04]  /*1b60*/  @!P4 IMAD.WIDE.U32 R34, R4, UR6, R34 ;  /* 0x000000060422cc25 */ /* 0x000fc8000f8e0022 */
[----:B------:R-:W-:Y:S02]  /*1b70*/  HFMA2 R4, -RZ, RZ, 0, 0 ;  /* 0x00000000ff047431 */ /* 0x000fe400000001ff */
[----:B------:R-:W-:Y:S01]  /*1b80*/  @!P4 IMAD R5, R5, UR6, R46 ;  /* 0x000000060505cc24 */ /* 0x000fe2000f8e022e */
[----:B-1----:R-:W-:-:S04]  /*1b90*/  @!P4 LEA R12, P5, R34, R12, 0x2 ;  /* 0x0000000c220cc211 */ /* 0x002fc800078a10ff */
[----:B------:R-:W-:Y:S02]  /*1ba0*/  @!P4 IADD3 R25, PT, PT, R5, R35, RZ ;  /* 0x000000230519c210 */ /* 0x000fe40007ffe0ff */
[----:B------:R-:W-:Y:S01]  /*1bb0*/  MOV R5, RZ ;  /* 0x000000ff00057202 */ /* 0x000fe20000000f00 */
[----:B------:R0:W3:Y:S01]  /*1bc0*/  @!P0 LDG.E.CONSTANT R4, desc[UR10][R14.64] ;  /* 0x0000000a0e048981 */ /* 0x0000e2000c1e9900 */
[----:B------:R-:W-:Y:S02]  /*1bd0*/  @!P4 LEA.HI.X R13, R34, R13, R25, 0x2, P5 ;  /* 0x0000000d220dc211 */ /* 0x000fe400028f1419 */
[----:B------:R-:W-:Y:S02]  /*1be0*/  MOV R25, RZ ;  /* 0x000000ff00197202 */ /* 0x000fe40000000f00 */
[----:B------:R-:W4:Y:S04]  /*1bf0*/  @!P1 LDG.E.CONSTANT R5, desc[UR10][R16.64] ;  /* 0x0000000a10059981 */ /* 0x000f28000c1e9900 */
[----:B------:R-:W5:Y:S01]  /*1c00*/  @!P4 LDG.E.CONSTANT R25, desc[UR10][R12.64] ;  /* 0x0000000a0c19c981 */ /* 0x000f62000c1e9900 */
[----:B------:R-:W1:Y:S01]  /*1c10*/  S2R R34, SR_CgaCtaId ;  /* 0x0000000000227919 */ /* 0x000e620000008800 */
[----:B------:R-:W-:-:S04]  /*1c20*/  MOV R33, 0x400 ;  /* 0x0000040000217802 */ /* 0x000fc80000000f00 */
[----:B------:R-:W-:Y:S02]  /*1c30*/  IADD3 R33, PT, PT, R33, 0x1100, RZ ;  /* 0x0000110021217810 */ /* 0x000fe40007ffe0ff */
[----:B------:R-:W-:Y:S02]  /*1c40*/  IADD3 R23, PT, PT, R23, UR12, RZ ;  /* 0x0000000c17177c10 */ /* 0x000fe4000fffe0ff */
[----:B-1----:R-:W-:-:S05]  /*1c50*/  LEA R33, R34, R33, 0x18 ;  /* 0x0000002122217211 */ /* 0x002fca00078ec0ff */
[--C-:B------:R-:W-:Y:S02]  /*1c60*/  IMAD R19, R19, 0x104, R33.reuse ;  /* 0x0000010413137824 */ /* 0x100fe400078e0221 */
[--C-:B0-----:R-:W-:Y:S02]  /*1c70*/  IMAD R15, R18, 0x104, R33.reuse ;  /* 0x00000104120f7824 */ /* 0x101fe400078e0221 */
[--C-:B------:R-:W-:Y:S02]  /*1c80*/  IMAD R21, R21, 0x104, R33.reuse ;  /* 0x0000010415157824 */ /* 0x100fe400078e0221 */
[----:B------:R-:W-:Y:S01]  /*1c90*/  IMAD R33, R32, 0x104, R33 ;  /* 0x0000010420217824 */ /* 0x000fe200078e0221 */
[----:B------:R-:W-:Y:S02]  /*1ca0*/  LEA R19, R24, R19, 0x2 ;  /* 0x0000001318137211 */ /* 0x000fe400078e10ff */
[----:B------:R-:W-:Y:S02]  /*1cb0*/  LEA R22, R22, R15, 0x2 ;  /* 0x0000000f16167211 */ /* 0x000fe400078e10ff */
[----:B------:R-:W-:-:S02]  /*1cc0*/  LEA R20, R20, R21, 0x2 ;  /* 0x0000001514147211 */ /* 0x000fc400078e10ff */
[----:B------:R-:W-:Y:S02]  /*1cd0*/  LEA R26, R26, R33, 0x2 ;  /* 0x000000211a1a7211 */ /* 0x000fe400078e10ff */
[----:B------:R-:W-:Y:S01]  /*1ce0*/  ISETP.GE.U32.AND P0, PT, R23, 0x400, PT ;  /* 0x000004001700780c */ /* 0x000fe20003f06070 */
[----:B---3--:R0:W-:Y:S04]  /*1cf0*/  STS [R19], R4 ;  /* 0x0000000413007388 */ /* 0x0081e80000000800 */
[----:B----4-:R0:W-:Y:S04]  /*1d00*/  STS [R22], R5 ;  /* 0x0000000516007388 */ /* 0x0101e80000000800 */
[----:B--2---:R0:W-:Y:S04]  /*1d10*/  STS [R20], R27 ;  /* 0x0000001b14007388 */ /* 0x0041e80000000800 */
[----:B-----5:R0:W-:Y:S01]  /*1d20*/  STS [R26], R25 ;  /* 0x000000191a007388 */ /* 0x0201e20000000800 */
[----:B------:R-:W-:Y:S05]  /*1d30*/  @!P0 BRA `(.L_x_10) ;  /* 0xfffffff800708947 */ /* 0x000fea000383ffff */
.L_x_9:
[----:B0-----:R-:W-:Y:S05]  /*1d40*/  BSYNC.RECONVERGENT B0 ;  /* 0x0000000000007941 */ /* 0x001fea0003800200 */
.L_x_8:
[----:B-1234-:R-:W0:Y:S01]  /*1d50*/  S2R R5, SR_CgaCtaId ;  /* 0x0000000000057919 */ /* 0x01ee220000008800 */
[----:B------:R-:W-:Y:S01]  /*1d60*/  MOV R4, 0x400 ;  /* 0x0000040000047802 */ /* 0x000fe20000000f00 */
[----:B------:R-:W-:Y:S01]  /*1d70*/  UIADD3 UR4, UPT, UPT, UR4, 0x1, URZ ;  /* 0x0000000104047890 */ /* 0x000fe2000fffe0ff */
[----:B------:R-:W-:Y:S02]  /*1d80*/  BAR.SYNC.DEFER_BLOCKING 0x0 ;  /* 0x0000000000007b1d */ /* 0x000fe40000010000 */
[----:B------:R-:W-:Y:S01]  /*1d90*/  IADD3 R6, PT, PT, R4, 0x1100, RZ ;  /* 0x0000110004067810 */ /* 0x000fe20007ffe0ff */
[----:B------:R-:W-:Y:S01]  /*1da0*/  UISETP.NE.AND UP0, UPT, UR4, UR8, UPT ;  /* 0x000000080400728c */ /* 0x000fe2000bf05270 */
[C---:B0-----:R-:W-:Y:S02]  /*1db0*/  LEA R4, R5.reuse, R4, 0x18 ;  /* 0x0000000405047211 */ /* 0x041fe400078ec0ff */
[----:B------:R-:W-:-:S03]  /*1dc0*/  LEA R5, R5, R6, 0x18 ;  /* 0x0000000605057211 */ /* 0x000fc600078ec0ff */
[----:B------:R-:W-:Y:S01]  /*1dd0*/  IMAD R47, R45, 0x44, R4 ;  /* 0x000000442d2f7824 */ /* 0x000fe200078e0204 */
[----:B------:R-:W-:-:S04]  /*1de0*/  LEA R46, R44, R5, 0x2 ;  /* 0x000000052c2e7211 */ /* 0x000fc800078e10ff */
[----:B------:R-:W-:Y:S04]  /*1df0*/  LDS.128 R4, [R47+0x40] ;  /* 0x000040002f047984 */ /* 0x000fe80000000c00 */
[----:B------:R-:W0:Y:S04]  /*1e00*/  LDS.128 R12, [R46] ;  /* 0x000000002e0c7984 */ /* 0x000e280000000c00 */
[----:B------:R-:W1:Y:S04]  /*1e10*/  LDS.128 R20, [R47+0x80] ;  /* 0x000080002f147984 */ /* 0x000e680000000c00 */
[----:B------:R-:W2:Y:S04]  /*1e20*/  LDS.128 R32, [R47] ;  /* 0x000000002f207984 */ /* 0x000ea80000000c00 */
[----:B------:R-:W3:Y:S04]  /*1e30*/  LDS.128 R16, [R46+0x100] ;  /* 0x000100002e107984 */ /* 0x000ee80000000c00 */
[----:B------:R-:W4:Y:S04]  /*1e40*/  LDS.128 R24, [R47+0xc0] ;  /* 0x0000c0002f187984 */ /* 0x000f280000000c00 */
[----:B------:R-:W5:Y:S01]  /*1e50*/  LDS R50, [R46+0x110] ;  /* 0x000110002e327984 */ /* 0x000f620000000800 */
[C---:B0-----:R-:W-:Y:S01]  /*1e60*/  FFMA R52, R12.reuse, R5, R11 ;  /* 0x000000050c347223 */ /* 0x041fe2000000000b */
[C---:B------:R-:W-:Y:S01]  /*1e70*/  FFMA R51, R5.reuse, R14, R51 ;  /* 0x0000000e05337223 */ /* 0x040fe20000000033 */
[CC--:B-1----:R-:W-:Y:S01]  /*1e80*/  FFMA R21, R5.reuse, R13.reuse, R30 ;  /* 0x0000000d05157223 */ /* 0x0c2fe2000000001e */
[----:B------:R-:W-:Y:S01]  /*1e90*/  FFMA R30, R12, R22, R9 ;  /* 0x000000160c1e7223 */ /* 0x000fe20000000009 */
[CC--:B------:R-:W-:Y:S01]  /*1ea0*/  FFMA R49, R22.reuse, R13.reuse, R49 ;  /* 0x0000000d16317223 */ /* 0x0c0fe20000000031 */
[----:B------:R-:W-:Y:S01]  /*1eb0*/  FFMA R53, R22, R14, R53 ;  /* 0x0000000e16357223 */ /* 0x000fe20000000035 */
[----:B--2---:R-:W-:Y:S01]  /*1ec0*/  FFMA R54, R32, R13, R8 ;  /* 0x0000000d20367223 */ /* 0x004fe20000000008 */
[-C--:B------:R-:W-:Y:S01]  /*1ed0*/  FFMA R22, R22, R15.reuse, R48 ;  /* 0x0000000f16167223 */ /* 0x080fe20000000030 */
[C---:B------:R-:W-:Y:S01]  /*1ee0*/  FFMA R56, R32.reuse, R12, R39 ;  /* 0x0000000c20387223 */ /* 0x040fe20000000027 */
[CC--:B------:R-:W-:Y:S01]  /*1ef0*/  FFMA R48, R32.reuse, R14.reuse, R37 ;  /* 0x0000000e20307223 */ /* 0x0c0fe20000000025 */
[-C--:B---3--:R-:W-:Y:S01]  /*1f00*/  FFMA R16, R5, R15.reuse, R10 ;  /* 0x0000000f05107223 */ /* 0x088fe2000000000a */
[----:B------:R-:W-:Y:S01]  /*1f10*/  FFMA R55, R32, R15, R36 ;  /* 0x0000000f20377223 */ /* 0x000fe20000000024 */
[----:B------:R-:W0:Y:S01]  /*1f20*/  LDS.128 R8, [R47+0xd0] ;  /* 0x0000d0002f087984 */ /* 0x000e220000000c00 */
[----:B------:R-:W-:Y:S01]  /*1f30*/  FFMA R39, R17, R33, R56 ;  /* 0x0000002111277223 */ /* 0x000fe20000000038 */
[----:B----4-:R-:W-:Y:S01]  /*1f40*/  FFMA R32, R12, R27, R29 ;  /* 0x0000001b0c207223 */ /* 0x010fe2000000001d */
[C---:B------:R-:W-:Y:S01]  /*1f50*/  FFMA R29, R27.reuse, R13, R28 ;  /* 0x0000000d1b1d7223 */ /* 0x040fe2000000001c */
[C---:B------:R-:W-:Y:S01]  /*1f60*/  FFMA R28, R27.reuse, R14, R31 ;  /* 0x0000000e1b1c7223 */ /* 0x040fe2000000001f */
[----:B------:R-:W-:Y:S01]  /*1f70*/  FFMA R31, R27, R15, R38 ;  /* 0x0000000f1b1f7223 */ /* 0x000fe20000000026 */
[C---:B------:R-:W-:Y:S01]  /*1f80*/  FFMA R36, R33.reuse, R18, R54 ;  /* 0x0000001221247223 */ /* 0x040fe20000000036 */
[----:B------:R-:W-:Y:S01]  /*1f90*/  FFMA R37, R33, R19, R48 ;  /* 0x0000001321257223 */ /* 0x000fe20000000030 */
[----:B-----5:R-:W-:Y:S01]  /*1fa0*/  FFMA R38, R50, R33, R55 ;  /* 0x0000002132267223 */ /* 0x020fe20000000037 */
[-C--:B------:R-:W-:Y:S01]  /*1fb0*/  FFMA R33, R17, R6.reuse, R52 ;  /* 0x0000000611217223 */ /* 0x080fe20000000034 */
[-C--:B------:R-:W-:Y:S01]  /*1fc0*/  FFMA R48, R18, R6.reuse, R21 ;  /* 0x0000000612307223 */ /* 0x080fe20000000015 */
[CC--:B------:R-:W-:Y:S01]  /*1fd0*/  FFMA R51, R19.reuse, R6.reuse, R51 ;  /* 0x0000000613337223 */ /* 0x0c0fe20000000033 */
[----:B------:R-:W-:Y:S01]  /*1fe0*/  FFMA R16, R50, R6, R16 ;  /* 0x0000000632107223 */ /* 0x000fe20000000010 */
[-C--:B------:R-:W-:Y:S01]  /*1ff0*/  FFMA R49, R18, R23.reuse, R49 ;  /* 0x0000001712317223 */ /* 0x080fe20000000031 */
[-C--:B------:R-:W-:Y:S01]  /*2000*/  FFMA R53, R19, R23.reuse, R53 ;  /* 0x0000001713357223 */ /* 0x080fe20000000035 */
[----:B------:R-:W1:Y:S01]  /*2010*/  LDS.64 R26, [R46+0x210] ;  /* 0x000210002e1a7984 */ /* 0x000e620000000a00 */
[-C--:B------:R-:W-:Y:S01]  /*2020*/  FFMA R21, R17, R23.reuse, R30 ;  /* 0x0000001711157223 */ /* 0x080fe2000000001e */
[----:B------:R-:W-:-:S02]  /*2030*/  FFMA R23, R50, R23, R22 ;  /* 0x0000001732177223 */ /* 0x000fc40000000016 */
[----:B------:R-:W2:Y:S04]  /*2040*/  LDS.64 R4, [R46+0x208] ;  /* 0x000208002e047984 */ /* 0x000ea80000000a00 */
[----:B------:R-:W3:Y:S01]  /*2050*/  LDS.128 R12, [R47+0x90] ;  /* 0x000090002f0c7984 */ /* 0x000ee20000000c00 */
[C---:B0-----:R-:W-:Y:S01]  /*2060*/  FFMA R18, R8.reuse, R18, R29 ;  /* 0x0000001208127223 */ /* 0x041fe2000000001d */
[----:B------:R-:W-:Y:S01]  /*2070*/  FFMA R19, R8, R19, R28 ;  /* 0x0000001308137223 */ /* 0x000fe2000000001c */
[-C--:B------:R-:W-:Y:S01]  /*2080*/  FFMA R6, R50, R8.reuse, R31 ;  /* 0x0000000832067223 */ /* 0x080fe2000000001f */
[----:B------:R-:W-:Y:S01]  /*2090*/  FFMA R17, R17, R8, R32 ;  /* 0x0000000811117223 */ /* 0x000fe20000000020 */
[----:B------:R-:W0:Y:S04]  /*20a0*/  LDS.128 R28, [R46+0x310] ;  /* 0x000310002e1c7984 */ /* 0x000e280000000c00 */
[----:B------:R-:W4:Y:S01]  /*20b0*/  LDS R8, [R46+0x30c] ;  /* 0x00030c002e087984 */ /* 0x000f220000000800 */
[CC--:B-1----:R-:W-:Y:S01]  /*20c0*/  FFMA R22, R26.reuse, R34.reuse, R37 ;  /* 0x000000221a167223 */ /* 0x0c2fe20000000025 */
[C---:B------:R-:W-:Y:S01]  /*20d0*/  FFMA R54, R26.reuse, R9, R19 ;  /* 0x000000091a367223 */ /* 0x040fe20000000013 */
[-C--:B------:R-:W-:Y:S01]  /*20e0*/  FFMA R51, R26, R7.reuse, R51 ;  /* 0x000000071a337223 */ /* 0x080fe20000000033 */
[-C--:B------:R-:W-:Y:S01]  /*20f0*/  FFMA R50, R27, R7.reuse, R16 ;  /* 0x000000071b327223 */ /* 0x080fe20000000010 */
[C---:B--2---:R-:W-:Y:S01]  /*2100*/  FFMA R37, R4.reuse, R7, R33 ;  /* 0x0000000704257223 */ /* 0x044fe20000000021 */
[C---:B------:R-:W-:Y:S01]  /*2110*/  FFMA R52, R4.reuse, R9, R17 ;  /* 0x0000000904347223 */ /* 0x040fe20000000011 */
[----:B------:R-:W-:Y:S01]  /*2120*/  FFMA R39, R4, R34, R39 ;  /* 0x0000002204277223 */ /* 0x000fe20000000027 */
[----:B------:R-:W-:Y:S01]  /*2130*/  FFMA R36, R34, R5, R36 ;  /* 0x0000000522247223 */ /* 0x000fe20000000024 */
[C---:B------:R-:W-:Y:S01]  /*2140*/  FFMA R48, R5.reuse, R7, R48 ;  /* 0x0000000705307223 */ /* 0x040fe20000000030 */
[-C--:B---3--:R-:W-:Y:S01]  /*2150*/  FFMA R32, R4, R12.reuse, R21 ;  /* 0x0000000c04207223 */ /* 0x088fe20000000015 */
[----:B------:R-:W-:Y:S01]  /*2160*/  FFMA R33, R12, R5, R49 ;  /* 0x000000050c217223 */ /* 0x000fe20000000031 */
[-C--:B------:R-:W-:Y:S01]  /*2170*/  FFMA R38, R34, R27.reuse, R38 ;  /* 0x0000001b22267223 */ /* 0x080fe20000000026 */
[----:B------:R-:W-:Y:S01]  /*2180*/  FFMA R34, R26, R12, R53 ;  /* 0x0000000c1a227223 */ /* 0x000fe20000000035 */
[----:B------:R-:W-:Y:S01]  /*2190*/  FFMA R53, R12, R27, R23 ;  /* 0x0000001b0c357223 */ /* 0x000fe20000000017 */
[-C--:B0-----:R-:W-:Y:S01]  /*21a0*/  FFMA R31, R5, R9.reuse, R18 ;  /* 0x00000009051f7223 */ /* 0x081fe20000000012 */
[----:B------:R-:W-:Y:S01]  /*21b0*/  FFMA R9, R27, R9, R6 ;  /* 0x000000091b097223 */ /* 0x000fe20000000006 */
[----:B------:R-:W0:Y:S01]  /*21c0*/  LDS.128 R16, [R46+0x410] ;  /* 0x000410002e107984 */ /* 0x000e220000000c00 */
[----:B------:R-:W-:Y:S01]  /*21d0*/  FFMA R21, R35, R29, R22 ;  /* 0x0000001d23157223 */ /* 0x000fe20000000016 */
[-C--:B----4-:R-:W-:Y:S01]  /*21e0*/  FFMA R49, R8, R13.reuse, R32 ;  /* 0x0000000d08317223 */ /* 0x090fe20000000020 */
[-C--:B------:R-:W-:Y:S01]  /*21f0*/  FFMA R56, R28, R13.reuse, R33 ;  /* 0x0000000d1c387223 */ /* 0x080fe20000000021 */
[----:B------:R-:W1:Y:S01]  /*2200*/  LDS.128 R4, [R47+0x50] ;  /* 0x000050002f047984 */ /* 0x000e620000000c00 */
[CC--:B------:R-:W-:Y:S01]  /*2210*/  FFMA R27, R29.reuse, R13.reuse, R34 ;  /* 0x0000000d1d1b7223 */ /* 0x0c0fe20000000022 */
[----:B------:R-:W-:Y:S01]  /*2220*/  FFMA R58, R30, R13, R53 ;  /* 0x0000000d1e3a7223 */ /* 0x000fe20000000035 */
[-C--:B------:R-:W-:Y:S01]  /*2230*/  FFMA R53, R8, R10.reuse, R52 ;  /* 0x0000000a08357223 */ /* 0x080fe20000000034 */
[-C--:B------:R-:W-:Y:S01]  /*2240*/  FFMA R22, R28, R10.reuse, R31 ;  /* 0x0000000a1c167223 */ /* 0x080fe2000000001f */
[-C--:B------:R-:W-:Y:S01]  /*2250*/  FFMA R13, R29, R10.reuse, R54 ;  /* 0x0000000a1d0d7223 */ /* 0x080fe20000000036 */
[----:B------:R-:W-:Y:S01]  /*2260*/  FFMA R10, R30, R10, R9 ;  /* 0x0000000a1e0a7223 */ /* 0x000fe20000000009 */
[-C--:B------:R-:W-:Y:S01]  /*2270*/  FFMA R26, R28, R35.reuse, R36 ;  /* 0x000000231c1a7223 */ /* 0x080fe20000000024 */
[----:B------:R-:W-:Y:S01]  /*2280*/  FFMA R12, R35, R30, R38 ;  /* 0x0000001e230c7223 */ /* 0x000fe20000000026 */
[----:B------:R-:W-:-:S02]  /*2290*/  FFMA R23, R8, R35, R39 ;  /* 0x0000002308177223 */ /* 0x000fc40000000027 */
[----:B------:R-:W2:Y:S01]  /*22a0*/  LDS.128 R32, [R47+0x10] ;  /* 0x000010002f207984 */ /* 0x000ea20000000c00 */
[-C--:B0-----:R-:W-:Y:S01]  /*22b0*/  FFMA R52, R16, R14.reuse, R49 ;  /* 0x0000000e10347223 */ /* 0x081fe20000000031 */
[-C--:B------:R-:W-:Y:S01]  /*22c0*/  FFMA R49, R17, R14.reuse, R56 ;  /* 0x0000000e11317223 */ /* 0x080fe20000000038 */
[-C--:B------:R-:W-:Y:S01]  /*22d0*/  FFMA R54, R18, R14.reuse, R27 ;  /* 0x0000000e12367223 */ /* 0x080fe2000000001b */
[----:B------:R-:W-:Y:S01]  /*22e0*/  FFMA R55, R19, R14, R58 ;  /* 0x0000000e13377223 */ /* 0x000fe2000000003a */
[-C--:B-1----:R-:W-:Y:S01]  /*22f0*/  FFMA R9, R8, R4.reuse, R37 ;  /* 0x0000000408097223 */ /* 0x082fe20000000025 */
[----:B------:R-:W-:Y:S01]  /*2300*/  FFMA R48, R28, R4, R48 ;  /* 0x000000041c307223 */ /* 0x000fe20000000030 */
[C---:B------:R-:W-:Y:S01]  /*2310*/  FFMA R29, R4.reuse, R29, R51 ;  /* 0x0000001d041d7223 */ /* 0x040fe20000000033 */
[----:B------:R-:W-:Y:S01]  /*2320*/  FFMA R4, R4, R30, R50 ;  /* 0x0000001e04047223 */ /* 0x000fe20000000032 */
[-C--:B------:R-:W-:Y:S01]  /*2330*/  FFMA R50, R16, R5.reuse, R9 ;  /* 0x0000000510327223 */ /* 0x080fe20000000009 */
[-C--:B------:R-:W-:Y:S01]  /*2340*/  FFMA R51, R17, R5.reuse, R48 ;  /* 0x0000000511337223 */ /* 0x080fe20000000030 */
[-C--:B------:R-:W-:Y:S01]  /*2350*/  FFMA R48, R18, R5.reuse, R29 ;  /* 0x0000000512307223 */ /* 0x080fe2000000001d */
[----:B------:R-:W0:Y:S01]  /*2360*/  LDS.128 R36, [R46+0x510] ;  /* 0x000510002e247984 */ /* 0x000e220000000c00 */
[----:B------:R-:W-:Y:S01]  /*2370*/  FFMA R5, R19, R5, R4 ;  /* 0x0000000513057223 */ /* 0x000fe20000000004 */
[-C--:B------:R-:W-:Y:S01]  /*2380*/  FFMA R14, R16, R11.reuse, R53 ;  /* 0x0000000b100e7223 */ /* 0x080fe20000000035 */
[-C--:B------:R-:W-:Y:S01]  /*2390*/  FFMA R53, R17, R11.reuse, R22 ;  /* 0x0000000b11357223 */ /* 0x080fe20000000016 */
[----:B------:R-:W1:Y:S01]  /*23a0*/  LDS R4, [R46+0x520] ;  /* 0x000520002e047984 */ /* 0x000e620000000800 */
[-C--:B------:R-:W-:Y:S01]  /*23b0*/  FFMA R22, R18, R11.reuse, R13 ;  /* 0x0000000b12167223 */ /* 0x080fe2000000000d */
[----:B------:R-:W-:Y:S01]  /*23c0*/  FFMA R27, R19, R11, R10 ;  /* 0x0000000b131b7223 */ /* 0x000fe2000000000a */
[C---:B--2---:R-:W-:Y:S01]  /*23d0*/  FFMA R16, R32.reuse, R16, R23 ;  /* 0x0000001020107223 */ /* 0x044fe20000000017 */
[----:B------:R-:W2:Y:S01]  /*23e0*/  LDS.128 R28, [R47+0xe0] ;  /* 0x0000e0002f1c7984 */ /* 0x000ea20000000c00 */
[C---:B------:R-:W-:Y:S01]  /*23f0*/  FFMA R26, R32.reuse, R17, R26 ;  /* 0x00000011201a7223 */ /* 0x040fe2000000001a */
[C---:B------:R-:W-:Y:S01]  /*2400*/  FFMA R18, R32.reuse, R18, R21 ;  /* 0x0000001220127223 */ /* 0x040fe20000000015 */
[----:B------:R-:W-:Y:S01]  /*2410*/  FFMA R19, R32, R19, R12 ;  /* 0x0000001320137223 */ /* 0x000fe2000000000c */
[----:B------:R-:W3:Y:S04]  /*2420*/  LDS.64 R10, [R46+0x620] ;  /* 0x000620002e0a7984 */ /* 0x000ee80000000a00 */
[----:B------:R-:W4:Y:S01]  /*2430*/  LDS.64 R8, [R46+0x618] ;  /* 0x000618002e087984 */ /* 0x000f220000000a00 */
[----:B0-----:R-:W-:Y:S01]  /*2440*/  FFMA R23, R33, R38, R26 ;  /* 0x0000002621177223 */ /* 0x001fe2000000001a */
[----:B------:R-:W-:Y:S01]  /*2450*/  FFMA R57, R37, R33, R16 ;  /* 0x0000002125397223 */ /* 0x000fe20000000010 */
[----:B------:R-:W-:Y:S01]  /*2460*/  FFMA R21, R33, R39, R18 ;  /* 0x0000002721157223 */ /* 0x000fe20000000012 */
[-C--:B------:R-:W-:Y:S01]  /*2470*/  FFMA R32, R38, R6.reuse, R51 ;  /* 0x0000000626207223 */ /* 0x080fe20000000033 */
[----:B-1----:R-:W-:Y:S01]  /*2480*/  FFMA R26, R4, R33, R19 ;  /* 0x00000021041a7223 */ /* 0x002fe20000000013 */
[CC--:B------:R-:W-:Y:S01]  /*2490*/  FFMA R33, R37.reuse, R6.reuse, R50 ;  /* 0x0000000625217223 */ /* 0x0c0fe20000000032 */
[----:B------:R-:W0:Y:S01]  /*24a0*/  LDS.128 R16, [R47+0xa0] ;  /* 0x0000a0002f107984 */ /* 0x000e220000000c00 */
[-C--:B------:R-:W-:Y:S01]  /*24b0*/  FFMA R51, R37, R15.reuse, R52 ;  /* 0x0000000f25337223 */ /* 0x080fe20000000034 */
[C---:B------:R-:W-:Y:S01]  /*24c0*/  FFMA R59, R39.reuse, R6, R48 ;  /* 0x00000006273b7223 */ /* 0x040fe20000000030 */
[-C--:B------:R-:W-:Y:S01]  /*24d0*/  FFMA R49, R38, R15.reuse, R49 ;  /* 0x0000000f26317223 */ /* 0x080fe20000000031 */
[-C--:B------:R-:W-:Y:S01]  /*24e0*/  FFMA R61, R39, R15.reuse, R54 ;  /* 0x0000000f273d7223 */ /* 0x080fe20000000036 */
[C---:B------:R-:W-:Y:S01]  /*24f0*/  FFMA R36, R4.reuse, R15, R55 ;  /* 0x0000000f04247223 */ /* 0x040fe20000000037 */
[----:B--2---:R-:W-:Y:S01]  /*2500*/  FFMA R37, R37, R28, R14 ;  /* 0x0000001c25257223 */ /* 0x004fe2000000000e */
[----:B------:R-:W-:Y:S01]  /*2510*/  FFMA R6, R4, R6, R5 ;  /* 0x0000000604067223 */ /* 0x000fe20000000005 */
[C---:B------:R-:W-:Y:S01]  /*2520*/  FFMA R39, R28.reuse, R39, R22 ;  /* 0x000000271c277223 */ /* 0x040fe20000000016 */
[----:B------:R-:W1:Y:S01]  /*2530*/  LDS.128 R12, [R46+0x720] ;  /* 0x000720002e0c7984 */ /* 0x000e620000000c00 */
[----:B------:R-:W-:Y:S01]  /*2540*/  FFMA R38, R28, R38, R53 ;  /* 0x000000261c267223 */ /* 0x000fe20000000035 */
[----:B------:R-:W-:Y:S01]  /*2550*/  FFMA R48, R4, R28, R27 ;  /* 0x0000001c04307223 */ /* 0x000fe2000000001b */
[-C--:B---3--:R-:W-:Y:S01]  /*2560*/  FFMA R28, R10, R34.reuse, R21 ;  /* 0x000000220a1c7223 */ /* 0x088fe20000000015 */
[----:B------:R-:W2:Y:S01]  /*2570*/  LDS R22, [R46+0x71c] ;  /* 0x00071c002e167984 */ /* 0x000ea20000000800 */
[-C--:B----4-:R-:W-:Y:S01]  /*2580*/  FFMA R33, R8, R7.reuse, R33 ;  /* 0x0000000708217223 */ /* 0x090fe20000000021 */
[-C--:B------:R-:W-:Y:S01]  /*2590*/  FFMA R53, R9, R7.reuse, R32 ;  /* 0x0000000709357223 */ /* 0x080fe20000000020 */
[-C--:B------:R-:W-:Y:S01]  /*25a0*/  FFMA R59, R10, R7.reuse, R59 ;  /* 0x000000070a3b7223 */ /* 0x080fe2000000003b */
[----:B------:R-:W-:Y:S01]  /*25b0*/  FFMA R21, R11, R7, R6 ;  /* 0x000000070b157223 */ /* 0x000fe20000000006 */
[C---:B------:R-:W-:Y:S01]  /*25c0*/  FFMA R27, R34.reuse, R9, R23 ;  /* 0x00000009221b7223 */ /* 0x040fe20000000017 */
[----:B------:R-:W3:Y:S01]  /*25d0*/  LDS.128 R4, [R47+0x60] ;  /* 0x000060002f047984 */ /* 0x000ee20000000c00 */
[----:B------:R-:W-:Y:S01]  /*25e0*/  FFMA R23, R34, R11, R26 ;  /* 0x0000000b22177223 */ /* 0x000fe2000000001a */
[C---:B------:R-:W-:Y:S01]  /*25f0*/  FFMA R57, R8.reuse, R34, R57 ;  /* 0x0000002208397223 */ /* 0x040fe20000000039 */
[-C--:B------:R-:W-:Y:S01]  /*2600*/  FFMA R37, R8, R29.reuse, R37 ;  /* 0x0000001d08257223 */ /* 0x080fe20000000025 */
[-C--:B------:R-:W-:Y:S01]  /*2610*/  FFMA R55, R9, R29.reuse, R38 ;  /* 0x0000001d09377223 */ /* 0x080fe20000000026 */
[-C--:B------:R-:W-:Y:S01]  /*2620*/  FFMA R26, R10, R29.reuse, R39 ;  /* 0x0000001d0a1a7223 */ /* 0x080fe20000000027 */
[----:B------:R-:W-:Y:S01]  /*2630*/  FFMA R29, R11, R29, R48 ;  /* 0x0000001d0b1d7223 */ /* 0x000fe20000000030 */
[-C--:B0-----:R-:W-:Y:S01]  /*2640*/  FFMA R32, R8, R16.reuse, R51 ;  /* 0x0000001008207223 */ /* 0x081fe20000000033 */
[----:B------:R-:W-:Y:S01]  /*2650*/  FFMA R49, R16, R9, R49 ;  /* 0x0000000910317223 */ /* 0x000fe20000000031 */
[----:B------:R-:W-:Y:S01]  /*2660*/  FFMA R34, R10, R16, R61 ;  /* 0x000000100a227223 */ /* 0x000fe2000000003d */
[----:B------:R-:W-:-:S02]  /*2670*/  FFMA R39, R16, R11, R36 ;  /* 0x0000000b10277223 */ /* 0x000fc40000000024 */
[----:B------:R-:W0:Y:S01]  /*2680*/  LDS.128 R8, [R46+0x820] ;  /* 0x000820002e087984 */ /* 0x000e220000000c00 */
[-C--:B-1----:R-:W-:Y:S01]  /*2690*/  FFMA R48, R12, R17.reuse, R49 ;  /* 0x000000110c307223 */ /* 0x082fe20000000031 */
[----:B------:R-:W-:Y:S01]  /*26a0*/  FFMA R50, R14, R17, R39 ;  /* 0x000000110e327223 */ /* 0x000fe20000000027 */
[----:B------:R-:W-:Y:S01]  /*26b0*/  FFMA R16, R12, R35, R27 ;  /* 0x000000230c107223 */ /* 0x000fe2000000001b */
[----:B------:R-:W-:Y:S01]  /*26c0*/  FFMA R27, R35, R13, R28 ;  /* 0x0000000d231b7223 */ /* 0x000fe2000000001c */
[-C--:B--2---:R-:W-:Y:S01]  /*26d0*/  FFMA R49, R22, R30.reuse, R37 ;  /* 0x0000001e16317223 */ /* 0x084fe20000000025 */
[-C--:B------:R-:W-:Y:S01]  /*26e0*/  FFMA R52, R12, R30.reuse, R55 ;  /* 0x0000001e0c347223 */ /* 0x080fe20000000037 */
[----:B------:R-:W1:Y:S01]  /*26f0*/  LDS.128 R36, [R47+0x20] ;  /* 0x000020002f247984 */ /* 0x000e620000000c00 */
[----:B------:R-:W-:Y:S01]  /*2700*/  FFMA R51, R13, R30, R26 ;  /* 0x0000001e0d337223 */ /* 0x000fe2000000001a */
[----:B------:R-:W-:Y:S01]  /*2710*/  FFMA R28, R35, R14, R23 ;  /* 0x0000000e231c7223 */ /* 0x000fe20000000017 */
[----:B------:R-:W-:Y:S01]  /*2720*/  FFMA R30, R14, R30, R29 ;  /* 0x0000001e0e1e7223 */ /* 0x000fe2000000001d */
[C---:B------:R-:W-:Y:S01]  /*2730*/  FFMA R57, R22.reuse, R35, R57 ;  /* 0x0000002316397223 */ /* 0x040fe20000000039 */
[CC--:B------:R-:W-:Y:S01]  /*2740*/  FFMA R23, R22.reuse, R17.reuse, R32 ;  /* 0x0000001116177223 */ /* 0x0c0fe20000000020 */
[----:B------:R-:W-:Y:S01]  /*2750*/  FFMA R15, R13, R17, R34 ;  /* 0x000000110d0f7223 */ /* 0x000fe20000000022 */
[-C--:B---3--:R-:W-:Y:S01]  /*2760*/  FFMA R29, R22, R4.reuse, R33 ;  /* 0x00000004161d7223 */ /* 0x088fe20000000021 */
[----:B------:R-:W-:Y:S01]  /*2770*/  FFMA R12, R12, R4, R53 ;  /* 0x000000040c0c7223 */ /* 0x000fe20000000035 */
[----:B------:R-:W2:Y:S01]  /*2780*/  LDS.128 R32, [R46+0x920] ;  /* 0x000920002e207984 */ /* 0x000ea20000000c00 */
[C---:B------:R-:W-:Y:S01]  /*2790*/  FFMA R58, R4.reuse, R14, R21 ;  /* 0x0000000e043a7223 */ /* 0x040fe20000000015 */
[----:B------:R-:W-:-:S02]  /*27a0*/  FFMA R59, R4, R13, R59 ;  /* 0x0000000d043b7223 */ /* 0x000fc4000000003b */
[----:B------:R-:W3:Y:S01]  /*27b0*/  LDS R17, [R46+0x930] ;  /* 0x000930002e117984 */ /* 0x000ee20000000800 */
[-C--:B0-----:R-:W-:Y:S01]  /*27c0*/  FFMA R56, R8, R5.reuse, R29 ;  /* 0x0000000508387223 */ /* 0x081fe2000000001d */
[CC--:B------:R-:W-:Y:S01]  /*27d0*/  FFMA R21, R9.reuse, R18.reuse, R48 ;  /* 0x0000001209157223 */ /* 0x0c0fe20000000030 */
[----:B------:R-:W-:Y:S01]  /*27e0*/  FFMA R29, R9, R5, R12 ;  /* 0x00000005091d7223 */ /* 0x000fe2000000000c */
[-C--:B------:R-:W-:Y:S01]  /*27f0*/  FFMA R48, R10, R18.reuse, R15 ;  /* 0x000000120a307223 */ /* 0x080fe2000000000f */
[CC--:B------:R-:W-:Y:S01]  /*2800*/  FFMA R26, R8.reuse, R18.reuse, R23 ;  /* 0x00000012081a7223 */ /* 0x0c0fe20000000017 */
[----:B------:R-:W0:Y:S01]  /*2810*/  LDS.128 R12, [R47+0xf0] ;  /* 0x0000f0002f0c7984 */ /* 0x000e220000000c00 */
[----:B------:R-:W-:Y:S01]  /*2820*/  FFMA R50, R11, R18, R50 ;  /* 0x000000120b327223 */ /* 0x000fe20000000032 */
[-C--:B------:R-:W-:Y:S01]  /*2830*/  FFMA R18, R8, R31.reuse, R49 ;  /* 0x0000001f08127223 */ /* 0x080fe20000000031 */
[----:B------:R-:W-:Y:S01]  /*2840*/  FFMA R49, R9, R31, R52 ;  /* 0x0000001f09317223 */ /* 0x000fe20000000034 */
[C---:B------:R-:W-:Y:S01]  /*2850*/  FFMA R54, R10.reuse, R5, R59 ;  /* 0x000000050a367223 */ /* 0x040fe2000000003b */
[----:B------:R-:W-:Y:S01]  /*2860*/  FFMA R52, R10, R31, R51 ;  /* 0x0000001f0a347223 */ /* 0x000fe20000000033 */
[C---:B-1----:R-:W-:Y:S01]  /*2870*/  FFMA R8, R36.reuse, R8, R57 ;  /* 0x0000000824087223 */ /* 0x042fe20000000039 */
[C---:B------:R-:W-:Y:S01]  /*2880*/  FFMA R10, R36.reuse, R10, R27 ;  /* 0x0000000a240a7223 */ /* 0x040fe2000000001b */
[C---:B------:R-:W-:Y:S01]  /*2890*/  FFMA R58, R11.reuse, R5, R58 ;  /* 0x000000050b3a7223 */ /* 0x040fe2000000003a */
[----:B------:R-:W1:Y:S01]  /*28a0*/  LDS.64 R22, [R46+0xa30] ;  /* 0x000a30002e167984 */ /* 0x000e620000000a00 */
[----:B------:R-:W-:Y:S01]  /*28b0*/  FFMA R30, R11, R31, R30 ;  /* 0x0000001f0b1e7223 */ /* 0x000fe2000000001e */
[C---:B------:R-:W-:Y:S01]  /*28c0*/  FFMA R16, R36.reuse, R9, R16 ;  /* 0x0000000924107223 */ /* 0x040fe20000000010 */
[----:B------:R-:W-:Y:S01]  /*28d0*/  FFMA R28, R36, R11, R28 ;  /* 0x0000000b241c7223 */ /* 0x000fe2000000001c */
[----:B------:R-:W4:Y:S01]  /*28e0*/  LDS.64 R4, [R46+0xa28] ;  /* 0x000a28002e047984 */ /* 0x000f220000000a00 */
[----:B--2---:R-:W-:Y:S01]  /*28f0*/  FFMA R51, R33, R37, R8 ;  /* 0x0000002521337223 */ /* 0x004fe20000000008 */
[C---:B------:R-:W-:Y:S01]  /*2900*/  FFMA R27, R37.reuse, R35, R10 ;  /* 0x00000023251b7223 */ /* 0x040fe2000000000a */
[----:B------:R-:W-:Y:S01]  /*2910*/  FFMA R31, R37, R34, R16 ;  /* 0x00000022251f7223 */ /* 0x000fe20000000010 */
[----:B------:R-:W2:Y:S01]  /*2920*/  LDS.128 R8, [R47+0xb0] ;  /* 0x0000b0002f087984 */ /* 0x000ea20000000c00 */
[----:B---3--:R-:W-:Y:S01]  /*2930*/  FFMA R28, R17, R37, R28 ;  /* 0x00000025111c7223 */ /* 0x008fe2000000001c */
[CC--:B------:R-:W-:Y:S01]  /*2940*/  FFMA R37, R33.reuse, R6.reuse, R56 ;  /* 0x0000000621257223 */ /* 0x0c0fe20000000038 */
[CC--:B------:R-:W-:Y:S01]  /*2950*/  FFMA R32, R34.reuse, R6.reuse, R29 ;  /* 0x0000000622207223 */ /* 0x0c0fe2000000001d */
[-C--:B------:R-:W-:Y:S01]  /*2960*/  FFMA R55, R33, R19.reuse, R26 ;  /* 0x0000001321377223 */ /* 0x080fe2000000001a */
[-C--:B------:R-:W-:Y:S01]  /*2970*/  FFMA R57, R34, R19.reuse, R21 ;  /* 0x0000001322397223 */ /* 0x080fe20000000015 */
[-C--:B------:R-:W-:Y:S01]  /*2980*/  FFMA R58, R17, R6.reuse, R58 ;  /* 0x00000006113a7223 */ /* 0x080fe2000000003a */
[-C--:B------:R-:W-:Y:S01]  /*2990*/  FFMA R53, R35, R19.reuse, R48 ;  /* 0x0000001323357223 */ /* 0x080fe20000000030 */
[----:B------:R-:W-:Y:S01]  /*29a0*/  FFMA R21, R17, R19, R50 ;  /* 0x0000001311157223 */ /* 0x000fe20000000032 */
[----:B------:R-:W-:Y:S01]  /*29b0*/  FFMA R29, R35, R6, R54 ;  /* 0x00000006231d7223 */ /* 0x000fe20000000036 */
[----:B0-----:R-:W-:Y:S01]  /*29c0*/  FFMA R33, R33, R12, R18 ;  /* 0x0000000c21217223 */ /* 0x001fe20000000012 */
[C---:B------:R-:W-:Y:S01]  /*29d0*/  FFMA R34, R12.reuse, R34, R49 ;  /* 0x000000220c227223 */ /* 0x040fe20000000031 */
[----:B------:R-:W-:Y:S01]  /*29e0*/  FFMA R59, R12, R35, R52 ;  /* 0x000000230c3b7223 */ /* 0x000fe20000000034 */
[----:B------:R-:W-:-:S02]  /*29f0*/  FFMA R30, R17, R12, R30 ;  /* 0x0000000c111e7223 */ /* 0x000fc4000000001e */
[----:B------:R-:W0:Y:S04]  /*2a00*/  LDS.128 R16, [R46+0xb30] ;  /* 0x000b30002e107984 */ /* 0x000e280000000c00 */
[----:B------:R-:W3:Y:S01]  /*2a10*/  LDS R12, [R46+0xb2c] ;  /* 0x000b2c002e0c7984 */ /* 0x000ee20000000800 */
[-C--:B-1----:R-:W-:Y:S01]  /*2a20*/  FFMA R26, R22, R38.reuse, R27 ;  /* 0x00000026161a7223 */ /* 0x082fe2000000001b */
[----:B------:R-:W-:Y:S01]  /*2a30*/  FFMA R61, R38, R23, R28 ;  /* 0x00000017263d7223 */ /* 0x000fe2000000001c */
[----:B------:R-:W-:Y:S01]  /*2a40*/  FFMA R49, R22, R7, R29 ;  /* 0x0000000716317223 */ /* 0x000fe2000000001d */
[----:B----4-:R-:W-:Y:S01]  /*2a50*/  FFMA R51, R4, R38, R51 ;  /* 0x0000002604337223 */ /* 0x010fe20000000033 */
[----:B------:R-:W-:Y:S01]  /*2a60*/  FFMA R35, R38, R5, R31 ;  /* 0x0000000526237223 */ /* 0x000fe2000000001f */
[-C--:B------:R-:W-:Y:S01]  /*2a70*/  FFMA R27, R5, R7.reuse, R32 ;  /* 0x00000007051b7223 */ /* 0x080fe20000000020 */
[CC--:B------:R-:W-:Y:S01]  /*2a80*/  FFMA R37, R4.reuse, R7.reuse, R37 ;  /* 0x0000000704257223 */ /* 0x0c0fe20000000025 */
[----:B------:R-:W-:Y:S01]  /*2a90*/  FFMA R58, R23, R7, R58 ;  /* 0x00000007173a7223 */ /* 0x000fe2000000003a */
[CC--:B------:R-:W-:Y:S01]  /*2aa0*/  FFMA R36, R4.reuse, R13.reuse, R33 ;  /* 0x0000000d04247223 */ /* 0x0c0fe20000000021 */
[----:B------:R-:W-:Y:S01]  /*2ab0*/  FFMA R38, R5, R13, R34 ;  /* 0x0000000d05267223 */ /* 0x000fe20000000022 */
[-C--:B--2---:R-:W-:Y:S01]  /*2ac0*/  FFMA R32, R4, R8.reuse, R55 ;  /* 0x0000000804207223 */ /* 0x084fe20000000037 */
[----:B------:R-:W-:Y:S01]  /*2ad0*/  FFMA R57, R8, R5, R57 ;  /* 0x0000000508397223 */ /* 0x000fe20000000039 */
[CC--:B------:R-:W-:Y:S01]  /*2ae0*/  FFMA R48, R22.reuse, R13.reuse, R59 ;  /* 0x0000000d16307223 */ /* 0x0c0fe2000000003b */
[----:B------:R-:W1:Y:S01]  /*2af0*/  LDS.128 R4, [R47+0x70] ;  /* 0x000070002f047984 */ /* 0x000e620000000c00 */
[----:B------:R-:W-:Y:S01]  /*2b00*/  FFMA R59, R23, R13, R30 ;  /* 0x0000000d173b7223 */ /* 0x000fe2000000001e */
[----:B------:R-:W-:Y:S01]  /*2b10*/  FFMA R34, R22, R8, R53 ;  /* 0x0000000816227223 */ /* 0x000fe20000000035 */
[----:B------:R-:W-:Y:S01]  /*2b20*/  FFMA R21, R8, R23, R21 ;  /* 0x0000001708157223 */ /* 0x000fe20000000015 */
[----:B------:R-:W2:Y:S01]  /*2b30*/  LDS.128 R28, [R46+0xc30] ;  /* 0x000c30002e1c7984 */ /* 0x000ea20000000c00 */
[----:B0-----:R-:W-:Y:S01]  /*2b40*/  FFMA R8, R16, R39, R35 ;  /* 0x0000002710087223 */ /* 0x001fe20000000023 */
[C---:B------:R-:W-:Y:S01]  /*2b50*/  FFMA R13, R39.reuse, R17, R26 ;  /* 0x00000011270d7223 */ /* 0x040fe2000000001a */
[----:B------:R-:W-:Y:S01]  /*2b60*/  FFMA R22, R39, R18, R61 ;  /* 0x0000001227167223 */ /* 0x000fe2000000003d */
[C---:B------:R-:W-:Y:S01]  /*2b70*/  FFMA R23, R17.reuse, R9, R34 ;  /* 0x0000000911177223 */ /* 0x040fe20000000022 */
[C---:B---3--:R-:W-:Y:S01]  /*2b80*/  FFMA R51, R12.reuse, R39, R51 ;  /* 0x000000270c337223 */ /* 0x048fe20000000033 */
[-C--:B------:R-:W-:Y:S01]  /*2b90*/  FFMA R39, R12, R9.reuse, R32 ;  /* 0x000000090c277223 */ /* 0x080fe20000000020 */
[-C--:B------:R-:W-:Y:S01]  /*2ba0*/  FFMA R50, R16, R9.reuse, R57 ;  /* 0x0000000910327223 */ /* 0x080fe20000000039 */
[----:B------:R-:W0:Y:S01]  /*2bb0*/  LDS.128 R32, [R47+0x30] ;  /* 0x000030002f207984 */ /* 0x000e220000000c00 */
[----:B------:R-:W-:Y:S01]  /*2bc0*/  FFMA R52, R18, R9, R21 ;  /* 0x0000000912347223 */ /* 0x000fe20000000015 */
[-C--:B------:R-:W-:Y:S01]  /*2bd0*/  FFMA R9, R12, R14.reuse, R36 ;  /* 0x0000000e0c097223 */ /* 0x080fe20000000024 */
[-C--:B------:R-:W-:Y:S01]  /*2be0*/  FFMA R26, R16, R14.reuse, R38 ;  /* 0x0000000e101a7223 */ /* 0x080fe20000000026 */
[-C--:B------:R-:W-:Y:S01]  /*2bf0*/  FFMA R21, R17, R14.reuse, R48 ;  /* 0x0000000e11157223 */ /* 0x080fe20000000030 */
[----:B------:R-:W-:Y:S01]  /*2c00*/  FFMA R14, R18, R14, R59 ;  /* 0x0000000e120e7223 */ /* 0x000fe2000000003b */
[----:B-1----:R-:W-:Y:S01]  /*2c10*/  FFMA R49, R4, R17, R49 ;  /* 0x0000001104317223 */ /* 0x002fe20000000031 */
[-C--:B------:R-:W-:Y:S01]  /*2c20*/  FFMA R37, R12, R4.reuse, R37 ;  /* 0x000000040c257223 */ /* 0x080fe20000000025 */
[----:B------:R-:W-:Y:S01]  /*2c30*/  FFMA R12, R16, R4, R27 ;  /* 0x00000004100c7223 */ /* 0x000fe2000000001b */
[----:B------:R-:W-:Y:S01]  /*2c40*/  FFMA R56, R4, R18, R58 ;  /* 0x0000001204387223 */ /* 0x000fe2000000003a */
[-C--:B--2---:R-:W-:Y:S01]  /*2c50*/  FFMA R48, R30, R5.reuse, R49 ;  /* 0x000000051e307223 */ /* 0x084fe20000000031 */
[----:B------:R-:W1:Y:S01]  /*2c60*/  LDS.128 R16, [R46+0xd30] ;  /* 0x000d30002e107984 */ /* 0x000e620000000c00 */
[CC--:B------:R-:W-:Y:S01]  /*2c70*/  FFMA R54, R28.reuse, R5.reuse, R37 ;  /* 0x000000051c367223 */ /* 0x0c0fe20000000025 */
[-C--:B------:R-:W-:Y:S01]  /*2c80*/  FFMA R58, R28, R10.reuse, R39 ;  /* 0x0000000a1c3a7223 */ /* 0x080fe20000000027 */
[CC--:B------:R-:W-:Y:S01]  /*2c90*/  FFMA R53, R29.reuse, R10.reuse, R50 ;  /* 0x0000000a1d357223 */ /* 0x0c0fe20000000032 */
[----:B------:R-:W2:Y:S01]  /*2ca0*/  LDS R49, [R46+0xd40] ;  /* 0x000d40002e317984 */ /* 0x000ea20000000800 */
[-C--:B------:R-:W-:Y:S01]  /*2cb0*/  FFMA R50, R30, R10.reuse, R23 ;  /* 0x0000000a1e327223 */ /* 0x080fe20000000017 */
[-C--:B------:R-:W-:Y:S01]  /*2cc0*/  FFMA R27, R29, R5.reuse, R12 ;  /* 0x000000051d1b7223 */ /* 0x080fe2000000000c */
[C---:B------:R-:W-:Y:S01]  /*2cd0*/  FFMA R56, R31.reuse, R5, R56 ;  /* 0x000000051f387223 */ /* 0x040fe20000000038 */
[----:B------:R3:W4:Y:S01]  /*2ce0*/  LDS.128 R36, [R47+0x100] ;  /* 0x000100002f247984 */ /* 0x0007220000000c00 */
[----:B------:R-:W-:Y:S01]  /*2cf0*/  FFMA R52, R31, R10, R52 ;  /* 0x0000000a1f347223 */ /* 0x000fe20000000034 */
[-C--:B------:R-:W-:Y:S01]  /*2d00*/  FFMA R23, R29, R15.reuse, R26 ;  /* 0x0000000f1d177223 */ /* 0x080fe2000000001a */
[-C--:B------:R-:W-:Y:S01]  /*2d10*/  FFMA R10, R28, R15.reuse, R9 ;  /* 0x0000000f1c0a7223 */ /* 0x080fe20000000009 */
[----:B------:R-:W5:Y:S01]  /*2d20*/  LDS.64 R4, [R46+0xe38] ;  /* 0x000e38002e047984 */ /* 0x000f620000000a00 */
[-C--:B------:R-:W-:Y:S01]  /*2d30*/  FFMA R26, R30, R15.reuse, R21 ;  /* 0x0000000f1e1a7223 */ /* 0x080fe20000000015 */
[----:B------:R-:W-:-:S02]  /*2d40*/  FFMA R60, R31, R15, R14 ;  /* 0x0000000f1f3c7223 */ /* 0x000fc4000000000e */
[----:B------:R-:W5:Y:S01]  /*2d50*/  LDS R21, [R46+0xf3c] ;  /* 0x000f3c002e157984 */ /* 0x000f620000000800 */
[C---:B0-----:R-:W-:Y:S01]  /*2d60*/  FFMA R29, R32.reuse, R29, R8 ;  /* 0x0000001d201d7223 */ /* 0x041fe20000000008 */
[C---:B------:R-:W-:Y:S02]  /*2d70*/  FFMA R30, R32.reuse, R30, R13 ;  /* 0x0000001e201e7223 */ /* 0x040fe4000000000d */
[----:B------:R-:W0:Y:S01]  /*2d80*/  LDS.64 R8, [R46+0xe40] ;  /* 0x000e40002e087984 */ /* 0x000e220000000a00 */
[C---:B------:R-:W-:Y:S01]  /*2d90*/  FFMA R28, R32.reuse, R28, R51 ;  /* 0x0000001c201c7223 */ /* 0x040fe20000000033 */
[----:B------:R-:W-:Y:S02]  /*2da0*/  FFMA R22, R32, R31, R22 ;  /* 0x0000001f20167223 */ /* 0x000fe40000000016 */
[----:B------:R-:W0:Y:S01]  /*2db0*/  LDS.128 R12, [R46+0xf40] ;  /* 0x000f40002e0c7984 */ /* 0x000e220000000c00 */
[----:B-1----:R-:W-:Y:S01]  /*2dc0*/  FFMA R31, R17, R33, R28 ;  /* 0x00000021111f7223 */ /* 0x002fe2000000001c */
[C---:B------:R-:W-:Y:S01]  /*2dd0*/  FFMA R29, R33.reuse, R18, R29 ;  /* 0x00000012211d7223 */ /* 0x040fe2000000001d */
[----:B---3--:R-:W-:Y:S01]  /*2de0*/  FFMA R47, R33, R19, R30 ;  /* 0x00000013212f7223 */ /* 0x008fe2000000001e */
[-C--:B------:R-:W-:Y:S01]  /*2df0*/  FFMA R54, R17, R6.reuse, R54 ;  /* 0x0000000611367223 */ /* 0x080fe20000000036 */
[----:B--2---:R-:W-:Y:S01]  /*2e00*/  FFMA R33, R49, R33, R22 ;  /* 0x0000002131217223 */ /* 0x004fe20000000016 */
[C---:B------:R-:W-:Y:S01]  /*2e10*/  FFMA R16, R18.reuse, R6, R27 ;  /* 0x0000000612107223 */ /* 0x040fe2000000001b */
[CC--:B------:R-:W-:Y:S01]  /*2e20*/  FFMA R51, R17.reuse, R11.reuse, R58 ;  /* 0x0000000b11337223 */ /* 0x0c0fe2000000003a */
[-C--:B------:R-:W-:Y:S01]  /*2e30*/  FFMA R53, R18, R11.reuse, R53 ;  /* 0x0000000b12357223 */ /* 0x080fe20000000035 */
[----:B----4-:R-:W-:Y:S01]  /*2e40*/  FFMA R22, R17, R36, R10 ;  /* 0x0000002411167223 */ /* 0x010fe2000000000a */
[C---:B------:R-:W-:Y:S01]  /*2e50*/  FFMA R48, R19.reuse, R6, R48 ;  /* 0x0000000613307223 */ /* 0x040fe20000000030 */
[----:B------:R-:W-:Y:S01]  /*2e60*/  FFMA R27, R19, R11, R50 ;  /* 0x0000000b131b7223 */ /* 0x000fe20000000032 */
[C---:B------:R-:W-:Y:S01]  /*2e70*/  FFMA R18, R36.reuse, R18, R23 ;  /* 0x0000001224127223 */ /* 0x040fe20000000017 */
[----:B------:R-:W-:Y:S01]  /*2e80*/  FFMA R26, R36, R19, R26 ;  /* 0x00000013241a7223 */ /* 0x000fe2000000001a */
[C---:B------:R-:W-:Y:S01]  /*2e90*/  FFMA R56, R49.reuse, R6, R56 ;  /* 0x0000000631387223 */ /* 0x040fe20000000038 */
[C---:B------:R-:W-:Y:S01]  /*2ea0*/  FFMA R52, R49.reuse, R11, R52 ;  /* 0x0000000b31347223 */ /* 0x040fe20000000034 */
[----:B------:R-:W-:Y:S01]  /*2eb0*/  FFMA R60, R49, R36, R60 ;  /* 0x00000024313c7223 */ /* 0x000fe2000000003c */
[C---:B-----5:R-:W-:Y:S01]  /*2ec0*/  FFMA R6, R4.reuse, R34, R31 ;  /* 0x0000002204067223 */ /* 0x060fe2000000001f */
[C---:B------:R-:W-:Y:S01]  /*2ed0*/  FFMA R11, R4.reuse, R7, R54 ;  /* 0x00000007040b7223 */ /* 0x040fe20000000036 */
[CC--:B------:R-:W-:Y:S01]  /*2ee0*/  FFMA R10, R4.reuse, R24.reuse, R51 ;  /* 0x00000018040a7223 */ /* 0x0c0fe20000000033 */
[----:B------:R-:W-:Y:S01]  /*2ef0*/  FFMA R23, R4, R37, R22 ;  /* 0x0000002504177223 */ /* 0x000fe20000000016 */
[----:B------:R-:W-:Y:S01]  /*2f00*/  FFMA R19, R34, R5, R29 ;  /* 0x0000000522137223 */ /* 0x000fe2000000001d */
[C---:B------:R-:W-:Y:S01]  /*2f10*/  FFMA R17, R5.reuse, R7, R16 ;  /* 0x0000000705117223 */ /* 0x040fe20000000010 */
[C---:B------:R-:W-:Y:S01]  /*2f20*/  FFMA R53, R5.reuse, R24, R53 ;  /* 0x0000001805357223 */ /* 0x040fe20000000035 */
[----:B------:R-:W-:Y:S01]  /*2f30*/  FFMA R5, R5, R37, R18 ;  /* 0x0000002505057223 */ /* 0x000fe20000000012 */
[C---:B------:R-:W-:Y:S01]  /*2f40*/  FFMA R29, R21.reuse, R38, R23 ;  /* 0x00000026151d7223 */ /* 0x040fe20000000017 */
[----:B------:R-:W-:Y:S01]  /*2f50*/  FFMA R39, R21, R35, R6 ;  /* 0x0000002315277223 */ /* 0x000fe20000000006 */
[C---:B0-----:R-:W-:Y:S01]  /*2f60*/  FFMA R4, R8.reuse, R34, R47 ;  /* 0x0000002208047223 */ /* 0x041fe2000000002f */
[C---:B------:R-:W-:Y:S01]  /*2f70*/  FFMA R48, R8.reuse, R7, R48 ;  /* 0x0000000708307223 */ /* 0x040fe20000000030 */
[CC--:B------:R-:W-:Y:S01]  /*2f80*/  FFMA R16, R8.reuse, R24.reuse, R27 ;  /* 0x0000001808107223 */ /* 0x0c0fe2000000001b */
[----:B------:R-:W-:Y:S01]  /*2f90*/  FFMA R26, R8, R37, R26 ;  /* 0x00000025081a7223 */ /* 0x000fe2000000001a */
[----:B------:R-:W-:Y:S01]  /*2fa0*/  FFMA R33, R34, R9, R33 ;  /* 0x0000000922217223 */ /* 0x000fe20000000021 */
[C---:B------:R-:W-:Y:S01]  /*2fb0*/  FFMA R7, R9.reuse, R7, R56 ;  /* 0x0000000709077223 */ /* 0x040fe20000000038 */
[C---:B------:R-:W-:Y:S01]  /*2fc0*/  FFMA R27, R9.reuse, R24, R52 ;  /* 0x00000018091b7223 */ /* 0x040fe20000000034 */
[----:B------:R-:W-:Y:S01]  /*2fd0*/  FFMA R47, R9, R37, R60 ;  /* 0x00000025092f7223 */ /* 0x000fe2000000003c */
[-C--:B------:R-:W-:Y:S01]  /*2fe0*/  FFMA R9, R21, R25.reuse, R10 ;  /* 0x0000001915097223 */ /* 0x080fe2000000000a */
[C---:B------:R-:W-:Y:S01]  /*2ff0*/  FFMA R51, R13.reuse, R20, R48 ;  /* 0x000000140d337223 */ /* 0x040fe20000000030 */
        /* <DEDUP_REMOVED lines=9> */
[-C--:B------:R-:W-:Y:S01]  /*3090*/  FFMA R53, R13, R25.reuse, R16 ;  /* 0x000000190d357223 */ /* 0x080fe20000000010 */
[C---:B------:R-:W-:Y:S01]  /*30a0*/  FFMA R48, R14.reuse, R25, R27 ;  /* 0x000000190e307223 */ /* 0x040fe2000000001b */
[----:B------:R-:W-:Y:S01]  /*30b0*/  FFMA R38, R14, R38, R47 ;  /* 0x000000260e267223 */ /* 0x000fe2000000002f */
[----:B------:R-:W-:Y:S06]  /*30c0*/  BAR.SYNC.DEFER_BLOCKING 0x0 ;  /* 0x0000000000007b1d */ /* 0x000fec0000010000 */
[----:B------:R-:W-:Y:S05]  /*30d0*/  BRA.U UP0, `(.L_x_11) ;  /* 0xffffffd500047547 */ /* 0x000fea000b83ffff */
.L_x_0:
[----:B------:R-:W0:Y:S01]  /*30e0*/  LDCU UR8, c[0x0][0x3ac] ;  /* 0x00007580ff0877ac */ /* 0x000e220008000800 */
[----:B------:R-:W-:Y:S01]  /*30f0*/  IADD3 R2, PT, PT, R45, UR7, RZ ;  /* 0x000000072d027c10 */ /* 0x000fe2000fffe0ff */
[----:B------:R-:W-:Y:S01]  /*3100*/  BSSY.RECONVERGENT B0, `(.L_x_12) ;  /* 0x000001a000007945 */ /* 0x000fe20003800200 */
[----:B------:R-:W-:Y:S02]  /*3110*/  LEA R3, R3, R44, 0x6 ;  /* 0x0000002c03037211 */ /* 0x000fe400078e30ff */
[C---:B------:R-:W-:Y:S02]  /*3120*/  IADD3 R4, PT, PT, R2.reuse, 0x1, RZ ;  /* 0x0000000102047810 */ /* 0x040fe40007ffe0ff */
[----:B0-----:R-:W-:Y:S02]  /*3130*/  ISETP.GE.U32.AND P0, PT, R2, UR8, PT ;  /* 0x0000000802007c0c */ /* 0x001fe4000bf06070 */
[----:B------:R-:W-:-:S11]  /*3140*/  ISETP.GE.U32.AND P4, PT, R4, UR8, PT ;  /* 0x0000000804007c0c */ /* 0x000fd6000bf86070 */
[----:B------:R-:W-:Y:S05]  /*3150*/  @P0 BRA `(.L_x_13) ;  /* 0x0000000000500947 */ /* 0x000fea0003800000 */
[----:B------:R-:W0:Y:S01]  /*3160*/  LDCU UR9, c[0x0][0x3b0] ;  /* 0x00007600ff0977ac */ /* 0x000e220008000800 */
[----:B------:R-:W-:Y:S01]  /*3170*/  HFMA2 R13, -RZ, RZ, 0, 0 ;  /* 0x00000000ff0d7431 */ /* 0x000fe200000001ff */
[C---:B------:R-:W-:Y:S01]  /*3180*/  IADD3 R5, PT, PT, R3.reuse, 0x1, RZ ;  /* 0x0000000103057810 */ /* 0x040fe20007ffe0ff */
[----:B------:R-:W1:Y:S01]  /*3190*/  LDCU.64 UR4, c[0x0][0x3c8] ;  /* 0x00007900ff0477ac */ /* 0x000e620008000a00 */
[----:B------:R-:W-:Y:S01]  /*31a0*/  IADD3 R6, PT, PT, R3, 0x3, RZ ;  /* 0x0000000303067810 */ /* 0x000fe20007ffe0ff */
[----:B------:R-:W2:Y:S01]  /*31b0*/  LDCU.64 UR6, c[0x0][0x380] ;  /* 0x00007000ff0677ac */ /* 0x000ea20008000a00 */
[----:B0-----:R-:W-:Y:S01]  /*31c0*/  IMAD R12, R2, UR9, R3 ;  /* 0x00000009020c7c24 */ /* 0x001fe2000f8e0203 */
[----:B------:R-:W-:Y:S02]  /*31d0*/  ISETP.GE.U32.AND P1, PT, R5, UR9, PT ;  /* 0x0000000905007c0c */ /* 0x000fe4000bf26070 */
[C---:B------:R-:W-:Y:S01]  /*31e0*/  IADD3 R5, PT, PT, R3.reuse, 0x2, RZ ;  /* 0x0000000203057810 */ /* 0x040fe20007ffe0ff */
[----:B-1----:R-:W-:Y:S01]  /*31f0*/  IMAD.WIDE.U32 R12, R0, UR4, R12 ;  /* 0x00000004000c7c25 */ /* 0x002fe2000f8e000c */
[----:B------:R-:W-:-:S02]  /*3200*/  ISETP.GE.U32.AND P0, PT, R3, UR9, PT ;  /* 0x0000000903007c0c */ /* 0x000fc4000bf06070 */
[----:B------:R-:W-:Y:S01]  /*3210*/  ISETP.GE.U32.AND P2, PT, R5, UR9, PT ;  /* 0x0000000905007c0c */ /* 0x000fe2000bf46070 */
[----:B------:R-:W-:Y:S01]  /*3220*/  IMAD R5, R0, UR5, R13 ;  /* 0x0000000500057c24 */ /* 0x000fe2000f8e020d */
[----:B------:R-:W-:Y:S02]  /*3230*/  ISETP.GE.U32.AND P3, PT, R6, UR9, PT ;  /* 0x0000000906007c0c */ /* 0x000fe4000bf66070 */
[----:B--2---:R-:W-:-:S04]  /*3240*/  LEA R6, P5, R12, UR6, 0x2 ;  /* 0x000000060c067c11 */ /* 0x004fc8000f8a10ff */
[----:B------:R-:W-:-:S05]  /*3250*/  LEA.HI.X R7, R12, UR7, R5, 0x2, P5 ;  /* 0x000000070c077c11 */ /* 0x000fca000a8f1405 */
[----:B------:R0:W-:Y:S04]  /*3260*/  @!P0 STG.E desc[UR10][R6.64], R39 ;  /* 0x0000002706008986 */ /* 0x0001e8000c10190a */
[----:B------:R0:W-:Y:S04]  /*3270*/  @!P1 STG.E desc[UR10][R6.64+0x4], R8 ;  /* 0x0000040806009986 */ /* 0x0001e8000c10190a */
[----:B------:R0:W-:Y:S04]  /*3280*/  @!P2 STG.E desc[UR10][R6.64+0x8], R37 ;  /* 0x000008250600a986 */ /* 0x0001e8000c10190a */
[----:B------:R0:W-:Y:S02]  /*3290*/  @!P3 STG.E desc[UR10][R6.64+0xc], R36 ;  /* 0x00000c240600b986 */ /* 0x0001e4000c10190a */
.L_x_13:
[----:B------:R-:W-:Y:S05]  /*32a0*/  BSYNC.RECONVERGENT B0 ;  /* 0x0000000000007941 */ /* 0x000fea0003800200 */
.L_x_12:
[----:B------:R-:W-:Y:S04]  /*32b0*/  BSSY.RECONVERGENT B0, `(.L_x_14) ;  /* 0x0000038000007945 */ /* 0x000fe80003800200 */
[----:B------:R-:W-:Y:S05]  /*32c0*/  @P4 BRA `(.L_x_15) ;  /* 0x0000000000d84947 */ /* 0x000fea0003800000 */
[----:B------:R-:W1:Y:S01]  /*32d0*/  LDC R15, c[0x0][0x3b0] ;  /* 0x0000ec00ff0f7b82 */ /* 0x000e620000000800 */
[C---:B0-----:R-:W-:Y:S01]  /*32e0*/  IADD3 R8, PT, PT, R3.reuse, 0x1, RZ ;  /* 0x0000000103087810 */ /* 0x041fe20007ffe0ff */
[----:B------:R-:W-:Y:S01]  /*32f0*/  BSSY.RECONVERGENT B1, `(.L_x_16) ;  /* 0x0000011000017945 */ /* 0x000fe20003800200 */
[C---:B------:R-:W-:Y:S02]  /*3300*/  IADD3 R14, PT, PT, R3.reuse, 0x2, RZ ;  /* 0x00000002030e7810 */ /* 0x040fe40007ffe0ff */
[C---:B------:R-:W-:Y:S02]  /*3310*/  IADD3 R16, PT, PT, R3.reuse, 0x3, RZ ;  /* 0x0000000303107810 */ /* 0x040fe40007ffe0ff */
[-C--:B-1----:R-:W-:Y:S02]  /*3320*/  ISETP.GE.U32.AND P0, PT, R3, R15.reuse, PT ;  /* 0x0000000f0300720c */ /* 0x082fe40003f06070 */
[-C--:B------:R-:W-:Y:S02]  /*3330*/  ISETP.GE.U32.AND P1, PT, R8, R15.reuse, PT ;  /* 0x0000000f0800720c */ /* 0x080fe40003f26070 */
[----:B------:R-:W-:-:S02]  /*3340*/  ISETP.GE.U32.AND P2, PT, R14, R15, PT ;  /* 0x0000000f0e00720c */ /* 0x000fc40003f46070 */
[----:B------:R-:W-:-:S07]  /*3350*/  ISETP.GE.U32.AND P3, PT, R16, R15, PT ;  /* 0x0000000f1000720c */ /* 0x000fce0003f66070 */
[----:B------:R-:W-:Y:S06]  /*3360*/  @P0 BRA `(.L_x_17) ;  /* 0x0000000000240947 */ /* 0x000fec0003800000 */
[----:B------:R-:W0:Y:S01]  /*3370*/  LDCU.64 UR4, c[0x0][0x3c8] ;  /* 0x00007900ff0477ac */ /* 0x000e220008000a00 */
[----:B------:R-:W-:Y:S01]  /*3380*/  MOV R7, RZ ;  /* 0x000000ff00077202 */ /* 0x000fe20000000f00 */
[----:B------:R-:W-:Y:S01]  /*3390*/  IMAD R6, R4, R15, R3 ;  /* 0x0000000f04067224 */ /* 0x000fe200078e0203 */
[----:B------:R-:W1:Y:S03]  /*33a0*/  LDCU.64 UR6, c[0x0][0x380] ;  /* 0x00007000ff0677ac */ /* 0x000e660008000a00 */
[----:B0-----:R-:W-:-:S04]  /*33b0*/  IMAD.WIDE.U32 R6, R0, UR4, R6 ;  /* 0x0000000400067c25 */ /* 0x001fc8000f8e0006 */
[----:B------:R-:W-:Y:S01]  /*33c0*/  IMAD R5, R0, UR5, R7 ;  /* 0x0000000500057c24 */ /* 0x000fe2000f8e0207 */
[----:B-1----:R-:W-:-:S04]  /*33d0*/  LEA R12, P0, R6, UR6, 0x2 ;  /* 0x00000006060c7c11 */ /* 0x002fc8000f8010ff */
[----:B------:R-:W-:-:S05]  /*33e0*/  LEA.HI.X R13, R6, UR7, R5, 0x2, P0 ;  /* 0x00000007060d7c11 */ /* 0x000fca00080f1405 */
[----:B------:R0:W-:Y:S04]  /*33f0*/  STG.E desc[UR10][R12.64], R11 ;  /* 0x0000000b0c007986 */ /* 0x0001e8000c10190a */
.L_x_17:
[----:B------:R-:W-:Y:S05]  /*3400*/  BSYNC.RECONVERGENT B1 ;  /* 0x0000000000017941 */ /* 0x000fea0003800200 */
.L_x_16:
[----:B------:R-:W-:Y:S04]  /*3410*/  BSSY.RECONVERGENT B1, `(.L_x_18) ;  /* 0x000000b000017945 */ /* 0x000fe80003800200 */
[----:B------:R-:W-:Y:S05]  /*3420*/  @P1 BRA `(.L_x_19) ;  /* 0x0000000000241947 */ /* 0x000fea0003800000 */
[----:B------:R-:W1:Y:S01]  /*3430*/  LDCU.64 UR4, c[0x0][0x3c8] ;  /* 0x00007900ff0477ac */ /* 0x000e620008000a00 */
[----:B------:R-:W-:Y:S02]  /*3440*/  HFMA2 R7, -RZ, RZ, 0, 0 ;  /* 0x00000000ff077431 */ /* 0x000fe400000001ff */
[----:B------:R-:W-:Y:S01]  /*3450*/  IMAD R6, R4, R15, R8 ;  /* 0x0000000f04067224 */ /* 0x000fe200078e0208 */
[----:B------:R-:W0:Y:S03]  /*3460*/  LDCU.64 UR6, c[0x0][0x380] ;  /* 0x00007000ff0677ac */ /* 0x000e260008000a00 */
[----:B-1----:R-:W-:-:S04]  /*3470*/  IMAD.WIDE.U32 R6, R0, UR4, R6 ;  /* 0x0000000400067c25 */ /* 0x002fc8000f8e0006 */
[----:B------:R-:W-:Y:S01]  /*3480*/  IMAD R5, R0, UR5, R7 ;  /* 0x0000000500057c24 */ /* 0x000fe2000f8e0207 */
[----:B0-----:R-:W-:-:S04]  /*3490*/  LEA R12, P0, R6, UR6, 0x2 ;  /* 0x00000006060c7c11 */ /* 0x001fc8000f8010ff */
[----:B------:R-:W-:-:S05]  /*34a0*/  LEA.HI.X R13, R6, UR7, R5, 0x2, P0 ;  /* 0x00000007060d7c11 */ /* 0x000fca00080f1405 */
[----:B------:R1:W-:Y:S04]  /*34b0*/  STG.E desc[UR10][R12.64], R30 ;  /* 0x0000001e0c007986 */ /* 0x0003e8000c10190a */
.L_x_19:
[----:B------:R-:W-:Y:S05]  /*34c0*/  BSYNC.RECONVERGENT B1 ;  /* 0x0000000000017941 */ /* 0x000fea0003800200 */
.L_x_18:
[----:B------:R-:W-:Y:S04]  /*34d0*/  BSSY.RECONVERGENT B1, `(.L_x_20) ;  /* 0x000000b000017945 */ /* 0x000fe80003800200 */
[----:B------:R-:W-:Y:S05]  /*34e0*/  @P2 BRA `(.L_x_21) ;  /* 0x0000000000242947 */ /* 0x000fea0003800000 */
[----:B------:R-:W2:Y:S01]  /*34f0*/  LDCU.64 UR4, c[0x0][0x3c8] ;  /* 0x00007900ff0477ac */ /* 0x000ea20008000a00 */
[----:B------:R-:W-:Y:S01]  /*3500*/  MOV R7, RZ ;  /* 0x000000ff00077202 */ /* 0x000fe20000000f00 */
[----:B------:R-:W-:Y:S01]  /*3510*/  IMAD R6, R4, R15, R14 ;  /* 0x0000000f04067224 */ /* 0x000fe200078e020e */
[----:B------:R-:W0:Y:S03]  /*3520*/  LDCU.64 UR6, c[0x0][0x380] ;  /* 0x00007000ff0677ac */ /* 0x000e260008000a00 */
[----:B--2---:R-:W-:-:S04]  /*3530*/  IMAD.WIDE.U32 R6, R0, UR4, R6 ;  /* 0x0000000400067c25 */ /* 0x004fc8000f8e0006 */
[----:B------:R-:W-:Y:S01]  /*3540*/  IMAD R5, R0, UR5, R7 ;  /* 0x0000000500057c24 */ /* 0x000fe2000f8e0207 */
[----:B01----:R-:W-:-:S04]  /*3550*/  LEA R12, P0, R6, UR6, 0x2 ;  /* 0x00000006060c7c11 */ /* 0x003fc8000f8010ff */
[----:B------:R-:W-:-:S05]  /*3560*/  LEA.HI.X R13, R6, UR7, R5, 0x2, P0 ;  /* 0x00000007060d7c11 */ /* 0x000fca00080f1405 */
[----:B------:R2:W-:Y:S04]  /*3570*/  STG.E desc[UR10][R12.64], R51 ;  /* 0x000000330c007986 */ /* 0x0005e8000c10190a */
.L_x_21:
[----:B------:R-:W-:Y:S05]  /*3580*/  BSYNC.RECONVERGENT B1 ;  /* 0x0000000000017941 */ /* 0x000fea0003800200 */
.L_x_20:
[----:B------:R-:W-:Y:S05]  /*3590*/  @P3 BRA `(.L_x_15) ;  /* 0x0000000000243947 */ /* 0x000fea0003800000 */
[----:B------:R-:W3:Y:S01]  /*35a0*/  LDCU.64 UR4, c[0x0][0x3c8] ;  /* 0x00007900ff0477ac */ /* 0x000ee20008000a00 */
[----:B------:R-:W-:Y:S02]  /*35b0*/  HFMA2 R5, -RZ, RZ, 0, 0 ;  /* 0x00000000ff057431 */ /* 0x000fe400000001ff */
[----:B------:R-:W-:Y:S01]  /*35c0*/  IMAD R4, R4, R15, R16 ;  /* 0x0000000f04047224 */ /* 0x000fe200078e0210 */
[----:B------:R-:W4:Y:S03]  /*35d0*/  LDCU.64 UR6, c[0x0][0x380] ;  /* 0x00007000ff0677ac */ /* 0x000f260008000a00 */
[----:B---3--:R-:W-:-:S04]  /*35e0*/  IMAD.WIDE.U32 R4, R0, UR4, R4 ;  /* 0x0000000400047c25 */ /* 0x008fc8000f8e0004 */
[----:B------:R-:W-:Y:S01]  /*35f0*/  IMAD R5, R0, UR5, R5 ;  /* 0x0000000500057c24 */ /* 0x000fe2000f8e0205 */
[----:B----4-:R-:W-:-:S04]  /*3600*/  LEA R6, P0, R4, UR6, 0x2 ;  /* 0x0000000604067c11 */ /* 0x010fc8000f8010ff */
[----:B------:R-:W-:-:S05]  /*3610*/  LEA.HI.X R7, R4, UR7, R5, 0x2, P0 ;  /* 0x0000000704077c11 */ /* 0x000fca00080f1405 */
[----:B------:R3:W-:Y:S04]  /*3620*/  STG.E desc[UR10][R6.64], R10 ;  /* 0x0000000a06007986 */ /* 0x0007e8000c10190a */
.L_x_15:
[----:B------:R-:W-:Y:S05]  /*3630*/  BSYNC.RECONVERGENT B0 ;  /* 0x0000000000007941 */ /* 0x000fea0003800200 */
.L_x_14:
[C---:B012---:R-:W-:Y:S01]  /*3640*/  IADD3 R12, PT, PT, R2.reuse, 0x2, RZ ;  /* 0x00000002020c7810 */ /* 0x047fe20007ffe0ff */
[----:B------:R-:W-:Y:S01]  /*3650*/  BSSY.RECONVERGENT B0, `(.L_x_22) ;  /* 0x0000020000007945 */ /* 0x000fe20003800200 */
[----:B------:R-:W-:Y:S02]  /*3660*/  IADD3 R2, PT, PT, R2, 0x3, RZ ;  /* 0x0000000302027810 */ /* 0x000fe40007ffe0ff */
[----:B------:R-:W-:Y:S02]  /*3670*/  ISETP.GE.U32.AND P1, PT, R12, UR8, PT ;  /* 0x000000080c007c0c */ /* 0x000fe4000bf26070 */
[----:B------:R-:W-:-:S11]  /*3680*/  ISETP.GE.U32.AND P0, PT, R2, UR8, PT ;  /* 0x0000000802007c0c */ /* 0x000fd6000bf06070 */
[----:B------:R-:W-:Y:S05]  /*3690*/  @P1 BRA `(.L_x_23) ;  /* 0x00000000006c1947 */ /* 0x000fea0003800000 */
[----:B------:R-:W0:Y:S01]  /*36a0*/  LDCU UR4, c[0x0][0x3b0] ;  /* 0x00007600ff0477ac */ /* 0x000e220008000800 */
[----:B------:R-:W-:Y:S01]  /*36b0*/  HFMA2 R13, -RZ, RZ, 0, 0 ;  /* 0x00000000ff0d7431 */ /* 0x000fe200000001ff */
[C---:B------:R-:W-:Y:S01]  /*36c0*/  IADD3 R5, PT, PT, R3.reuse, 0x2, RZ ;  /* 0x0000000203057810 */ /* 0x040fe20007ffe0ff */
[----:B------:R-:W1:Y:S01]  /*36d0*/  LDCU.64 UR6, c[0x0][0x3c8] ;  /* 0x00007900ff0677ac */ /* 0x000e620008000a00 */
[----:B------:R-:W-:Y:S02]  /*36e0*/  MOV R11, RZ ;  /* 0x000000ff000b7202 */ /* 0x000fe40000000f00 */
[C---:B------:R-:W-:Y:S01]  /*36f0*/  IADD3 R4, PT, PT, R3.reuse, 0x1, RZ ;  /* 0x0000000103047810 */ /* 0x040fe20007ffe0ff */
[----:B------:R-:W2:Y:S01]  /*3700*/  LDCU.64 UR12, c[0x0][0x380] ;  /* 0x00007000ff0c77ac */ /* 0x000ea20008000a00 */
[C---:B---3--:R-:W-:Y:S01]  /*3710*/  IADD3 R6, PT, PT, R3.reuse, 0x3, RZ ;  /* 0x0000000303067810 */ /* 0x048fe20007ffe0ff */
[----:B0-----:R-:W-:Y:S01]  /*3720*/  IMAD R10, R12, UR4, R3 ;  /* 0x000000040c0a7c24 */ /* 0x001fe2000f8e0203 */
[----:B------:R-:W-:Y:S01]  /*3730*/  ISETP.GE.U32.AND P4, PT, R4, UR4, PT ;  /* 0x0000000404007c0c */ /* 0x000fe2000bf86070 */
[----:B------:R-:W-:Y:S01]  /*3740*/  IMAD R12, R12, UR4, R5 ;  /* 0x000000040c0c7c24 */ /* 0x000fe2000f8e0205 */
[----:B------:R-:W-:Y:S01]  /*3750*/  ISETP.GE.U32.AND P3, PT, R3, UR4, PT ;  /* 0x0000000403007c0c */ /* 0x000fe2000bf66070 */
[C---:B-1----:R-:W-:Y:S01]  /*3760*/  IMAD R7, R0.reuse, UR7, RZ ;  /* 0x0000000700077c24 */ /* 0x042fe2000f8e02ff */
[----:B------:R-:W-:Y:S01]  /*3770*/  ISETP.GE.U32.AND P5, PT, R5, UR4, PT ;  /* 0x0000000405007c0c */ /* 0x000fe2000bfa6070 */
[----:B------:R-:W-:Y:S01]  /*3780*/  IMAD.WIDE.U32 R10, R0, UR6, R10 ;  /* 0x00000006000a7c25 */ /* 0x000fe2000f8e000a */
[----:B------:R-:W-:-:S03]  /*3790*/  ISETP.GE.U32.AND P6, PT, R6, UR4, PT ;  /* 0x0000000406007c0c */ /* 0x000fc6000bfc6070 */
[----:B------:R-:W-:Y:S01]  /*37a0*/  IMAD.WIDE.U32 R12, R0, UR6, R12 ;  /* 0x00000006000c7c25 */ /* 0x000fe2000f8e000c */
[C---:B------:R-:W-:Y:S02]  /*37b0*/  IADD3 R5, PT, PT, R7.reuse, R11, RZ ;  /* 0x0000000b07057210 */ /* 0x040fe40007ffe0ff */
[----:B--2---:R-:W-:Y:S02]  /*37c0*/  LEA R4, P1, R10, UR12, 0x2 ;  /* 0x0000000c0a047c11 */ /* 0x004fe4000f8210ff */
[----:B------:R-:W-:Y:S02]  /*37d0*/  IADD3 R7, PT, PT, R7, R13, RZ ;  /* 0x0000000d07077210 */ /* 0x000fe40007ffe0ff */
[----:B------:R-:W-:Y:S02]  /*37e0*/  LEA R6, P2, R12, UR12, 0x2 ;  /* 0x0000000c0c067c11 */ /* 0x000fe4000f8410ff */
[----:B------:R-:W-:Y:S02]  /*37f0*/  LEA.HI.X R5, R10, UR13, R5, 0x2, P1 ;  /* 0x0000000d0a057c11 */ /* 0x000fe400088f1405 */
[----:B------:R-:W-:-:S03]  /*3800*/  LEA.HI.X R7, R12, UR13, R7, 0x2, P2 ;  /* 0x0000000d0c077c11 */ /* 0x000fc600090f1407 */
[----:B------:R0:W-:Y:S04]  /*3810*/  @!P3 STG.E desc[UR10][R4.64], R9 ;  /* 0x000000090400b986 */ /* 0x0001e8000c10190a */
[----:B------:R0:W-:Y:S04]  /*3820*/  @!P4 STG.E desc[UR10][R4.64+0x4], R49 ;  /* 0x000004310400c986 */ /* 0x0001e8000c10190a */
[----:B------:R0:W-:Y:S04]  /*3830*/  @!P5 STG.E desc[UR10][R6.64], R53 ;  /* 0x000000350600d986 */ /* 0x0001e8000c10190a */
[----:B------:R0:W-:Y:S02]  /*3840*/  @!P6 STG.E desc[UR10][R6.64+0x4], R48 ;  /* 0x000004300600e986 */ /* 0x0001e4000c10190a */
.L_x_23:
[----:B------:R-:W-:Y:S05]  /*3850*/  BSYNC.RECONVERGENT B0 ;  /* 0x0000000000007941 */ /* 0x000fea0003800200 */
.L_x_22:
[----:B------:R-:W-:Y:S05]  /*3860*/  @P0 EXIT ;  /* 0x000000000000094d */ /* 0x000fea0003800000 */
[----:B------:R-:W1:Y:S01]  /*3870*/  LDCU UR4, c[0x0][0x3b0] ;  /* 0x00007600ff0477ac */ /* 0x000e620008000800 */
[C---:B0-----:R-:W-:Y:S01]  /*3880*/  IADD3 R9, PT, PT, R3.reuse, 0x1, RZ ;  /* 0x0000000103097810 */ /* 0x041fe20007ffe0ff */
[----:B------:R-:W-:Y:S01]  /*3890*/  BSSY.RECONVERGENT B0, `(.L_x_24) ;  /* 0x0000011000007945 */ /* 0x000fe20003800200 */
[C---:B------:R-:W-:Y:S02]  /*38a0*/  IADD3 R11, PT, PT, R3.reuse, 0x2, RZ ;  /* 0x00000002030b7810 */ /* 0x040fe40007ffe0ff */
[C---:B------:R-:W-:Y:S02]  /*38b0*/  IADD3 R13, PT, PT, R3.reuse, 0x3, RZ ;  /* 0x00000003030d7810 */ /* 0x040fe40007ffe0ff */
[----:B-1----:R-:W-:Y:S02]  /*38c0*/  ISETP.GE.U32.AND P0, PT, R3, UR4, PT ;  /* 0x0000000403007c0c */ /* 0x002fe4000bf06070 */
[----:B------:R-:W-:Y:S02]  /*38d0*/  ISETP.GE.U32.AND P1, PT, R9, UR4, PT ;  /* 0x0000000409007c0c */ /* 0x000fe4000bf26070 */
[----:B------:R-:W-:-:S02]  /*38e0*/  ISETP.GE.U32.AND P2, PT, R11, UR4, PT ;  /* 0x000000040b007c0c */ /* 0x000fc4000bf46070 */
[----:B------:R-:W-:-:S07]  /*38f0*/  ISETP.GE.U32.AND P3, PT, R13, UR4, PT ;  /* 0x000000040d007c0c */ /* 0x000fce000bf66070 */
[----:B------:R-:W-:Y:S06]  /*3900*/  @P0 BRA `(.L_x_25) ;  /* 0x0000000000240947 */ /* 0x000fec0003800000 */
[----:B------:R-:W0:Y:S01]  /*3910*/  LDCU.64 UR6, c[0x0][0x3c8] ;  /* 0x00007900ff0677ac */ /* 0x000e220008000a00 */
[----:B------:R-:W-:Y:S01]  /*3920*/  MOV R5, RZ ;  /* 0x000000ff00057202 */ /* 0x000fe20000000f00 */
[----:B------:R-:W-:Y:S01]  /*3930*/  IMAD R4, R2, UR4, R3 ;  /* 0x0000000402047c24 */ /* 0x000fe2000f8e0203 */
[----:B------:R-:W3:Y:S03]  /*3940*/  LDCU.64 UR8, c[0x0][0x380] ;  /* 0x00007000ff0877ac */ /* 0x000ee60008000a00 */
[----:B0-----:R-:W-:-:S04]  /*3950*/  IMAD.WIDE.U32 R4, R0, UR6, R4 ;  /* 0x0000000600047c25 */ /* 0x001fc8000f8e0004 */
[----:B------:R-:W-:Y:S01]  /*3960*/  IMAD R3, R0, UR7, R5 ;  /* 0x0000000700037c24 */ /* 0x000fe2000f8e0205 */
[----:B---3--:R-:W-:-:S04]  /*3970*/  LEA R6, P0, R4, UR8, 0x2 ;  /* 0x0000000804067c11 */ /* 0x008fc8000f8010ff */
[----:B------:R-:W-:-:S05]  /*3980*/  LEA.HI.X R7, R4, UR9, R3, 0x2, P0 ;  /* 0x0000000904077c11 */ /* 0x000fca00080f1403 */
[----:B------:R0:W-:Y:S04]  /*3990*/  STG.E desc[UR10][R6.64], R29 ;  /* 0x0000001d06007986 */ /* 0x0001e8000c10190a */
.L_x_25:
[----:B------:R-:W-:Y:S05]  /*39a0*/  BSYNC.RECONVERGENT B0 ;  /* 0x0000000000007941 */ /* 0x000fea0003800200 */
.L_x_24:
[----:B------:R-:W-:Y:S04]  /*39b0*/  BSSY.RECONVERGENT B0, `(.L_x_26) ;  /* 0x000000b000007945 */ /* 0x000fe80003800200 */
[----:B------:R-:W-:Y:S05]  /*39c0*/  @P1 BRA `(.L_x_27) ;  /* 0x0000000000241947 */ /* 0x000fea0003800000 */
[----:B------:R-:W1:Y:S01]  /*39d0*/  LDCU.64 UR6, c[0x0][0x3c8] ;  /* 0x00007900ff0677ac */ /* 0x000e620008000a00 */
[----:B------:R-:W-:Y:S02]  /*39e0*/  HFMA2 R5, -RZ, RZ, 0, 0 ;  /* 0x00000000ff057431 */ /* 0x000fe400000001ff */
[----:B------:R-:W-:Y:S01]  /*39f0*/  IMAD R4, R2, UR4, R9 ;  /* 0x0000000402047c24 */ /* 0x000fe2000f8e0209 */
[----:B------:R-:W0:Y:S03]  /*3a00*/  LDCU.64 UR8, c[0x0][0x380] ;  /* 0x00007000ff0877ac */ /* 0x000e260008000a00 */
[----:B-1----:R-:W-:-:S04]  /*3a10*/  IMAD.WIDE.U32 R4, R0, UR6, R4 ;  /* 0x0000000600047c25 */ /* 0x002fc8000f8e0004 */
[----:B------:R-:W-:Y:S01]  /*3a20*/  IMAD R3, R0, UR7, R5 ;  /* 0x0000000700037c24 */ /* 0x000fe2000f8e0205 */
[----:B0--3--:R-:W-:-:S04]  /*3a30*/  LEA R6, P0, R4, UR8, 0x2 ;  /* 0x0000000804067c11 */ /* 0x009fc8000f8010ff */
[----:B------:R-:W-:-:S05]  /*3a40*/  LEA.HI.X R7, R4, UR9, R3, 0x2, P0 ;  /* 0x0000000904077c11 */ /* 0x000fca00080f1403 */
[----:B------:R1:W-:Y:S04]  /*3a50*/  STG.E desc[UR10][R6.64], R28 ;  /* 0x0000001c06007986 */ /* 0x0003e8000c10190a */
.L_x_27:
[----:B------:R-:W-:Y:S05]  /*3a60*/  BSYNC.RECONVERGENT B0 ;  /* 0x0000000000007941 */ /* 0x000fea0003800200 */
.L_x_26:
[----:B------:R-:W-:Y:S04]  /*3a70*/  BSSY.RECONVERGENT B0, `(.L_x_28) ;  /* 0x000000b000007945 */ /* 0x000fe80003800200 */
[----:B------:R-:W-:Y:S05]  /*3a80*/  @P2 BRA `(.L_x_29) ;  /* 0x0000000000242947 */ /* 0x000fea0003800000 */
[----:B------:R-:W2:Y:S01]  /*3a90*/  LDCU.64 UR6, c[0x0][0x3c8] ;  /* 0x00007900ff0677ac */ /* 0x000ea20008000a00 */
[----:B------:R-:W-:Y:S01]  /*3aa0*/  MOV R5, RZ ;  /* 0x000000ff00057202 */ /* 0x000fe20000000f00 */
[----:B------:R-:W-:Y:S01]  /*3ab0*/  IMAD R4, R2, UR4, R11 ;  /* 0x0000000402047c24 */ /* 0x000fe2000f8e020b */
[----:B------:R-:W0:Y:S03]  /*3ac0*/  LDCU.64 UR8, c[0x0][0x380] ;  /* 0x00007000ff0877ac */ /* 0x000e260008000a00 */
[----:B--2---:R-:W-:-:S04]  /*3ad0*/  IMAD.WIDE.U32 R4, R0, UR6, R4 ;  /* 0x0000000600047c25 */ /* 0x004fc8000f8e0004 */
[----:B------:R-:W-:Y:S01]  /*3ae0*/  IMAD R3, R0, UR7, R5 ;  /* 0x0000000700037c24 */ /* 0x000fe2000f8e0205 */
[----:B01-3--:R-:W-:-:S04]  /*3af0*/  LEA R6, P0, R4, UR8, 0x2 ;  /* 0x0000000804067c11 */ /* 0x00bfc8000f8010ff */
[----:B------:R-:W-:-:S05]  /*3b00*/  LEA.HI.X R7, R4, UR9, R3, 0x2, P0 ;  /* 0x0000000904077c11 */ /* 0x000fca00080f1403 */
[----:B------:R2:W-:Y:S04]  /*3b10*/  STG.E desc[UR10][R6.64], R31 ;  /* 0x0000001f06007986 */ /* 0x0005e8000c10190a */
.L_x_29:
[----:B------:R-:W-:Y:S05]  /*3b20*/  BSYNC.RECONVERGENT B0 ;  /* 0x0000000000007941 */ /* 0x000fea0003800200 */
.L_x_28:
[----:B------:R-:W-:Y:S05]  /*3b30*/  @P3 EXIT ;  /* 0x000000000000394d */ /* 0x000fea0003800000 */
[----:B------:R-:W4:Y:S01]  /*3b40*/  LDCU.64 UR6, c[0x0][0x3c8] ;  /* 0x00007900ff0677ac */ /* 0x000f220008000a00 */
[----:B------:R-:W-:Y:S02]  /*3b50*/  HFMA2 R3, -RZ, RZ, 0, 0 ;  /* 0x00000000ff037431 */ /* 0x000fe400000001ff */
[----:B------:R-:W-:Y:S01]  /*3b60*/  IMAD R2, R2, UR4, R13 ;  /* 0x0000000402027c24 */ /* 0x000fe2000f8e020d */
[----:B------:R-:W5:Y:S03]  /*3b70*/  LDCU.64 UR8, c[0x0][0x380] ;  /* 0x00007000ff0877ac */ /* 0x000f660008000a00 */
[----:B----4-:R-:W-:-:S04]  /*3b80*/  IMAD.WIDE.U32 R2, R0, UR6, R2 ;  /* 0x0000000600027c25 */ /* 0x010fc8000f8e0002 */
[----:B------:R-:W-:Y:S01]  /*3b90*/  IMAD R3, R0, UR7, R3 ;  /* 0x0000000700037c24 */ /* 0x000fe2000f8e0203 */
[----:B-----5:R-:W-:-:S04]  /*3ba0*/  LEA R4, P0, R2, UR8, 0x2 ;  /* 0x0000000802047c11 */ /* 0x020fc8000f8010ff */
[----:B------:R-:W-:-:S05]  /*3bb0*/  LEA.HI.X R5, R2, UR9, R3, 0x2, P0 ;  /* 0x0000000902057c11 */ /* 0x000fca00080f1403 */
[----:B------:R-:W-:Y:S01]  /*3bc0*/  STG.E desc[UR10][R4.64], R38 ;  /* 0x0000002604007986 */ /* 0x000fe2000c10190a */
[----:B------:R-:W-:Y:S05]  /*3bd0*/  EXIT ;  /* 0x000000000000794d */ /* 0x000fea0003800000 */
.L_x_30:
[----:B------:R-:W-:-:S00]  /*3be0*/  BRA `(.L_x_30) ;  /* 0xfffffffc00fc7947 */ /* 0x000fc0000383ffff */
[----:B------:R-:W-:-:S00]  /*3bf0*/  NOP ;  /* 0x0000000000007918 */ /* 0x000fc00000000000 */
        /* <DEDUP_REMOVED lines=8> */
.L_x_190:


//--------------------- .text.steel_embedding_gemm_kernel --------------------------
	.section	.text.steel_embedding_gemm_kernel,"ax",@progbits
	.align	128
        .global         steel_embedding_gemm_kernel
        .type           steel_embedding_gemm_kernel,@function
        .size           steel_embedding_gemm_kernel,(.L_x_191 - steel_embedding_gemm_kernel)
        .other          steel_embedding_gemm_kernel,@"STO_CUDA_ENTRY STV_DEFAULT"
steel_embedding_gemm_kernel:
.text.steel_embedding_gemm_kernel:
[----:B------:R-:W-:Y:S01]  /*0000*/  LDC R1, c[0x0][0x37c] ;  /* 0x0000df00ff017b82 */ /* 0x000fe20000000800 */
[----:B------:R-:W0:Y:S01]  /*0010*/  S2R R0, SR_TID.X ;  /* 0x0000000000007919 */ /* 0x000e220000002100 */
[----:B------:R-:W1:Y:S01]  /*0020*/  LDCU UR4, c[0x0][0x3a4] ;  /* 0x00007480ff0477ac */ /* 0x000e620008000800 */
[----:B------:R-:W-:Y:S01]  /*0030*/  HFMA2 R70, -RZ, RZ, 0, 0 ;  /* 0x00000000ff467431 */ /* 0x000fe200000001ff */
[----:B------:R-:W-:Y:S01]  /*0040*/  CS2R R42, SRZ ;  /* 0x00000000002a7805 */ /* 0x000fe2000001ff00 */
[----:B------:R-:W2:Y:S01]  /*0050*/  S2R R2, SR_CTAID.X ;  /* 0x0000000000027919 */ /* 0x000ea20000002500 */
[----:B------:R-:W-:Y:S01]  /*0060*/  HFMA2 R19, -RZ, RZ, 0, 0 ;  /* 0x00000000ff137431 */ /* 0x000fe200000001ff */
[----:B------:R-:W-:Y:S02]  /*0070*/  CS2R R38, SRZ ;  /* 0x0000000000267805 */ /* 0x000fe4000001ff00 */
[----:B------:R-:W-:Y:S01]  /*0080*/  CS2R R36, SRZ ;  /* 0x0000000000247805 */ /* 0x000fe2000001ff00 */
[----:B------:R-:W3:Y:S01]  /*0090*/  S2R R3, SR_CTAID.Y ;  /* 0x0000000000037919 */ /* 0x000ee20000002600 */
[----:B------:R-:W-:-:S02]  /*00a0*/  CS2R R68, SRZ ;  /* 0x0000000000447805 */ /* 0x000fc4000001ff00 */
[----:B------:R-:W-:Y:S02]  /*00b0*/  CS2R R66, SRZ ;  /* 0x0000000000427805 */ /* 0x000fe4000001ff00 */
[----:B------:R-:W-:Y:S02]  /*00c0*/  MOV R57, RZ ;  /* 0x000000ff00397202 */ /* 0x000fe40000000f00 */
[----:B------:R-:W-:Y:S02]  /*00d0*/  CS2R R64, SRZ ;  /* 0x0000000000407805 */ /* 0x000fe4000001ff00 */
[----:B------:R-:W-:Y:S01]  /*00e0*/  MOV R41, RZ ;  /* 0x000000ff00297202 */ /* 0x000fe20000000f00 */
[----:B------:R-:W4:Y:S01]  /*00f0*/  LDCU.64 UR8, c[0x0][0x358] ;  /* 0x00006b00ff0877ac */ /* 0x000f220008000a00 */
[----:B-1----:R-:W-:-:S04]  /*0100*/  UIADD3 UR4, UPT, UPT, UR4, 0xf, URZ ;  /* 0x0000000f04047890 */ /* 0x002fc8000fffe0ff */
[----:B------:R-:W-:Y:S01]  /*0110*/  UISETP.GE.U32.AND UP0, UPT, UR4, 0x10, UPT ;  /* 0x000000100400788c */ /* 0x000fe2000bf06070 */
[----:B0-----:R-:W-:-:S04]  /*0120*/  SHF.L.U32 R6, R0, 0x2, RZ ;  /* 0x0000000200067819 */ /* 0x001fc800000006ff */
[----:B------:R-:W-:-:S04]  /*0130*/  LOP3.LUT R55, R6, 0x3c, RZ, 0xc0, !PT ;  /* 0x0000003c06377812 */ /* 0x000fc800078ec0ff */
[----:B--2-4-:R-:W-:Y:S05]  /*0140*/  BRA.U !UP0, `(.L_x_31) ;  /* 0x0000002d08887547 */ /* 0x014fea000b800000 */
[----:B------:R-:W0:Y:S01]  /*0150*/  LDCU UR10, c[0x0][0x360] ;  /* 0x00006c00ff0a77ac */ /* 0x000e220008000800 */
[----:B------:R-:W1:Y:S01]  /*0160*/  S2R R12, SR_CgaCtaId ;  /* 0x00000000000c7919 */ /* 0x000e620000008800 */
[----:B------:R-:W2:Y:S01]  /*0170*/  LDC.64 R58, c[0x0][0x398] ;  /* 0x0000e600ff3a7b82 */ /* 0x000ea20000000a00 */
[--C-:B------:R-:W-:Y:S01]  /*0180*/  SHF.R.U32.HI R45, RZ, 0x6, R0.reuse ;  /* 0x00000006ff2d7819 */ /* 0x100fe20000011600 */
[----:B------:R-:W-:Y:S01]  /*0190*/  USHF.R.U32.HI UR5, URZ, 0x4, UR4 ;  /* 0x00000004ff057899 */ /* 0x000fe20008011604 */
[----:B------:R-:W-:Y:S02]  /*01a0*/  LOP3.LUT R6, R6, 0xfc, RZ, 0xc0, !PT ;  /* 0x000000fc06067812 */ /* 0x000fe400078ec0ff */
[----:B------:R-:W-:Y:S01]  /*01b0*/  SHF.R.U32.HI R53, RZ, 0x4, R0 ;  /* 0x00000004ff357819 */ /* 0x000fe20000011600 */
[----:B------:R-:W-:Y:S01]  /*01c0*/  UMOV UR4, URZ ;  /* 0x000000ff00047c82 */ /* 0x000fe20008000000 */
[----:B------:R-:W-:Y:S01]  /*01d0*/  MOV R42, RZ ;  /* 0x000000ff002a7202 */ /* 0x000fe20000000f00 */
[----:B0-----:R-:W0:Y:S01]  /*01e0*/  I2F.U32.RP R8, UR10 ;  /* 0x0000000a00087d06 */ /* 0x001e220008209000 */
[----:B------:R-:W-:-:S02]  /*01f0*/  IADD3 R54, PT, PT, R0, UR10, RZ ;  /* 0x0000000a00367c10 */ /* 0x000fc4000fffe0ff */
[----:B------:R-:W-:Y:S02]  /*0200*/  ISETP.NE.U32.AND P2, PT, RZ, UR10, PT ;  /* 0x0000000aff007c0c */ /* 0x000fe4000bf45070 */
[C---:B------:R-:W-:Y:S02]  /*0210*/  ISETP.GE.U32.AND P0, PT, R54.reuse, 0x400, PT ;  /* 0x000004003600780c */ /* 0x040fe40003f06070 */
[C---:B------:R-:W-:Y:S02]  /*0220*/  VIMNMX.U32 R7, PT, PT, R54.reuse, 0x400, !PT ;  /* 0x0000040036077848 */ /* 0x040fe40007fe0000 */
[----:B------:R-:W-:Y:S02]  /*0230*/  SEL R52, RZ, 0x1, P0 ;  /* 0x00000001ff347807 */ /* 0x000fe40000000000 */
[----:B------:R-:W-:Y:S02]  /*0240*/  SHF.R.U32.HI R51, RZ, 0x4, R54 ;  /* 0x00000004ff337819 */ /* 0x000fe40000011636 */
[----:B------:R-:W-:Y:S01]  /*0250*/  IADD3 R7, PT, PT, R7, -R54, -R52 ;  /* 0x8000003607077210 */ /* 0x000fe20007ffe834 */
[----:B0-----:R-:W0:Y:S01]  /*0260*/  MUFU.RCP R8, R8 ;  /* 0x0000000800087308 */ /* 0x001e220000001000 */
[----:B------:R-:W-:-:S02]  /*0270*/  SHF.L.U32 R10, R54, 0x2, RZ ;  /* 0x00000002360a7819 */ /* 0x000fc400000006ff */
[----:B------:R-:W-:Y:S02]  /*0280*/  IADD3 R48, PT, PT, R54, UR10, RZ ;  /* 0x0000000a36307c10 */ /* 0x000fe4000fffe0ff */
[----:B------:R-:W-:Y:S02]  /*0290*/  LOP3.LUT R13, R10, 0xfc, RZ, 0xc0, !PT ;  /* 0x000000fc0a0d7812 */ /* 0x000fe400078ec0ff */
[----:B------:R-:W-:Y:S02]  /*02a0*/  SHF.R.U32.HI R47, RZ, 0x4, R48 ;  /* 0x00000004ff2f7819 */ /* 0x000fe40000011630 */
[----:B0-----:R-:W-:-:S04]  /*02b0*/  IADD3 R4, PT, PT, R8, 0xffffffe, RZ ;  /* 0x0ffffffe08047810 */ /* 0x001fc80007ffe0ff */
[----:B------:R0:W4:Y:S02]  /*02c0*/  F2I.FTZ.U32.TRUNC.NTZ R5, R4 ;  /* 0x0000000400057305 */ /* 0x000124000021f000 */
[----:B0-----:R-:W-:Y:S02]  /*02d0*/  MOV R4, RZ ;  /* 0x000000ff00047202 */ /* 0x001fe40000000f00 */
[----:B----4-:R-:W-:-:S05]  /*02e0*/  IADD3 R9, PT, PT, RZ, -R5, RZ ;  /* 0x80000005ff097210 */ /* 0x010fca0007ffe0ff */
[----:B------:R-:W-:-:S04]  /*02f0*/  IMAD R9, R9, UR10, RZ ;  /* 0x0000000a09097c24 */ /* 0x000fc8000f8e02ff */
[----:B------:R-:W-:Y:S01]  /*0300*/  IMAD.HI.U32 R8, R5, R9, R4 ;  /* 0x0000000905087227 */ /* 0x000fe200078e0004 */
[----:B------:R-:W-:-:S04]  /*0310*/  MOV R4, 0x400 ;  /* 0x0000040000047802 */ /* 0x000fc80000000f00 */
[----:B------:R-:W-:Y:S01]  /*0320*/  IADD3 R5, PT, PT, R4, 0x1100, RZ ;  /* 0x0000110004057810 */ /* 0x000fe20007ffe0ff */
[----:B------:R-:W-:-:S05]  /*0330*/  IMAD.HI.U32 R9, R8, R7, RZ ;  /* 0x0000000708097227 */ /* 0x000fca00078e00ff */
[----:B------:R-:W-:-:S05]  /*0340*/  IADD3 R8, PT, PT, -R9, RZ, RZ ;  /* 0x000000ff09087210 */ /* 0x000fca0007ffe1ff */
[----:B------:R-:W-:Y:S01]  /*0350*/  IMAD R7, R8, UR10, R7 ;  /* 0x0000000a08077c24 */ /* 0x000fe2000f8e0207 */
[C---:B-1----:R-:W-:Y:S02]  /*0360*/  LEA R8, R12.reuse, R4, 0x18 ;  /* 0x000000040c087211 */ /* 0x042fe400078ec0ff */
[----:B------:R-:W-:Y:S02]  /*0370*/  LEA R12, R12, R5, 0x18 ;  /* 0x000000050c0c7211 */ /* 0x000fe400078ec0ff */
[----:B------:R-:W-:Y:S01]  /*0380*/  ISETP.GE.U32.AND P0, PT, R7, UR10, PT ;  /* 0x0000000a07007c0c */ /* 0x000fe2000bf06070 */
[----:B------:R-:W-:Y:S01]  /*0390*/  IMAD R49, R51, 0x44, R8 ;  /* 0x0000004433317824 */ /* 0x000fe200078e0208 */
[----:B------:R-:W-:Y:S01]  /*03a0*/  LOP3.LUT R4, R10, 0x3c, RZ, 0xc0, !PT ;  /* 0x0000003c0a047812 */ /* 0x000fe200078ec0ff */
[----:B------:R-:W-:Y:S01]  /*03b0*/  IMAD R5, R45, 0x104, R12 ;  /* 0x000001042d057824 */ /* 0x000fe200078e020c */
[----:B---3--:R-:W-:Y:S01]  /*03c0*/  LEA R51, R3, R51, 0x6 ;  /* 0x0000003303337211 */ /* 0x008fe200078e30ff */
[--C-:B------:R-:W-:Y:S01]  /*03d0*/  IMAD R50, R53, 0x44, R8.reuse ;  /* 0x0000004435327824 */ /* 0x100fe200078e0208 */
[----:B------:R-:W-:Y:S01]  /*03e0*/  IADD3 R49, PT, PT, R49, R4, RZ ;  /* 0x0000000431317210 */ /* 0x000fe20007ffe0ff */
[----:B------:R-:W-:Y:S01]  /*03f0*/  IMAD R46, R47, 0x44, R8 ;  /* 0x000000442f2e7824 */ /* 0x000fe200078e0208 */
[----:B------:R-:W-:Y:S01]  /*0400*/  IADD3 R4, PT, PT, R5, R6, RZ ;  /* 0x0000000605047210 */ /* 0x000fe20007ffe0ff */
[----:B--2---:R-:W-:Y:S01]  /*0410*/  IMAD.WIDE.U32 R60, R51, 0x4, R58 ;  /* 0x00000004333c7825 */ /* 0x004fe200078e003a */
[----:B------:R-:W-:-:S02]  /*0420*/  SHF.R.U32.HI R5, RZ, 0x6, R54 ;  /* 0x00000006ff057819 */ /* 0x000fc40000011636 */
[----:B------:R-:W-:Y:S02]  /*0430*/  SHF.R.U32.HI R6, RZ, 0x6, R48 ;  /* 0x00000006ff067819 */ /* 0x000fe40000011630 */
[----:B------:R-:W-:Y:S01]  /*0440*/  @P0 IADD3 R7, PT, PT, R7, -UR10, RZ ;  /* 0x8000000a07070c10 */ /* 0x000fe2000fffe0ff */
[--C-:B------:R-:W-:Y:S01]  /*0450*/  IMAD R10, R5, 0x104, R12.reuse ;  /* 0x00000104050a7824 */ /* 0x100fe200078e020c */
[----:B------:R-:W-:Y:S01]  /*0460*/  @P0 IADD3 R9, PT, PT, R9, 0x1, RZ ;  /* 0x0000000109090810 */ /* 0x000fe20007ffe0ff */
[----:B------:R-:W-:Y:S01]  /*0470*/  IMAD R44, R6, 0x104, R12 ;  /* 0x00000104062c7824 */ /* 0x000fe200078e020c */
[----:B------:R-:W-:Y:S02]  /*0480*/  ISETP.GE.U32.AND P1, PT, R7, UR10, PT ;  /* 0x0000000a07007c0c */ /* 0x000fe4000bf26070 */
[----:B------:R-:W-:Y:S02]  /*0490*/  SHF.L.U32 R7, R48, 0x2, RZ ;  /* 0x0000000230077819 */ /* 0x000fe400000006ff */
[----:B------:R-:W-:-:S02]  /*04a0*/  LEA R53, R3, R53, 0x6 ;  /* 0x0000003503357211 */ /* 0x000fc400078e30ff */
[----:B------:R-:W-:Y:S02]  /*04b0*/  LEA R47, R3, R47, 0x6 ;  /* 0x0000002f032f7211 */ /* 0x000fe400078e30ff */
[----:B------:R-:W-:Y:S01]  /*04c0*/  LOP3.LUT R11, R7, 0x3c, RZ, 0xc0, !PT ;  /* 0x0000003c070b7812 */ /* 0x000fe200078ec0ff */
[--C-:B------:R-:W-:Y:S01]  /*04d0*/  IMAD.WIDE.U32 R62, R53, 0x4, R58.reuse ;  /* 0x00000004353e7825 */ /* 0x100fe200078e003a */
[----:B------:R-:W-:Y:S02]  /*04e0*/  LOP3.LUT R15, R7, 0xfc, RZ, 0xc0, !PT ;  /* 0x000000fc070f7812 */ /* 0x000fe400078ec0ff */
[----:B------:R-:W-:Y:S01]  /*04f0*/  IADD3 R7, PT, PT, R10, R13, RZ ;  /* 0x0000000d0a077210 */ /* 0x000fe20007ffe0ff */
[----:B------:R-:W-:Y:S01]  /*0500*/  IMAD.WIDE.U32 R58, R47, 0x4, R58 ;  /* 0x000000042f3a7825 */ /* 0x000fe200078e003a */
[----:B------:R-:W-:Y:S02]  /*0510*/  @P1 IADD3 R9, PT, PT, R9, 0x1, RZ ;  /* 0x0000000109091810 */ /* 0x000fe40007ffe0ff */
[----:B------:R-:W-:-:S02]  /*0520*/  @!P2 LOP3.LUT R9, RZ, UR10, RZ, 0x33, !PT ;  /* 0x0000000aff09ac12 */ /* 0x000fc4000f8e33ff */
[----:B------:R-:W-:Y:S02]  /*0530*/  IADD3 R46, PT, PT, R46, R11, RZ ;  /* 0x0000000b2e2e7210 */ /* 0x000fe40007ffe0ff */
[----:B------:R-:W-:Y:S02]  /*0540*/  IADD3 R44, PT, PT, R44, R15, RZ ;  /* 0x0000000f2c2c7210 */ /* 0x000fe40007ffe0ff */
[----:B------:R-:W-:Y:S02]  /*0550*/  IADD3 R52, PT, PT, R52, R9, RZ ;  /* 0x0000000934347210 */ /* 0x000fe40007ffe0ff */
[----:B------:R-:W-:-:S07]  /*0560*/  IADD3 R50, PT, PT, R55, R50, RZ ;  /* 0x0000003237327210 */ /* 0x000fce0007ffe0ff */
.L_x_62:
[----:B------:R-:W-:Y:S01]  /*0570*/  LOP3.LUT R13, R52, 0x3, RZ, 0xc0, !PT ;  /* 0x00000003340d7812 */ /* 0x000fe200078ec0ff */
[----:B------:R-:W-:Y:S01]  /*0580*/  BSSY.RECONVERGENT B0, `(.L_x_32) ;  /* 0x0000046000007945 */ /* 0x000fe20003800200 */
[----:B------:R-:W-:Y:S02]  /*0590*/  MOV R12, R0 ;  /* 0x00000000000c7202 */ /* 0x000fe40000000f00 */
[----:B------:R-:W-:-:S13]  /*05a0*/  ISETP.NE.AND P1, PT, R13, 0x3, PT ;  /* 0x000000030d00780c */ /* 0x000fda0003f25270 */
[----:B---3--:R-:W-:Y:S05]  /*05b0*/  @!P1 BRA `(.L_x_33) ;  /* 0x0000000400089947 */ /* 0x008fea0003800000 */
[----:B------:R-:W0:Y:S01]  /*05c0*/  LDC.64 R8, c[0x0][0x3a0] ;  /* 0x0000e800ff087b82 */ /* 0x000e220000000a00 */
[----:B------:R-:W-:Y:S01]  /*05d0*/  LOP3.LUT R14, R0, 0xf, RZ, 0xc0, !PT ;  /* 0x0000000f000e7812 */ /* 0x000fe200078ec0ff */
[----:B------:R-:W-:Y:S01]  /*05e0*/  BSSY.RECONVERGENT B1, `(.L_x_34) ;  /* 0x0000013000017945 */ /* 0x000fe20003800200 */
[----:B------:R-:W-:Y:S02]  /*05f0*/  MOV R11, UR4 ;  /* 0x00000004000b7c02 */ /* 0x000fe40008000f00 */
[----:B------:R-:W-:Y:S02]  /*0600*/  ISETP.NE.AND P2, PT, R13, RZ, PT ;  /* 0x000000ff0d00720c */ /* 0x000fe40003f45270 */
[----:B------:R-:W-:-:S04]  /*0610*/  LEA R14, R11, R14, 0x4 ;  /* 0x0000000e0b0e7211 */ /* 0x000fc800078e20ff */
[----:B0-----:R-:W-:-:S04]  /*0620*/  ISETP.GE.U32.AND P0, PT, R14, R9, PT ;  /* 0x000000090e00720c */ /* 0x001fc80003f06070 */
[----:B------:R-:W-:-:S13]  /*0630*/  ISETP.LT.U32.AND P0, PT, R53, R8, !P0 ;  /* 0x000000083500720c */ /* 0x000fda0004701070 */
[----:B------:R0:W-:Y:S01]  /*0640*/  @!P0 STS [R50], RZ ;  /* 0x000000ff32008388 */ /* 0x0001e20000000800 */
[----:B------:R-:W-:Y:S05]  /*0650*/  @!P0 BRA `(.L_x_35) ;  /* 0x00000000002c8947 */ /* 0x000fea0003800000 */
[----:B------:R-:W2:Y:S01]  /*0660*/  LDG.E.CONSTANT R12, desc[UR8][R62.64] ;  /* 0x000000083e0c7981 */ /* 0x000ea2000c1e9900 */
[----:B------:R-:W2:Y:S02]  /*0670*/  LDCU UR6, c[0x0][0x3ac] ;  /* 0x00007580ff0677ac */ /* 0x000ea40008000800 */
[----:B--2---:R-:W-:-:S04]  /*0680*/  ISETP.GE.AND P0, PT, R12, UR6, PT ;  /* 0x000000060c007c0c */ /* 0x004fc8000bf06270 */
[----:B------:R-:W-:-:S13]  /*0690*/  ISETP.GT.AND P0, PT, R12, -0x1, !P0 ;  /* 0xffffffff0c00780c */ /* 0x000fda0004704270 */
[----:B------:R1:W-:Y:S01]  /*06a0*/  @!P0 STS [R50], RZ ;  /* 0x000000ff32008388 */ /* 0x0003e20000000800 */
[----:B------:R-:W-:Y:S05]  /*06b0*/  @!P0 BRA `(.L_x_35) ;  /* 0x0000000000148947 */ /* 0x000fea0003800000 */
[----:B------:R-:W2:Y:S01]  /*06c0*/  LDC.64 R10, c[0x0][0x388] ;  /* 0x0000e200ff0a7b82 */ /* 0x000ea20000000a00 */
[----:B------:R-:W-:-:S04]  /*06d0*/  IMAD R15, R12, R9, R14 ;  /* 0x000000090c0f7224 */ /* 0x000fc800078e020e */
[----:B--2---:R-:W-:-:S06]  /*06e0*/  IMAD.WIDE.U32 R10, R15, 0x4, R10 ;  /* 0x000000040f0a7825 */ /* 0x004fcc00078e000a */
[----:B------:R-:W2:Y:S04]  /*06f0*/  LDG.E.CONSTANT R11, desc[UR8][R10.64] ;  /* 0x000000080a0b7981 */ /* 0x000ea8000c1e9900 */
[----:B--2---:R2:W-:Y:S02]  /*0700*/  STS [R50], R11 ;  /* 0x0000000b32007388 */ /* 0x0045e40000000800 */
.L_x_35:
[----:B------:R-:W-:Y:S05]  /*0710*/  BSYNC.RECONVERGENT B1 ;  /* 0x0000000000017941 */ /* 0x000fea0003800200 */
.L_x_34:
[----:B------:R-:W-:Y:S01]  /*0720*/  MOV R12, R54 ;  /* 0x00000036000c7202 */ /* 0x000fe20000000f00 */
[----:B------:R-:W-:Y:S06]  /*0730*/  @!P2 BRA `(.L_x_33) ;  /* 0x0000000000a8a947 */ /* 0x000fec0003800000 */
[----:B------:R-:W-:Y:S01]  /*0740*/  LOP3.LUT R14, R54, 0xf, RZ, 0xc0, !PT ;  /* 0x0000000f360e7812 */ /* 0x000fe200078ec0ff */
[----:B------:R-:W-:Y:S01]  /*0750*/  BSSY.RECONVERGENT B1, `(.L_x_36) ;  /* 0x0000013000017945 */ /* 0x000fe20003800200 */
[----:B--2---:R-:W-:Y:S02]  /*0760*/  MOV R11, UR4 ;  /* 0x00000004000b7c02 */ /* 0x004fe40008000f00 */
[----:B------:R-:W-:Y:S02]  /*0770*/  ISETP.NE.AND P2, PT, R13, 0x1, PT ;  /* 0x000000010d00780c */ /* 0x000fe40003f45270 */
[----:B------:R-:W-:-:S04]  /*0780*/  LEA R14, R11, R14, 0x4 ;  /* 0x0000000e0b0e7211 */ /* 0x000fc800078e20ff */
[----:B------:R-:W-:-:S04]  /*0790*/  ISETP.GE.U32.AND P0, PT, R14, R9, PT ;  /* 0x000000090e00720c */ /* 0x000fc80003f06070 */
[----:B------:R-:W-:-:S13]  /*07a0*/  ISETP.LT.U32.AND P0, PT, R51, R8, !P0 ;  /* 0x000000083300720c */ /* 0x000fda0004701070 */
[----:B------:R2:W-:Y:S01]  /*07b0*/  @!P0 STS [R49], RZ ;  /* 0x000000ff31008388 */ /* 0x0005e20000000800 */
[----:B------:R-:W-:Y:S05]  /*07c0*/  @!P0 BRA `(.L_x_37) ;  /* 0x00000000002c8947 */ /* 0x000fea0003800000 */
[----:B------:R-:W3:Y:S01]  /*07d0*/  LDG.E.CONSTANT R12, desc[UR8][R60.64] ;  /* 0x000000083c0c7981 */ /* 0x000ee2000c1e9900 */
[----:B------:R-:W3:Y:S02]  /*07e0*/  LDCU UR6, c[0x0][0x3ac] ;  /* 0x00007580ff0677ac */ /* 0x000ee40008000800 */
[----:B---3--:R-:W-:-:S04]  /*07f0*/  ISETP.GE.AND P0, PT, R12, UR6, PT ;  /* 0x000000060c007c0c */ /* 0x008fc8000bf06270 */
[----:B------:R-:W-:-:S13]  /*0800*/  ISETP.GT.AND P0, PT, R12, -0x1, !P0 ;  /* 0xffffffff0c00780c */ /* 0x000fda0004704270 */
[----:B------:R3:W-:Y:S01]  /*0810*/  @!P0 STS [R49], RZ ;  /* 0x000000ff31008388 */ /* 0x0007e20000000800 */
[----:B------:R-:W-:Y:S05]  /*0820*/  @!P0 BRA `(.L_x_37) ;  /* 0x0000000000148947 */ /* 0x000fea0003800000 */
[----:B------:R-:W4:Y:S01]  /*0830*/  LDC.64 R10, c[0x0][0x388] ;  /* 0x0000e200ff0a7b82 */ /* 0x000f220000000a00 */
[----:B------:R-:W-:-:S04]  /*0840*/  IMAD R15, R12, R9, R14 ;  /* 0x000000090c0f7224 */ /* 0x000fc800078e020e */
[----:B----4-:R-:W-:-:S06]  /*0850*/  IMAD.WIDE.U32 R10, R15, 0x4, R10 ;  /* 0x000000040f0a7825 */ /* 0x010fcc00078e000a */
[----:B------:R-:W4:Y:S04]  /*0860*/  LDG.E.CONSTANT R10, desc[UR8][R10.64] ;  /* 0x000000080a0a7981 */ /* 0x000f28000c1e9900 */
[----:B----4-:R4:W-:Y:S02]  /*0870*/  STS [R49], R10 ;  /* 0x0000000a31007388 */ /* 0x0109e40000000800 */
.L_x_37:
[----:B------:R-:W-:Y:S05]  /*0880*/  BSYNC.RECONVERGENT B1 ;  /* 0x0000000000017941 */ /* 0x000fea0003800200 */
.L_x_36:
[----:B------:R-:W-:Y:S01]  /*0890*/  MOV R12, R48 ;  /* 0x00000030000c7202 */ /* 0x000fe20000000f00 */
[----:B------:R-:W-:Y:S06]  /*08a0*/  @!P2 BRA `(.L_x_33) ;  /* 0x00000000004ca947 */ /* 0x000fec0003800000 */
[C---:B------:R-:W-:Y:S02]  /*08b0*/  LOP3.LUT R14, R48.reuse, 0xf, RZ, 0xc0, !PT ;  /* 0x0000000f300e7812 */ /* 0x040fe400078ec0ff */
[----:B------:R-:W-:Y:S02]  /*08c0*/  MOV R11, UR4 ;  /* 0x00000004000b7c02 */ /* 0x000fe40008000f00 */
[----:B------:R-:W-:Y:S02]  /*08d0*/  IADD3 R12, PT, PT, R48, UR10, RZ ;  /* 0x0000000a300c7c10 */ /* 0x000fe4000fffe0ff */
[----:B------:R-:W-:-:S04]  /*08e0*/  LEA R14, R11, R14, 0x4 ;  /* 0x0000000e0b0e7211 */ /* 0x000fc800078e20ff */
[----:B------:R-:W-:-:S04]  /*08f0*/  ISETP.GE.U32.AND P0, PT, R14, R9, PT ;  /* 0x000000090e00720c */ /* 0x000fc80003f06070 */
[----:B------:R-:W-:-:S13]  /*0900*/  ISETP.LT.U32.AND P0, PT, R47, R8, !P0 ;  /* 0x000000082f00720c */ /* 0x000fda0004701070 */
[----:B------:R0:W-:Y:S01]  /*0910*/  @!P0 STS [R46], RZ ;  /* 0x000000ff2e008388 */ /* 0x0001e20000000800 */
[----:B------:R-:W-:Y:S05]  /*0920*/  @!P0 BRA `(.L_x_33) ;  /* 0x00000000002c8947 */ /* 0x000fea0003800000 */
[----:B------:R-:W5:Y:S01]  /*0930*/  LDG.E.CONSTANT R8, desc[UR8][R58.64] ;  /* 0x000000083a087981 */ /* 0x000f62000c1e9900 */
[----:B------:R-:W5:Y:S02]  /*0940*/  LDCU UR6, c[0x0][0x3ac] ;  /* 0x00007580ff0677ac */ /* 0x000f640008000800 */
[----:B-----5:R-:W-:-:S04]  /*0950*/  ISETP.GE.AND P0, PT, R8, UR6, PT ;  /* 0x0000000608007c0c */ /* 0x020fc8000bf06270 */
[----:B------:R-:W-:-:S13]  /*0960*/  ISETP.GT.AND P0, PT, R8, -0x1, !P0 ;  /* 0xffffffff0800780c */ /* 0x000fda0004704270 */
[----:B------:R0:W-:Y:S01]  /*0970*/  @!P0 STS [R46], RZ ;  /* 0x000000ff2e008388 */ /* 0x0001e20000000800 */
[----:B------:R-:W-:Y:S05]  /*0980*/  @!P0 BRA `(.L_x_33) ;  /* 0x0000000000148947 */ /* 0x000fea0003800000 */
[----:B----4-:R-:W4:Y:S01]  /*0990*/  LDC.64 R10, c[0x0][0x388] ;  /* 0x0000e200ff0a7b82 */ /* 0x010f220000000a00 */
[----:B------:R-:W-:-:S04]  /*09a0*/  IMAD R9, R8, R9, R14 ;  /* 0x0000000908097224 */ /* 0x000fc800078e020e */
[----:B----4-:R-:W-:-:S06]  /*09b0*/  IMAD.WIDE.U32 R10, R9, 0x4, R10 ;  /* 0x00000004090a7825 */ /* 0x010fcc00078e000a */
[----:B------:R-:W4:Y:S04]  /*09c0*/  LDG.E.CONSTANT R11, desc[UR8][R10.64] ;  /* 0x000000080a0b7981 */ /* 0x000f28000c1e9900 */
[----:B----4-:R4:W-:Y:S02]  /*09d0*/  STS [R46], R11 ;  /* 0x0000000b2e007388 */ /* 0x0109e40000000800 */
.L_x_33:
[----:B------:R-:W-:Y:S05]  /*09e0*/  BSYNC.RECONVERGENT B0 ;  /* 0x0000000000007941 */ /* 0x000fea0003800200 */
.L_x_32:
[----:B------:R-:W-:Y:S01]  /*09f0*/  ISETP.GE.U32.AND P2, PT, R52, 0x3, PT ;  /* 0x000000033400780c */ /* 0x000fe20003f46070 */
[----:B------:R-:W0:Y:S01]  /*0a00*/  LDCU UR11, c[0x0][0x3ac] ;  /* 0x00007580ff0b77ac */ /* 0x000e220008000800 */
[----:B------:R-:W-:Y:S11]  /*0a10*/  BSSY.RECONVERGENT B0, `(.L_x_38) ;  /* 0x0000095000007945 */ /* 0x000ff60003800200 */
[----:B------:R-:W-:Y:S05]  /*0a20*/  @!P2 BRA `(.L_x_39) ;  /* 0x00000008004ca947 */ /* 0x000fea0003800000 */
[----:B------:R-:W-:Y:S02]  /*0a30*/  MOV R9, UR10 ;  /* 0x0000000a00097c02 */ /* 0x000fe40008000f00 */
[----:B------:R-:W-:Y:S02]  /*0a40*/  MOV R15, UR10 ;  /* 0x0000000a000f7c02 */ /* 0x000fe40008000f00 */
[----:B------:R-:W-:Y:S01]  /*0a50*/  IADD3 R14, PT, PT, R12, UR10, RZ ;  /* 0x0000000a0c0e7c10 */ /* 0x000fe2000fffe0ff */
[----:B------:R-:W-:Y:S01]  /*0a60*/  IMAD R16, R9, 0x3, R12 ;  /* 0x0000000309107824 */ /* 0x000fe200078e020c */
[----:B------:R-:W-:-:S07]  /*0a70*/  LEA R15, R15, R12, 0x1 ;  /* 0x0000000c0f0f7211 */ /* 0x000fce00078e08ff */
.L_x_50:
[----:B------:R-:W5:Y:S01]  /*0a80*/  LDC.64 R8, c[0x0][0x3a0] ;  /* 0x0000e800ff087b82 */ /* 0x000f620000000a00 */
[----:B--2---:R-:W-:Y:S01]  /*0a90*/  LOP3.LUT R21, R12, 0xf, RZ, 0xc0, !PT ;  /* 0x0000000f0c157812 */ /* 0x004fe200078ec0ff */
[----:B------:R-:W-:Y:S01]  /*0aa0*/  BSSY.RECONVERGENT B1, `(.L_x_40) ;  /* 0x0000029000017945 */ /* 0x000fe20003800200 */
[----:B------:R-:W-:Y:S02]  /*0ab0*/  MOV R20, UR4 ;  /* 0x0000000400147c02 */ /* 0x000fe40008000f00 */
[----:B------:R-:W-:Y:S02]  /*0ac0*/  SHF.R.U32.HI R18, RZ, 0x4, R12 ;  /* 0x00000004ff127819 */ /* 0x000fe4000001160c */
[----:B------:R-:W-:Y:S02]  /*0ad0*/  LEA R20, R20, R21, 0x4 ;  /* 0x0000001514147211 */ /* 0x000fe400078e20ff */
[----:B------:R-:W-:Y:S02]  /*0ae0*/  LEA R17, R3, R18, 0x6 ;  /* 0x0000001203117211 */ /* 0x000fe400078e30ff */
[----:B-----5:R-:W-:-:S04]  /*0af0*/  ISETP.GE.U32.AND P0, PT, R20, R9, PT ;  /* 0x000000091400720c */ /* 0x020fc80003f06070 */
[----:B------:R-:W-:-:S13]  /*0b00*/  ISETP.GE.U32.OR P0, PT, R17, R8, P0 ;  /* 0x000000081100720c */ /* 0x000fda0000706470 */
[----:B0-----:R-:W-:Y:S05]  /*0b10*/  @P0 BRA `(.L_x_41) ;  /* 0x0000000000680947 */ /* 0x001fea0003800000 */
[----:B--2-4-:R-:W2:Y:S02]  /*0b20*/  LDC.64 R10, c[0x0][0x398] ;  /* 0x0000e600ff0a7b82 */ /* 0x014ea40000000a00 */
[----:B--2---:R-:W-:-:S05]  /*0b30*/  IMAD.WIDE.U32 R10, R17, 0x4, R10 ;  /* 0x00000004110a7825 */ /* 0x004fca00078e000a */
[----:B------:R-:W0:Y:S02]  /*0b40*/  LDG.E.CONSTANT R17, desc[UR8][R10.64] ;  /* 0x000000080a117981 */ /* 0x000e24000c1e9900 */
[----:B0-----:R-:W-:-:S04]  /*0b50*/  ISETP.GE.AND P0, PT, R17, UR11, PT ;  /* 0x0000000b11007c0c */ /* 0x001fc8000bf06270 */
[----:B------:R-:W-:-:S13]  /*0b60*/  ISETP.LT.OR P0, PT, R17, RZ, P0 ;  /* 0x000000ff1100720c */ /* 0x000fda0000701670 */
[----:B------:R-:W-:Y:S05]  /*0b70*/  @P0 BRA `(.L_x_42) ;  /* 0x0000000000300947 */ /* 0x000fea0003800000 */
[----:B------:R-:W0:Y:S01]  /*0b80*/  LDC.64 R10, c[0x0][0x388] ;  /* 0x0000e200ff0a7b82 */ /* 0x000e220000000a00 */
[----:B------:R-:W-:-:S04]  /*0b90*/  IMAD R17, R17, R9, R20 ;  /* 0x0000000911117224 */ /* 0x000fc800078e0214 */
[----:B0-----:R-:W-:-:S06]  /*0ba0*/  IMAD.WIDE.U32 R10, R17, 0x4, R10 ;  /* 0x00000004110a7825 */ /* 0x001fcc00078e000a */
[----:B------:R-:W2:Y:S01]  /*0bb0*/  LDG.E.CONSTANT R10, desc[UR8][R10.64] ;  /* 0x000000080a0a7981 */ /* 0x000ea2000c1e9900 */
[----:B------:R-:W0:Y:S01]  /*0bc0*/  S2UR UR7, SR_CgaCtaId ;  /* 0x00000000000779c3 */ /* 0x000e220000008800 */
[----:B------:R-:W-:Y:S02]  /*0bd0*/  UMOV UR6, 0x400 ;  /* 0x0000040000067882 */ /* 0x000fe40000000000 */
[----:B0-----:R-:W-:-:S06]  /*0be0*/  ULEA UR6, UR7, UR6, 0x18 ;  /* 0x0000000607067291 */ /* 0x001fcc000f8ec0ff */
[----:B------:R-:W-:-:S05]  /*0bf0*/  MOV R17, UR6 ;  /* 0x0000000600117c02 */ /* 0x000fca0008000f00 */
[----:B------:R-:W-:-:S05]  /*0c00*/  IMAD R18, R18, 0x44, R17 ;  /* 0x0000004412127824 */ /* 0x000fca00078e0211 */
[----:B------:R-:W-:-:S05]  /*0c10*/  LEA R21, R21, R18, 0x2 ;  /* 0x0000001215157211 */ /* 0x000fca00078e10ff */
[----:B--2---:R0:W-:Y:S01]  /*0c20*/  STS [R21], R10 ;  /* 0x0000000a15007388 */ /* 0x0041e20000000800 */
[----:B------:R-:W-:Y:S05]  /*0c30*/  BRA `(.L_x_43) ;  /* 0x00000000003c7947 */ /* 0x000fea0003800000 */
.L_x_42:
[----:B------:R-:W0:Y:S01]  /*0c40*/  S2UR UR7, SR_CgaCtaId ;  /* 0x00000000000779c3 */ /* 0x000e220000008800 */
[----:B------:R-:W-:Y:S02]  /*0c50*/  UMOV UR6, 0x400 ;  /* 0x0000040000067882 */ /* 0x000fe40000000000 */
[----:B0-----:R-:W-:-:S06]  /*0c60*/  ULEA UR6, UR7, UR6, 0x18 ;  /* 0x0000000607067291 */ /* 0x001fcc000f8ec0ff */
[----:B------:R-:W-:-:S05]  /*0c70*/  MOV R17, UR6 ;  /* 0x0000000600117c02 */ /* 0x000fca0008000f00 */
[----:B------:R-:W-:-:S05]  /*0c80*/  IMAD R18, R18, 0x44, R17 ;  /* 0x0000004412127824 */ /* 0x000fca00078e0211 */
[----:B------:R-:W-:-:S05]  /*0c90*/  LEA R18, R21, R18, 0x2 ;  /* 0x0000001215127211 */ /* 0x000fca00078e10ff */
[----:B------:R0:W-:Y:S01]  /*0ca0*/  STS [R18], RZ ;  /* 0x000000ff12007388 */ /* 0x0001e20000000800 */
[----:B------:R-:W-:Y:S05]  /*0cb0*/  BRA `(.L_x_43) ;  /* 0x00000000001c7947 */ /* 0x000fea0003800000 */
.L_x_41:
[----:B------:R-:W5:Y:S01]  /*0cc0*/  S2UR UR7, SR_CgaCtaId ;  /* 0x00000000000779c3 */ /* 0x000f620000008800 */
[----:B------:R-:W-:Y:S02]  /*0cd0*/  UMOV UR6, 0x400 ;  /* 0x0000040000067882 */ /* 0x000fe40000000000 */
[----:B-----5:R-:W-:-:S06]  /*0ce0*/  ULEA UR6, UR7, UR6, 0x18 ;  /* 0x0000000607067291 */ /* 0x020fcc000f8ec0ff */
[----:B------:R-:W-:-:S05]  /*0cf0*/  MOV R17, UR6 ;  /* 0x0000000600117c02 */ /* 0x000fca0008000f00 */
[----:B------:R-:W-:-:S05]  /*0d00*/  IMAD R18, R18, 0x44, R17 ;  /* 0x0000004412127824 */ /* 0x000fca00078e0211 */
[----:B------:R-:W-:-:S05]  /*0d10*/  LEA R18, R21, R18, 0x2 ;  /* 0x0000001215127211 */ /* 0x000fca00078e10ff */
[----:B------:R0:W-:Y:S02]  /*0d20*/  STS [R18], RZ ;  /* 0x000000ff12007388 */ /* 0x0001e40000000800 */
.L_x_43:
[----:B0-----:R-:W-:Y:S05]  /*0d30*/  BSYNC.RECONVERGENT B1 ;  /* 0x0000000000017941 */ /* 0x001fea0003800200 */
.L_x_40:
[----:B------:R-:W-:Y:S01]  /*0d40*/  LOP3.LUT R20, R14, 0xf, RZ, 0xc0, !PT ;  /* 0x0000000f0e147812 */ /* 0x000fe200078ec0ff */
[----:B------:R-:W-:Y:S01]  /*0d50*/  BSSY.RECONVERGENT B1, `(.L_x_44) ;  /* 0x000001d000017945 */ /* 0x000fe20003800200 */
[----:B--2-4-:R-:W-:Y:S02]  /*0d60*/  MOV R11, UR4 ;  /* 0x00000004000b7c02 */ /* 0x014fe40008000f00 */
[----:B------:R-:W-:Y:S02]  /*0d70*/  SHF.R.U32.HI R22, RZ, 0x4, R14 ;  /* 0x00000004ff167819 */ /* 0x000fe4000001160e */
[----:B------:R-:W-:Y:S02]  /*0d80*/  LEA R24, R11, R20, 0x4 ;  /* 0x000000140b187211 */ /* 0x000fe400078e20ff */
[----:B------:R-:W-:Y:S02]  /*0d90*/  LEA R23, R3, R22, 0x6 ;  /* 0x0000001603177211 */ /* 0x000fe400078e30ff */
[----:B------:R-:W-:-:S02]  /*0da0*/  ISETP.GE.U32.AND P0, PT, R24, R9, PT ;  /* 0x000000091800720c */ /* 0x000fc40003f06070 */
[----:B------:R-:W-:Y:S02]  /*0db0*/  LOP3.LUT R21, R15, 0xf, RZ, 0xc0, !PT ;  /* 0x0000000f0f157812 */ /* 0x000fe400078ec0ff */
[----:B------:R-:W-:Y:S02]  /*0dc0*/  ISETP.LT.U32.AND P0, PT, R23, R8, !P0 ;  /* 0x000000081700720c */ /* 0x000fe40004701070 */
[----:B------:R-:W-:-:S11]  /*0dd0*/  MOV R18, UR4 ;  /* 0x0000000400127c02 */ /* 0x000fd60008000f00 */
[----:B------:R-:W-:-:S05]  /*0de0*/  @!P0 IMAD R11, R22, 0x44, R17 ;  /* 0x00000044160b8824 */ /* 0x000fca00078e0211 */
[----:B------:R-:W-:-:S05]  /*0df0*/  @!P0 LEA R11, R20, R11, 0x2 ;  /* 0x0000000b140b8211 */ /* 0x000fca00078e10ff */
[----:B------:R0:W-:Y:S01]  /*0e00*/  @!P0 STS [R11], RZ ;  /* 0x000000ff0b008388 */ /* 0x0001e20000000800 */
[----:B------:R-:W-:Y:S05]  /*0e10*/  @!P0 BRA `(.L_x_45) ;  /* 0x0000000000408947 */ /* 0x000fea0003800000 */
[----:B0-----:R-:W0:Y:S02]  /*0e20*/  LDC.64 R10, c[0x0][0x398] ;  /* 0x0000e600ff0a7b82 */ /* 0x001e240000000a00 */
[----:B0-----:R-:W-:-:S05]  /*0e30*/  IMAD.WIDE.U32 R10, R23, 0x4, R10 ;  /* 0x00000004170a7825 */ /* 0x001fca00078e000a */
[----:B------:R-:W2:Y:S02]  /*0e40*/  LDG.E.CONSTANT R23, desc[UR8][R10.64] ;  /* 0x000000080a177981 */ /* 0x000ea4000c1e9900 */
[----:B--2---:R-:W-:-:S04]  /*0e50*/  ISETP.GE.AND P0, PT, R23, UR11, PT ;  /* 0x0000000b17007c0c */ /* 0x004fc8000bf06270 */
[----:B------:R-:W-:-:S13]  /*0e60*/  ISETP.GT.AND P0, PT, R23, -0x1, !P0 ;  /* 0xffffffff1700780c */ /* 0x000fda0004704270 */
[----:B------:R-:W-:-:S05]  /*0e70*/  @!P0 IMAD R25, R22, 0x44, R17 ;  /* 0x0000004416198824 */ /* 0x000fca00078e0211 */
[----:B------:R-:W-:-:S05]  /*0e80*/  @!P0 LEA R25, R20, R25, 0x2 ;  /* 0x0000001914198211 */ /* 0x000fca00078e10ff */
[----:B------:R2:W-:Y:S01]  /*0e90*/  @!P0 STS [R25], RZ ;  /* 0x000000ff19008388 */ /* 0x0005e20000000800 */
[----:B------:R-:W-:Y:S05]  /*0ea0*/  @!P0 BRA `(.L_x_45) ;  /* 0x00000000001c8947 */ /* 0x000fea0003800000 */
[----:B------:R-:W0:Y:S01]  /*0eb0*/  LDC.64 R10, c[0x0][0x388] ;  /* 0x0000e200ff0a7b82 */ /* 0x000e220000000a00 */
[----:B------:R-:W-:-:S04]  /*0ec0*/  IMAD R23, R23, R9, R24 ;  /* 0x0000000917177224 */ /* 0x000fc800078e0218 */
[----:B0-----:R-:W-:-:S06]  /*0ed0*/  IMAD.WIDE.U32 R10, R23, 0x4, R10 ;  /* 0x00000004170a7825 */ /* 0x001fcc00078e000a */
[----:B------:R-:W4:Y:S01]  /*0ee0*/  LDG.E.CONSTANT R10, desc[UR8][R10.64] ;  /* 0x000000080a0a7981 */ /* 0x000f22000c1e9900 */
[----:B------:R-:W-:-:S05]  /*0ef0*/  IMAD R23, R22, 0x44, R17 ;  /* 0x0000004416177824 */ /* 0x000fca00078e0211 */
[----:B------:R-:W-:-:S05]  /*0f00*/  LEA R23, R20, R23, 0x2 ;  /* 0x0000001714177211 */ /* 0x000fca00078e10ff */
[----:B----4-:R4:W-:Y:S02]  /*0f10*/  STS [R23], R10 ;  /* 0x0000000a17007388 */ /* 0x0109e40000000800 */
.L_x_45:
[----:B------:R-:W-:Y:S05]  /*0f20*/  BSYNC.RECONVERGENT B1 ;  /* 0x0000000000017941 */ /* 0x000fea0003800200 */
.L_x_44:
[----:B------:R-:W-:Y:S01]  /*0f30*/  SHF.R.U32.HI R24, RZ, 0x4, R15 ;  /* 0x00000004ff187819 */ /* 0x000fe2000001160f */
[----:B------:R-:W-:Y:S01]  /*0f40*/  BSSY.RECONVERGENT B1, `(.L_x_46) ;  /* 0x0000022000017945 */ /* 0x000fe20003800200 */
[----:B------:R-:W-:Y:S02]  /*0f50*/  LEA R26, R18, R21, 0x4 ;  /* 0x00000015121a7211 */ /* 0x000fe400078e20ff */
[----:B--2---:R-:W-:Y:S02]  /*0f60*/  LEA R25, R3, R24, 0x6 ;  /* 0x0000001803197211 */ /* 0x004fe400078e30ff */
[----:B------:R-:W-:Y:S02]  /*0f70*/  ISETP.GE.U32.AND P0, PT, R26, R9, PT ;  /* 0x000000091a00720c */ /* 0x000fe40003f06070 */
[----:B------:R-:W-:Y:S02]  /*0f80*/  LOP3.LUT R20, R16, 0xf, RZ, 0xc0, !PT ;  /* 0x0000000f10147812 */ /* 0x000fe400078ec0ff */
[----:B0-----:R-:W-:-:S02]  /*0f90*/  MOV R11, UR4 ;  /* 0x00000004000b7c02 */ /* 0x001fc40008000f00 */
[----:B------:R-:W-:Y:S02]  /*0fa0*/  ISETP.LT.U32.AND P0, PT, R25, R8, !P0 ;  /* 0x000000081900720c */ /* 0x000fe40004701070 */
[----:B------:R-:W-:Y:S02]  /*0fb0*/  SHF.R.U32.HI R18, RZ, 0x4, R16 ;  /* 0x00000004ff127819 */ /* 0x000fe40000011610 */
[----:B------:R-:W-:Y:S02]  /*0fc0*/  LEA R22, R11, R20, 0x4 ;  /* 0x000000140b167211 */ /* 0x000fe400078e20ff */
[----:B----4-:R-:W-:Y:S02]  /*0fd0*/  LEA R23, R3, R18, 0x6 ;  /* 0x0000001203177211 */ /* 0x010fe400078e30ff */
[----:B------:R-:W-:-:S04]  /*0fe0*/  ISETP.GE.U32.AND P3, PT, R22, R9, PT ;  /* 0x000000091600720c */ /* 0x000fc80003f66070 */
[----:B------:R-:W-:Y:S01]  /*0ff0*/  ISETP.LT.U32.AND P3, PT, R23, R8, !P3 ;  /* 0x000000081700720c */ /* 0x000fe20005f61070 */
[----:B------:R-:W-:-:S05]  /*1000*/  @!P0 IMAD R8, R24, 0x44, R17 ;  /* 0x0000004418088824 */ /* 0x000fca00078e0211 */
[----:B------:R-:W-:-:S05]  /*1010*/  @!P0 LEA R10, R21, R8, 0x2 ;  /* 0x00000008150a8211 */ /* 0x000fca00078e10ff */
[----:B------:R0:W-:Y:S02]  /*1020*/  @!P0 STS [R10], RZ ;  /* 0x000000ff0a008388 */ /* 0x0001e40000000800 */
[----:B------:R-:W-:-:S05]  /*1030*/  @!P3 IMAD R11, R18, 0x44, R17 ;  /* 0x00000044120bb824 */ /* 0x000fca00078e0211 */
[----:B------:R-:W-:Y:S01]  /*1040*/  @!P3 LEA R8, R20, R11, 0x2 ;  /* 0x0000000b1408b211 */ /* 0x000fe200078e10ff */
[----:B0-----:R-:W-:Y:S06]  /*1050*/  @!P0 BRA `(.L_x_47) ;  /* 0x0000000000408947 */ /* 0x001fec0003800000 */
[----:B------:R-:W0:Y:S02]  /*1060*/  LDC.64 R10, c[0x0][0x398] ;  /* 0x0000e600ff0a7b82 */ /* 0x000e240000000a00 */
        /* <DEDUP_REMOVED lines=8> */
[----:B------:R-:W2:Y:S01]  /*10f0*/  LDC.64 R10, c[0x0][0x388] ;  /* 0x0000e200ff0a7b82 */ /* 0x000ea20000000a00 */
[----:B------:R-:W-:-:S04]  /*1100*/  IMAD R25, R25, R9, R26 ;  /* 0x0000000919197224 */ /* 0x000fc800078e021a */
[----:B--2---:R-:W-:-:S06]  /*1110*/  IMAD.WIDE.U32 R10, R25, 0x4, R10 ;  /* 0x00000004190a7825 */ /* 0x004fcc00078e000a */
[----:B------:R-:W2:Y:S01]  /*1120*/  LDG.E.CONSTANT R10, desc[UR8][R10.64] ;  /* 0x000000080a0a7981 */ /* 0x000ea2000c1e9900 */
[----:B------:R-:W-:-:S05]  /*1130*/  IMAD R24, R24, 0x44, R17 ;  /* 0x0000004418187824 */ /* 0x000fca00078e0211 */
[----:B------:R-:W-:-:S05]  /*1140*/  LEA R21, R21, R24, 0x2 ;  /* 0x0000001815157211 */ /* 0x000fca00078e10ff */
[----:B--2---:R2:W-:Y:S02]  /*1150*/  STS [R21], R10 ;  /* 0x0000000a15007388 */ /* 0x0045e40000000800 */
.L_x_47:
[----:B------:R-:W-:Y:S05]  /*1160*/  BSYNC.RECONVERGENT B1 ;  /* 0x0000000000017941 */ /* 0x000fea0003800200 */
.L_x_46:
[----:B------:R4:W-:Y:S01]  /*1170*/  @!P3 STS [R8], RZ ;  /* 0x000000ff0800b388 */ /* 0x0009e20000000800 */
[----:B------:R-:W-:Y:S01]  /*1180*/  MOV R11, UR10 ;  /* 0x0000000a000b7c02 */ /* 0x000fe20008000f00 */
[----:B------:R-:W-:Y:S03]  /*1190*/  BSSY.RECONVERGENT B1, `(.L_x_48) ;  /* 0x0000013000017945 */ /* 0x000fe60003800200 */
[----:B------:R-:W-:Y:S01]  /*11a0*/  IADD3 R12, PT, PT, R11, UR10, R12 ;  /* 0x0000000a0b0c7c10 */ /* 0x000fe2000fffe00c */
[----:B------:R-:W-:Y:S06]  /*11b0*/  @!P3 BRA `(.L_x_49) ;  /* 0x000000000040b947 */ /* 0x000fec0003800000 */
[----:B--2---:R-:W2:Y:S02]  /*11c0*/  LDC.64 R10, c[0x0][0x398] ;  /* 0x0000e600ff0a7b82 */ /* 0x004ea40000000a00 */
[----:B--2---:R-:W-:-:S05]  /*11d0*/  IMAD.WIDE.U32 R10, R23, 0x4, R10 ;  /* 0x00000004170a7825 */ /* 0x004fca00078e000a */
[----:B----4-:R-:W2:Y:S02]  /*11e0*/  LDG.E.CONSTANT R8, desc[UR8][R10.64] ;  /* 0x000000080a087981 */ /* 0x010ea4000c1e9900 */
[----:B--2---:R-:W-:-:S04]  /*11f0*/  ISETP.GE.AND P0, PT, R8, UR11, PT ;  /* 0x0000000b08007c0c */ /* 0x004fc8000bf06270 */
[----:B------:R-:W-:-:S13]  /*1200*/  ISETP.GT.AND P0, PT, R8, -0x1, !P0 ;  /* 0xffffffff0800780c */ /* 0x000fda0004704270 */
[----:B------:R-:W-:-:S05]  /*1210*/  @!P0 IMAD R21, R18, 0x44, R17 ;  /* 0x0000004412158824 */ /* 0x000fca00078e0211 */
[----:B------:R-:W-:-:S05]  /*1220*/  @!P0 LEA R21, R20, R21, 0x2 ;  /* 0x0000001514158211 */ /* 0x000fca00078e10ff */
[----:B------:R2:W-:Y:S01]  /*1230*/  @!P0 STS [R21], RZ ;  /* 0x000000ff15008388 */ /* 0x0005e20000000800 */
[----:B------:R-:W-:Y:S05]  /*1240*/  @!P0 BRA `(.L_x_49) ;  /* 0x00000000001c8947 */ /* 0x000fea0003800000 */
[----:B------:R-:W4:Y:S01]  /*1250*/  LDC.64 R10, c[0x0][0x388] ;  /* 0x0000e200ff0a7b82 */ /* 0x000f220000000a00 */
[----:B------:R-:W-:-:S04]  /*1260*/  IMAD R9, R8, R9, R22 ;  /* 0x0000000908097224 */ /* 0x000fc800078e0216 */
[----:B----4-:R-:W-:-:S06]  /*1270*/  IMAD.WIDE.U32 R10, R9, 0x4, R10 ;  /* 0x00000004090a7825 */ /* 0x010fcc00078e000a */
[----:B------:R-:W4:Y:S01]  /*1280*/  LDG.E.CONSTANT R10, desc[UR8][R10.64] ;  /* 0x000000080a0a7981 */ /* 0x000f22000c1e9900 */
[----:B------:R-:W-:-:S05]  /*1290*/  IMAD R17, R18, 0x44, R17 ;  /* 0x0000004412117824 */ /* 0x000fca00078e0211 */
[----:B------:R-:W-:-:S05]  /*12a0*/  LEA R17, R20, R17, 0x2 ;  /* 0x0000001114117211 */ /* 0x000fca00078e10ff */
[----:B----4-:R4:W-:Y:S02]  /*12b0*/  STS [R17], R10 ;  /* 0x0000000a11007388 */ /* 0x0109e40000000800 */
.L_x_49:
[----:B------:R-:W-:Y:S05]  /*12c0*/  BSYNC.RECONVERGENT B1 ;  /* 0x0000000000017941 */ /* 0x000fea0003800200 */
.L_x_48:
[----:B------:R-:W-:Y:S02]  /*12d0*/  MOV R9, UR10 ;  /* 0x0000000a00097c02 */ /* 0x000fe40008000f00 */
[----:B----4-:R-:W-:Y:S02]  /*12e0*/  MOV R8, UR10 ;  /* 0x0000000a00087c02 */ /* 0x010fe40008000f00 */
[----:B------:R-:W-:Y:S02]  /*12f0*/  IADD3 R12, PT, PT, R9, UR10, R12 ;  /* 0x0000000a090c7c10 */ /* 0x000fe4000fffe00c */
[----:B------:R-:W-:Y:S02]  /*1300*/  MOV R11, UR10 ;  /* 0x0000000a000b7c02 */ /* 0x000fe40008000f00 */
[----:B------:R-:W-:Y:S02]  /*1310*/  ISETP.GE.U32.AND P0, PT, R12, 0x400, PT ;  /* 0x000004000c00780c */ /* 0x000fe40003f06070 */
[----:B------:R-:W-:-:S02]  /*1320*/  LEA R15, R8, R15, 0x2 ;  /* 0x0000000f080f7211 */ /* 0x000fc400078e10ff */
[----:B------:R-:W-:Y:S02]  /*1330*/  LEA R16, R9, R16, 0x2 ;  /* 0x0000001009107211 */ /* 0x000fe400078e10ff */
[----:B------:R-:W-:-:S07]  /*1340*/  LEA R14, R11, R14, 0x2 ;  /* 0x0000000e0b0e7211 */ /* 0x000fce00078e10ff */
[----:B------:R-:W-:Y:S05]  /*1350*/  @!P0 BRA `(.L_x_50) ;  /* 0xfffffff400c88947 */ /* 0x000fea000383ffff */
.L_x_39:
[----:B0-----:R-:W-:Y:S05]  /*1360*/  BSYNC.RECONVERGENT B0 ;  /* 0x0000000000007941 */ /* 0x001fea0003800200 */
.L_x_38:
[----:B------:R-:W-:Y:S01]  /*1370*/  BSSY.RECONVERGENT B0, `(.L_x_51) ;  /* 0x0000039000007945 */ /* 0x000fe20003800200 */
[----:B------:R-:W-:-:S03]  /*1380*/  MOV R16, R0 ;  /* 0x0000000000107202 */ /* 0x000fc60000000f00 */
[----:B------:R-:W-:Y:S05]  /*1390*/  @!P1 BRA `(.L_x_52) ;  /* 0x0000000000d89947 */ /* 0x000fea0003800000 */
[----:B--2-4-:R-:W0:Y:S01]  /*13a0*/  LDC R10, c[0x0][0x3a8] ;  /* 0x0000ea00ff0a7b82 */ /* 0x014e220000000800 */
[----:B------:R-:W-:Y:S01]  /*13b0*/  LOP3.LUT R9, R0, 0x3f, RZ, 0xc0, !PT ;  /* 0x0000003f00097812 */ /* 0x000fe200078ec0ff */
[----:B------:R-:W-:Y:S01]  /*13c0*/  BSSY.RECONVERGENT B1, `(.L_x_53) ;  /* 0x000000d000017945 */ /* 0x000fe20003800200 */
[----:B------:R-:W-:Y:S02]  /*13d0*/  MOV R8, UR4 ;  /* 0x0000000400087c02 */ /* 0x000fe40008000f00 */
[----:B------:R-:W-:Y:S01]  /*13e0*/  LEA R15, R2, R9, 0x6 ;  /* 0x00000009020f7211 */ /* 0x000fe200078e30ff */
[----:B------:R-:W-:Y:S01]  /*13f0*/  HFMA2 R9, -RZ, RZ, 0, 0 ;  /* 0x00000000ff097431 */ /* 0x000fe200000001ff */
[----:B------:R-:W-:Y:S01]  /*1400*/  LEA R11, R8, R45, 0x4 ;  /* 0x0000002d080b7211 */ /* 0x000fe200078e20ff */
[----:B------:R-:W2:Y:S01]  /*1410*/  LDC R12, c[0x0][0x3a4] ;  /* 0x0000e900ff0c7b82 */ /* 0x000ea20000000800 */
[----:B0-----:R-:W-:-:S04]  /*1420*/  ISETP.GE.U32.AND P0, PT, R15, R10, PT ;  /* 0x0000000a0f00720c */ /* 0x001fc80003f06070 */
[----:B--2---:R-:W-:-:S13]  /*1430*/  ISETP.GE.U32.OR P0, PT, R11, R12, P0 ;  /* 0x0000000c0b00720c */ /* 0x004fda0000706470 */
[----:B------:R-:W-:Y:S05]  /*1440*/  @P0 BRA `(.L_x_54) ;  /* 0x0000000000100947 */ /* 0x000fea0003800000 */
[----:B------:R-:W0:Y:S01]  /*1450*/  LDC.64 R8, c[0x0][0x390] ;  /* 0x0000e400ff087b82 */ /* 0x000e220000000a00 */
[----:B------:R-:W-:-:S04]  /*1460*/  IMAD R11, R11, R10, R15 ;  /* 0x0000000a0b0b7224 */ /* 0x000fc800078e020f */
[----:B0-----:R-:W-:-:S06]  /*1470*/  IMAD.WIDE.U32 R8, R11, 0x4, R8 ;  /* 0x000000040b087825 */ /* 0x001fcc00078e0008 */
[----:B------:R0:W5:Y:S02]  /*1480*/  LDG.E.CONSTANT R9, desc[UR8][R8.64] ;  /* 0x0000000808097981 */ /* 0x000164000c1e9900 */
.L_x_54:
[----:B------:R-:W-:Y:S05]  /*1490*/  BSYNC.RECONVERGENT B1 ;  /* 0x0000000000017941 */ /* 0x000fea0003800200 */
.L_x_53:
[----:B-----5:R2:W-:Y:S01]  /*14a0*/  STS [R4], R9 ;  /* 0x0000000904007388 */ /* 0x0205e20000000800 */
[----:B------:R-:W-:Y:S02]  /*14b0*/  ISETP.NE.AND P0, PT, R13, RZ, PT ;  /* 0x000000ff0d00720c */ /* 0x000fe40003f05270 */
[----:B------:R-:W-:-:S11]  /*14c0*/  MOV R16, R54 ;  /* 0x0000003600107202 */ /* 0x000fd60000000f00 */
[----:B--2---:R-:W-:Y:S05]  /*14d0*/  @!P0 BRA `(.L_x_52) ;  /* 0x0000000000888947 */ /* 0x004fea0003800000 */
[----:B------:R-:W-:Y:S01]  /*14e0*/  LOP3.LUT R9, R54, 0x3f, RZ, 0xc0, !PT ;  /* 0x0000003f36097812 */ /* 0x000fe200078ec0ff */
[----:B------:R-:W-:Y:S01]  /*14f0*/  BSSY.RECONVERGENT B1, `(.L_x_55) ;  /* 0x000000c000017945 */ /* 0x000fe20003800200 */
[----:B0-----:R-:W-:Y:S02]  /*1500*/  MOV R8, UR4 ;  /* 0x0000000400087c02 */ /* 0x001fe40008000f00 */
[----:B------:R-:W-:Y:S02]  /*1510*/  LEA R15, R2, R9, 0x6 ;  /* 0x00000009020f7211 */ /* 0x000fe400078e30ff */
[----:B------:R-:W-:Y:S01]  /*1520*/  LEA R11, R8, R5, 0x4 ;  /* 0x00000005080b7211 */ /* 0x000fe200078e20ff */
[----:B------:R-:W-:Y:S01]  /*1530*/  HFMA2 R8, -RZ, RZ, 0, 0 ;  /* 0x00000000ff087431 */ /* 0x000fe200000001ff */
[----:B------:R-:W-:-:S04]  /*1540*/  ISETP.GE.U32.AND P0, PT, R15, R10, PT ;  /* 0x0000000a0f00720c */ /* 0x000fc80003f06070 */
[----:B------:R-:W-:-:S13]  /*1550*/  ISETP.GE.U32.OR P0, PT, R11, R12, P0 ;  /* 0x0000000c0b00720c */ /* 0x000fda0000706470 */
[----:B------:R-:W-:Y:S05]  /*1560*/  @P0 BRA `(.L_x_56) ;  /* 0x0000000000100947 */ /* 0x000fea0003800000 */
[----:B------:R-:W0:Y:S01]  /*1570*/  LDC.64 R8, c[0x0][0x390] ;  /* 0x0000e400ff087b82 */ /* 0x000e220000000a00 */
[----:B------:R-:W-:-:S04]  /*1580*/  IMAD R11, R11, R10, R15 ;  /* 0x0000000a0b0b7224 */ /* 0x000fc800078e020f */
[----:B0-----:R-:W-:-:S06]  /*1590*/  IMAD.WIDE.U32 R8, R11, 0x4, R8 ;  /* 0x000000040b087825 */ /* 0x001fcc00078e0008 */
[----:B------:R0:W5:Y:S02]  /*15a0*/  LDG.E.CONSTANT R8, desc[UR8][R8.64] ;  /* 0x0000000808087981 */ /* 0x000164000c1e9900 */
.L_x_56:
[----:B------:R-:W-:Y:S05]  /*15b0*/  BSYNC.RECONVERGENT B1 ;  /* 0x0000000000017941 */ /* 0x000fea0003800200 */
.L_x_55:
[----:B-----5:R2:W-:Y:S01]  /*15c0*/  STS [R7], R8 ;  /* 0x0000000807007388 */ /* 0x0205e20000000800 */
[----:B------:R-:W-:Y:S02]  /*15d0*/  ISETP.NE.AND P0, PT, R13, 0x1, PT ;  /* 0x000000010d00780c */ /* 0x000fe40003f05270 */
[----:B------:R-:W-:-:S11]  /*15e0*/  MOV R16, R48 ;  /* 0x0000003000107202 */ /* 0x000fd60000000f00 */
[----:B--2---:R-:W-:Y:S05]  /*15f0*/  @!P0 BRA `(.L_x_52) ;  /* 0x0000000000408947 */ /* 0x004fea0003800000 */
[----:B0-----:R-:W-:Y:S01]  /*1600*/  LOP3.LUT R9, R48, 0x3f, RZ, 0xc0, !PT ;  /* 0x0000003f30097812 */ /* 0x001fe200078ec0ff */
[----:B------:R-:W-:Y:S01]  /*1610*/  BSSY.RECONVERGENT B1, `(.L_x_57) ;  /* 0x000000c000017945 */ /* 0x000fe20003800200 */
[----:B------:R-:W-:Y:S02]  /*1620*/  MOV R11, UR4 ;  /* 0x00000004000b7c02 */ /* 0x000fe40008000f00 */
[----:B------:R-:W-:Y:S01]  /*1630*/  LEA R13, R2, R9, 0x6 ;  /* 0x00000009020d7211 */ /* 0x000fe200078e30ff */
[----:B------:R-:W-:Y:S01]  /*1640*/  HFMA2 R9, -RZ, RZ, 0, 0 ;  /* 0x00000000ff097431 */ /* 0x000fe200000001ff */
[----:B------:R-:W-:Y:S02]  /*1650*/  LEA R11, R11, R6, 0x4 ;  /* 0x000000060b0b7211 */ /* 0x000fe400078e20ff */
[----:B------:R-:W-:-:S04]  /*1660*/  ISETP.GE.U32.AND P0, PT, R13, R10, PT ;  /* 0x0000000a0d00720c */ /* 0x000fc80003f06070 */
[----:B------:R-:W-:-:S13]  /*1670*/  ISETP.GE.U32.OR P0, PT, R11, R12, P0 ;  /* 0x0000000c0b00720c */ /* 0x000fda0000706470 */
[----:B------:R-:W-:Y:S05]  /*1680*/  @P0 BRA `(.L_x_58) ;  /* 0x0000000000100947 */ /* 0x000fea0003800000 */
[----:B------:R-:W0:Y:S01]  /*1690*/  LDC.64 R8, c[0x0][0x390] ;  /* 0x0000e400ff087b82 */ /* 0x000e220000000a00 */
[----:B------:R-:W-:-:S04]  /*16a0*/  IMAD R11, R11, R10, R13 ;  /* 0x0000000a0b0b7224 */ /* 0x000fc800078e020d */
[----:B0-----:R-:W-:-:S06]  /*16b0*/  IMAD.WIDE.U32 R8, R11, 0x4, R8 ;  /* 0x000000040b087825 */ /* 0x001fcc00078e0008 */
[----:B------:R0:W5:Y:S02]  /*16c0*/  LDG.E.CONSTANT R9, desc[UR8][R8.64] ;  /* 0x0000000808097981 */ /* 0x000164000c1e9900 */
.L_x_58:
[----:B------:R-:W-:Y:S05]  /*16d0*/  BSYNC.RECONVERGENT B1 ;  /* 0x0000000000017941 */ /* 0x000fea0003800200 */
.L_x_57:
[----:B-----5:R2:W-:Y:S01]  /*16e0*/  STS [R44], R9 ;  /* 0x000000092c007388 */ /* 0x0205e20000000800 */
[----:B------:R-:W-:-:S07]  /*16f0*/  IADD3 R16, PT, PT, R48, UR10, RZ ;  /* 0x0000000a30107c10 */ /* 0x000fce000fffe0ff */
.L_x_52:
[----:B------:R-:W-:Y:S05]  /*1700*/  BSYNC.RECONVERGENT B0 ;  /* 0x0000000000007941 */ /* 0x000fea0003800200 */
.L_x_51:
[----:B------:R-:W0:Y:S01]  /*1710*/  LDCU UR6, c[0x0][0x3a8] ;  /* 0x00007500ff0677ac */ /* 0x000e220008000800 */
[----:B------:R-:W-:Y:S01]  /*1720*/  BSSY.RECONVERGENT B0, `(.L_x_59) ;  /* 0x0000048000007945 */ /* 0x000fe20003800200 */
[----:B------:R-:W0:Y:S03]  /*1730*/  LDCU UR7, c[0x0][0x3a4] ;  /* 0x00007480ff0777ac */ /* 0x000e260008000800 */
[----:B------:R-:W-:Y:S05]  /*1740*/  @!P2 BRA `(.L_x_60) ;  /* 0x000000040014a947 */ /* 0x000fea0003800000 */
.L_x_61:
[C---:B0-2---:R-:W-:Y:S02]  /*1750*/  IADD3 R9, PT, PT, R16.reuse, UR10, RZ ;  /* 0x0000000a10097c10 */ /* 0x045fe4000fffe0ff */
[----:B------:R-:W-:Y:S02]  /*1760*/  SHF.R.U32.HI R20, RZ, 0x6, R16 ;  /* 0x00000006ff147819 */ /* 0x000fe40000011610 */
[----:B------:R-:W-:Y:S02]  /*1770*/  SHF.R.U32.HI R18, RZ, 0x6, R9 ;  /* 0x00000006ff127819 */ /* 0x000fe40000011609 */
[C---:B------:R-:W-:Y:S02]  /*1780*/  LOP3.LUT R25, R9.reuse, 0x3f, RZ, 0xc0, !PT ;  /* 0x0000003f09197812 */ /* 0x040fe400078ec0ff */
[----:B------:R-:W-:Y:S02]  /*1790*/  IADD3 R9, PT, PT, R9, UR10, RZ ;  /* 0x0000000a09097c10 */ /* 0x000fe4000fffe0ff */
[----:B------:R-:W-:-:S02]  /*17a0*/  LOP3.LUT R27, R16, 0x3f, RZ, 0xc0, !PT ;  /* 0x0000003f101b7812 */ /* 0x000fc400078ec0ff */
[C---:B------:R-:W-:Y:S02]  /*17b0*/  IADD3 R16, PT, PT, R9.reuse, UR10, RZ ;  /* 0x0000000a09107c10 */ /* 0x040fe4000fffe0ff */
[----:B------:R-:W-:Y:S02]  /*17c0*/  MOV R35, UR4 ;  /* 0x0000000400237c02 */ /* 0x000fe40008000f00 */
[----:B------:R-:W-:Y:S02]  /*17d0*/  LOP3.LUT R21, R16, 0x3f, RZ, 0xc0, !PT ;  /* 0x0000003f10157812 */ /* 0x000fe400078ec0ff */
[----:B------:R-:W-:Y:S02]  /*17e0*/  LEA R8, R2, R27, 0x6 ;  /* 0x0000001b02087211 */ /* 0x000fe400078e30ff */
[----:B------:R-:W-:Y:S02]  /*17f0*/  LOP3.LUT R23, R9, 0x3f, RZ, 0xc0, !PT ;  /* 0x0000003f09177812 */ /* 0x000fe400078ec0ff */
[----:B------:R-:W-:-:S02]  /*1800*/  MOV R13, UR4 ;  /* 0x00000004000d7c02 */ /* 0x000fc40008000f00 */
[----:B------:R-:W-:Y:S02]  /*1810*/  SHF.R.U32.HI R22, RZ, 0x6, R16 ;  /* 0x00000006ff167819 */ /* 0x000fe40000011610 */
[C---:B------:R-:W-:Y:S02]  /*1820*/  LEA R29, R2.reuse, R21, 0x6 ;  /* 0x00000015021d7211 */ /* 0x040fe400078e30ff */
[----:B----4-:R-:W-:Y:S02]  /*1830*/  MOV R11, UR4 ;  /* 0x00000004000b7c02 */ /* 0x010fe40008000f00 */
[----:B------:R-:W-:Y:S02]  /*1840*/  LEA R33, R2, R25, 0x6 ;  /* 0x0000001902217211 */ /* 0x000fe400078e30ff */
[----:B------:R-:W-:Y:S02]  /*1850*/  MOV R10, UR4 ;  /* 0x00000004000a7c02 */ /* 0x000fe40008000f00 */
[----:B------:R-:W-:-:S02]  /*1860*/  LEA R35, R35, R20, 0x4 ;  /* 0x0000001423237211 */ /* 0x000fc400078e20ff */
[----:B------:R-:W-:Y:S02]  /*1870*/  ISETP.GE.U32.AND P0, PT, R8, UR6, PT ;  /* 0x0000000608007c0c */ /* 0x000fe4000bf06070 */
[----:B------:R-:W-:Y:S02]  /*1880*/  SHF.R.U32.HI R17, RZ, 0x6, R9 ;  /* 0x00000006ff117819 */ /* 0x000fe40000011609 */
[----:B------:R-:W-:Y:S02]  /*1890*/  LEA R28, R2, R23, 0x6 ;  /* 0x00000017021c7211 */ /* 0x000fe400078e30ff */
[----:B------:R-:W-:Y:S02]  /*18a0*/  LEA R26, R13, R22, 0x4 ;  /* 0x000000160d1a7211 */ /* 0x000fe400078e20ff */
[----:B------:R-:W-:Y:S02]  /*18b0*/  ISETP.GE.U32.AND P3, PT, R29, UR6, PT ;  /* 0x000000061d007c0c */ /* 0x000fe4000bf66070 */
[----:B------:R-:W-:-:S02]  /*18c0*/  LEA R30, R11, R18, 0x4 ;  /* 0x000000120b1e7211 */ /* 0x000fc400078e20ff */
[----:B------:R-:W-:Y:S02]  /*18d0*/  ISETP.GE.U32.AND P1, PT, R33, UR6, PT ;  /* 0x0000000621007c0c */ /* 0x000fe4000bf26070 */
[----:B------:R-:W-:Y:S02]  /*18e0*/  ISETP.GE.U32.OR P0, PT, R35, UR7, P0 ;  /* 0x0000000723007c0c */ /* 0x000fe40008706470 */
[----:B------:R-:W-:Y:S02]  /*18f0*/  LEA R31, R10, R17, 0x4 ;  /* 0x000000110a1f7211 */ /* 0x000fe400078e20ff */
[----:B------:R-:W-:Y:S02]  /*1900*/  ISETP.GE.U32.AND P2, PT, R28, UR6, PT ;  /* 0x000000061c007c0c */ /* 0x000fe4000bf46070 */
[----:B------:R-:W-:Y:S02]  /*1910*/  ISETP.GE.U32.OR P3, PT, R26, UR7, P3 ;  /* 0x000000071a007c0c */ /* 0x000fe40009f66470 */
[----:B------:R-:W-:-:S02]  /*1920*/  ISETP.GE.U32.OR P1, PT, R30, UR7, P1 ;  /* 0x000000071e007c0c */ /* 0x000fc40008f26470 */
[----:B------:R-:W-:Y:S02]  /*1930*/  ISETP.GE.U32.OR P2, PT, R31, UR7, P2 ;  /* 0x000000071f007c0c */ /* 0x000fe40009746470 */
[----:B------:R-:W-:Y:S01]  /*1940*/  MOV R24, RZ ;  /* 0x000000ff00187202 */ /* 0x000fe20000000f00 */
[----:B------:R-:W-:Y:S01]  /*1950*/  @!P0 IMAD R35, R35, UR6, R8 ;  /* 0x0000000623238c24 */ /* 0x000fe2000f8e0208 */
[----:B------:R-:W0:Y:S08]  /*1960*/  @!P0 LDC.64 R14, c[0x0][0x390] ;  /* 0x0000e400ff0e8b82 */ /* 0x000e300000000a00 */
[----:B------:R-:W2:Y:S08]  /*1970*/  @!P3 LDC.64 R8, c[0x0][0x390] ;  /* 0x0000e400ff08bb82 */ /* 0x000eb00000000a00 */
[----:B------:R-:W4:Y:S08]  /*1980*/  @!P1 LDC.64 R12, c[0x0][0x390] ;  /* 0x0000e400ff0c9b82 */ /* 0x000f300000000a00 */
[----:B------:R-:W5:Y:S01]  /*1990*/  @!P2 LDC.64 R10, c[0x0][0x390] ;  /* 0x0000e400ff0aab82 */ /* 0x000f620000000a00 */
[----:B------:R-:W-:-:S02]  /*19a0*/  @!P3 IMAD R29, R26, UR6, R29 ;  /* 0x000000061a1dbc24 */ /* 0x000fc4000f8e021d */
[----:B------:R-:W-:Y:S02]  /*19b0*/  HFMA2 R26, -RZ, RZ, 0, 0 ;  /* 0x00000000ff1a7431 */ /* 0x000fe400000001ff */
[----:B------:R-:W-:Y:S02]  /*19c0*/  @!P1 IMAD R33, R30, UR6, R33 ;  /* 0x000000061e219c24 */ /* 0x000fe4000f8e0221 */
[----:B------:R-:W-:Y:S02]  /*19d0*/  @!P2 IMAD R31, R31, UR6, R28 ;  /* 0x000000061f1fac24 */ /* 0x000fe4000f8e021c */
[----:B0-----:R-:W-:-:S04]  /*19e0*/  @!P0 IMAD.WIDE.U32 R14, R35, 0x4, R14 ;  /* 0x00000004230e8825 */ /* 0x001fc800078e000e */
[----:B--2---:R-:W-:Y:S01]  /*19f0*/  @!P3 IMAD.WIDE.U32 R8, R29, 0x4, R8 ;  /* 0x000000041d08b825 */ /* 0x004fe200078e0008 */
[----:B------:R-:W-:Y:S01]  /*1a00*/  CS2R R28, SRZ ;  /* 0x00000000001c7805 */ /* 0x000fe2000001ff00 */
[----:B------:R0:W2:Y:S02]  /*1a10*/  @!P0 LDG.E.CONSTANT R24, desc[UR8][R14.64] ;  /* 0x000000080e188981 */ /* 0x0000a4000c1e9900 */
[----:B----4-:R-:W-:Y:S02]  /*1a20*/  @!P1 IMAD.WIDE.U32 R12, R33, 0x4, R12 ;  /* 0x00000004210c9825 */ /* 0x010fe400078e000c */
[----:B------:R-:W4:Y:S04]  /*1a30*/  @!P3 LDG.E.CONSTANT R26, desc[UR8][R8.64] ;  /* 0x00000008081ab981 */ /* 0x000f28000c1e9900 */
[----:B------:R-:W3:Y:S01]  /*1a40*/  @!P1 LDG.E.CONSTANT R29, desc[UR8][R12.64] ;  /* 0x000000080c1d9981 */ /* 0x000ee2000c1e9900 */
[----:B-----5:R-:W-:-:S05]  /*1a50*/  @!P2 IMAD.WIDE.U32 R10, R31, 0x4, R10 ;  /* 0x000000041f0aa825 */ /* 0x020fca00078e000a */
[----:B------:R-:W5:Y:S01]  /*1a60*/  @!P2 LDG.E.CONSTANT R28, desc[UR8][R10.64] ;  /* 0x000000080a1ca981 */ /* 0x000f62000c1e9900 */
[----:B0-----:R-:W0:Y:S01]  /*1a70*/  S2R R15, SR_CgaCtaId ;  /* 0x00000000000f7919 */ /* 0x001e220000008800 */
[----:B------:R-:W-:-:S04]  /*1a80*/  MOV R14, 0x400 ;  /* 0x00000400000e7802 */ /* 0x000fc80000000f00 */
[----:B------:R-:W-:Y:S02]  /*1a90*/  IADD3 R14, PT, PT, R14, 0x1100, RZ ;  /* 0x000011000e0e7810 */ /* 0x000fe40007ffe0ff */
[----:B------:R-:W-:Y:S02]  /*1aa0*/  IADD3 R16, PT, PT, R16, UR10, RZ ;  /* 0x0000000a10107c10 */ /* 0x000fe4000fffe0ff */
[----:B0-----:R-:W-:-:S05]  /*1ab0*/  LEA R15, R15, R14, 0x18 ;  /* 0x0000000e0f0f7211 */ /* 0x001fca00078ec0ff */
        /* <DEDUP_REMOVED lines=8> */
[----:B------:R-:W-:Y:S01]  /*1b40*/  ISETP.GE.U32.AND P0, PT, R16, 0x400, PT ;  /* 0x000004001000780c */ /* 0x000fe20003f06070 */
[----:B--2---:R0:W-:Y:S04]  /*1b50*/  STS [R27], R24 ;  /* 0x000000181b007388 */ /* 0x0041e80000000800 */
[----:B---3--:R0:W-:Y:S04]  /*1b60*/  STS [R18], R29 ;  /* 0x0000001d12007388 */ /* 0x0081e80000000800 */
[----:B-----5:R0:W-:Y:S04]  /*1b70*/  STS [R23], R28 ;  /* 0x0000001c17007388 */ /* 0x0201e80000000800 */
[----:B----4-:R0:W-:Y:S01]  /*1b80*/  STS [R21], R26 ;  /* 0x0000001a15007388 */ /* 0x0101e20000000800 */
[----:B------:R-:W-:Y:S05]  /*1b90*/  @!P0 BRA `(.L_x_61) ;  /* 0xfffffff800ec8947 */ /* 0x000fea000383ffff */
.L_x_60:
[----:B0-----:R-:W-:Y:S05]  /*1ba0*/  BSYNC.RECONVERGENT B0 ;  /* 0x0000000000007941 */ /* 0x001fea0003800200 */
.L_x_59:
[----:B------:R-:W0:Y:S01]  /*1bb0*/  S2R R8, SR_TID.X ;  /* 0x0000000000087919 */ /* 0x000e220000002100 */
[----:B--2---:R-:W-:Y:S01]  /*1bc0*/  MOV R9, 0x400 ;  /* 0x0000040000097802 */ /* 0x004fe20000000f00 */
[----:B------:R-:W-:Y:S01]  /*1bd0*/  UIADD3 UR4, UPT, UPT, UR4, 0x1, URZ ;  /* 0x0000000104047890 */ /* 0x000fe2000fffe0ff */
[----:B----4-:R-:W2:Y:S02]  /*1be0*/  S2R R10, SR_CgaCtaId ;  /* 0x00000000000a7919 */ /* 0x010ea40000008800 */
[----:B------:R-:W-:Y:S01]  /*1bf0*/  IADD3 R11, PT, PT, R9, 0x1100, RZ ;  /* 0x00001100090b7810 */ /* 0x000fe20007ffe0ff */
[----:B------:R-:W-:Y:S01]  /*1c00*/  UISETP.NE.AND UP0, UPT, UR4, UR5, UPT ;  /* 0x000000050400728c */ /* 0x000fe2000bf05270 */
[----:B------:R-:W-:Y:S01]  /*1c10*/  BAR.SYNC.DEFER_BLOCKING 0x0 ;  /* 0x0000000000007b1d */ /* 0x000fe20000010000 */
[----:B0-----:R-:W-:Y:S02]  /*1c20*/  SHF.R.U32.HI R8, RZ, 0x2, R8 ;  /* 0x00000002ff087819 */ /* 0x001fe40000011608 */
[----:B--2---:R-:W-:-:S02]  /*1c30*/  LEA R9, R10, R9, 0x18 ;  /* 0x000000090a097211 */ /* 0x004fc400078ec0ff */
[----:B------:R-:W-:Y:S02]  /*1c40*/  LOP3.LUT R8, R8, 0xfc, RZ, 0xc0, !PT ;  /* 0x000000fc08087812 */ /* 0x000fe400078ec0ff */
[----:B------:R-:W-:-:S03]  /*1c50*/  LEA R56, R10, R11, 0x18 ;  /* 0x0000000b0a387211 */ /* 0x000fc600078ec0ff */
[----:B------:R-:W-:Y:S01]  /*1c60*/  IMAD R40, R8, 0x44, R9 ;  /* 0x0000004408287824 */ /* 0x000fe200078e0209 */
[----:B------:R-:W-:-:S04]  /*1c70*/  LEA R56, R55, R56, 0x2 ;  /* 0x0000003837387211 */ /* 0x000fc800078e10ff */
[----:B------:R-:W-:Y:S04]  /*1c80*/  LDS.128 R20, [R40+0x40] ;  /* 0x0000400028147984 */ /* 0x000fe80000000c00 */
[----:B------:R-:W0:Y:S04]  /*1c90*/  LDS.128 R24, [R56] ;  /* 0x0000000038187984 */ /* 0x000e280000000c00 */
[----:B------:R-:W2:Y:S04]  /*1ca0*/  LDS.128 R8, [R40+0x80] ;  /* 0x0000800028087984 */ /* 0x000ea80000000c00 */
[----:B------:R-:W4:Y:S04]  /*1cb0*/  LDS.128 R32, [R40] ;  /* 0x0000000028207984 */ /* 0x000f280000000c00 */
[----:B------:R-:W5:Y:S04]  /*1cc0*/  LDS.128 R28, [R56+0x100] ;  /* 0x00010000381c7984 */ /* 0x000f680000000c00 */
[----:B------:R-:W1:Y:S01]  /*1cd0*/  LDS.128 R12, [R40+0xc0] ;  /* 0x0000c000280c7984 */ /* 0x000e620000000c00 */
[----:B0-----:R-:W-:Y:S01]  /*1ce0*/  FFMA R20, R24, R21, R43 ;  /* 0x0000001518147223 */ /* 0x001fe2000000002b */
[----:B------:R-:W-:-:S02]  /*1cf0*/  FFMA R74, R21, R27, R68 ;  /* 0x0000001b154a7223 */ /* 0x000fc40000000044 */
[----:B------:R-:W0:Y:S01]  /*1d00*/  LDS R43, [R56+0x110] ;  /* 0x00011000382b7984 */ /* 0x000e220000000800 */
[-C--:B------:R-:W-:Y:S01]  /*1d10*/  FFMA R71, R21, R25.reuse, R66 ;  /* 0x0000001915477223 */ /* 0x080fe20000000042 */
[----:B--2---:R-:W-:Y:S01]  /*1d20*/  FFMA R68, R24, R10, R57 ;  /* 0x0000000a18447223 */ /* 0x004fe20000000039 */
[C---:B------:R-:W-:Y:S01]  /*1d30*/  FFMA R67, R10.reuse, R25, R67 ;  /* 0x000000190a437223 */ /* 0x040fe20000000043 */
[CC--:B------:R-:W-:Y:S01]  /*1d40*/  FFMA R72, R10.reuse, R26.reuse, R69 ;  /* 0x0000001a0a487223 */ /* 0x0c0fe20000000045 */
[----:B------:R-:W-:Y:S01]  /*1d50*/  FFMA R10, R10, R27, R70 ;  /* 0x0000001b0a0a7223 */ /* 0x000fe20000000046 */
[C---:B----4-:R-:W-:Y:S01]  /*1d60*/  FFMA R70, R32.reuse, R25, R38 ;  /* 0x0000001920467223 */ /* 0x050fe20000000026 */
[C---:B------:R-:W-:Y:S01]  /*1d70*/  FFMA R38, R32.reuse, R26, R19 ;  /* 0x0000001a20267223 */ /* 0x040fe20000000013 */
[C---:B------:R-:W-:Y:S01]  /*1d80*/  FFMA R76, R32.reuse, R24, R41 ;  /* 0x00000018204c7223 */ /* 0x040fe20000000029 */
[----:B------:R-:W2:Y:S01]  /*1d90*/  LDS.128 R16, [R40+0xd0] ;  /* 0x0000d00028107984 */ /* 0x000ea20000000c00 */
[----:B------:R-:W-:Y:S01]  /*1da0*/  FFMA R32, R32, R27, R64 ;  /* 0x0000001b20207223 */ /* 0x000fe20000000040 */
[----:B-----5:R-:W-:Y:S01]  /*1db0*/  FFMA R41, R33, R30, R70 ;  /* 0x0000001e21297223 */ /* 0x020fe20000000046 */
[----:B------:R-:W-:Y:S01]  /*1dc0*/  FFMA R57, R29, R33, R76 ;  /* 0x000000211d397223 */ /* 0x000fe2000000004c */
[----:B------:R-:W-:Y:S01]  /*1dd0*/  FFMA R9, R33, R31, R38 ;  /* 0x0000001f21097223 */ /* 0x000fe20000000026 */
[-C--:B------:R-:W-:Y:S01]  /*1de0*/  FFMA R66, R21, R26.reuse, R65 ;  /* 0x0000001a15427223 */ /* 0x080fe20000000041 */
[----:B-1----:R-:W-:Y:S01]  /*1df0*/  FFMA R24, R24, R15, R37 ;  /* 0x0000000f18187223 */ /* 0x002fe20000000025 */
[C---:B------:R-:W-:Y:S01]  /*1e00*/  FFMA R25, R15.reuse, R25, R36 ;  /* 0x000000190f197223 */ /* 0x040fe20000000024 */
[C---:B------:R-:W-:Y:S01]  /*1e10*/  FFMA R26, R15.reuse, R26, R39 ;  /* 0x0000001a0f1a7223 */ /* 0x040fe20000000027 */
[----:B------:R-:W-:Y:S01]  /*1e20*/  FFMA R42, R15, R27, R42 ;  /* 0x0000001b0f2a7223 */ /* 0x000fe2000000002a */
[----:B------:R-:W-:Y:S01]  /*1e30*/  LDS.128 R36, [R40+0x90] ;  /* 0x0000900028247984 */ /* 0x000fe20000000c00 */
[-C--:B------:R-:W-:Y:S01]  /*1e40*/  FFMA R65, R31, R22.reuse, R66 ;  /* 0x000000161f417223 */ /* 0x080fe20000000042 */
[-C--:B------:R-:W-:Y:S01]  /*1e50*/  FFMA R69, R29, R11.reuse, R68 ;  /* 0x0000000b1d457223 */ /* 0x080fe20000000044 */
[C---:B------:R-:W-:Y:S01]  /*1e60*/  FFMA R67, R30.reuse, R11, R67 ;  /* 0x0000000b1e437223 */ /* 0x040fe20000000043 */
[----:B------:R-:W1:Y:S01]  /*1e70*/  LDS.64 R14, [R56+0x208] ;  /* 0x00020800380e7984 */ /* 0x000e620000000a00 */
[----:B0-----:R-:W-:Y:S01]  /*1e80*/  FFMA R28, R43, R33, R32 ;  /* 0x000000212b1c7223 */ /* 0x001fe20000000020 */
[-C--:B------:R-:W-:Y:S01]  /*1e90*/  FFMA R33, R29, R22.reuse, R20 ;  /* 0x000000161d217223 */ /* 0x080fe20000000014 */
[-C--:B------:R-:W-:Y:S01]  /*1ea0*/  FFMA R32, R30, R22.reuse, R71 ;  /* 0x000000161e207223 */ /* 0x080fe20000000047 */
[----:B------:R-:W0:Y:S01]  /*1eb0*/  LDS.64 R20, [R56+0x210] ;  /* 0x0002100038147984 */ /* 0x000e220000000a00 */
[-C--:B------:R-:W-:Y:S01]  /*1ec0*/  FFMA R71, R31, R11.reuse, R72 ;  /* 0x0000000b1f477223 */ /* 0x080fe20000000048 */
[C---:B------:R-:W-:Y:S01]  /*1ed0*/  FFMA R74, R43.reuse, R22, R74 ;  /* 0x000000162b4a7223 */ /* 0x040fe2000000004a */
[----:B------:R-:W-:-:S02]  /*1ee0*/  FFMA R22, R43, R11, R10 ;  /* 0x0000000b2b167223 */ /* 0x000fc4000000000a */
[----:B------:R-:W-:Y:S01]  /*1ef0*/  LDS R10, [R56+0x30c] ;  /* 0x00030c00380a7984 */ /* 0x000fe20000000800 */
[----:B--2---:R-:W-:Y:S01]  /*1f00*/  FFMA R29, R29, R16, R24 ;  /* 0x000000101d1d7223 */ /* 0x004fe20000000018 */
[C---:B------:R-:W-:Y:S01]  /*1f10*/  FFMA R30, R16.reuse, R30, R25 ;  /* 0x0000001e101e7223 */ /* 0x040fe20000000019 */
[----:B------:R-:W-:Y:S01]  /*1f20*/  FFMA R31, R16, R31, R26 ;  /* 0x0000001f101f7223 */ /* 0x000fe2000000001a */
[----:B------:R-:W-:Y:S01]  /*1f30*/  FFMA R42, R43, R16, R42 ;  /* 0x000000102b2a7223 */ /* 0x000fe2000000002a */
[----:B------:R-:W2:Y:S01]  /*1f40*/  LDS.128 R24, [R56+0x310] ;  /* 0x0003100038187984 */ /* 0x000ea20000000c00 */
[----:B-1----:R-:W-:Y:S01]  /*1f50*/  FFMA R73, R34, R15, R41 ;  /* 0x0000000f22497223 */ /* 0x002fe20000000029 */
[C---:B------:R-:W-:Y:S01]  /*1f60*/  FFMA R11, R15.reuse, R23, R32 ;  /* 0x000000170f0b7223 */ /* 0x040fe20000000020 */
[-C--:B------:R-:W-:Y:S01]  /*1f70*/  FFMA R57, R14, R34.reuse, R57 ;  /* 0x000000220e397223 */ /* 0x080fe20000000039 */
[----:B------:R-:W-:Y:S01]  /*1f80*/  FFMA R75, R15, R17, R30 ;  /* 0x000000110f4b7223 */ /* 0x000fe2000000001e */
[----:B0-----:R-:W-:Y:S01]  /*1f90*/  FFMA R16, R20, R34, R9 ;  /* 0x0000002214107223 */ /* 0x001fe20000000009 */
[----:B------:R-:W-:Y:S01]  /*1fa0*/  FFMA R9, R14, R23, R33 ;  /* 0x000000170e097223 */ /* 0x000fe20000000021 */
[----:B------:R-:W-:Y:S01]  /*1fb0*/  FFMA R41, R34, R21, R28 ;  /* 0x0000001522297223 */ /* 0x000fe2000000001c */
[-C--:B------:R-:W-:Y:S01]  /*1fc0*/  FFMA R33, R14, R17.reuse, R29 ;  /* 0x000000110e217223 */ /* 0x080fe2000000001d */
[-C--:B------:R-:W-:Y:S01]  /*1fd0*/  FFMA R32, R20, R17.reuse, R31 ;  /* 0x0000001114207223 */ /* 0x080fe2000000001f */
[C---:B------:R-:W-:Y:S01]  /*1fe0*/  FFMA R17, R21.reuse, R17, R42 ;  /* 0x0000001115117223 */ /* 0x040fe2000000002a */
[-C--:B------:R-:W-:Y:S01]  /*1ff0*/  FFMA R34, R14, R36.reuse, R69 ;  /* 0x000000240e227223 */ /* 0x080fe20000000045 */
[CC--:B------:R-:W-:Y:S01]  /*2000*/  FFMA R65, R20.reuse, R23.reuse, R65 ;  /* 0x0000001714417223 */ /* 0x0c0fe20000000041 */
[----:B------:R-:W-:Y:S01]  /*2010*/  FFMA R43, R21, R23, R74 ;  /* 0x00000017152b7223 */ /* 0x000fe2000000004a */
[----:B------:R-:W-:Y:S01]  /*2020*/  FFMA R42, R20, R36, R71 ;  /* 0x00000024142a7223 */ /* 0x000fe20000000047 */
[C---:B------:R-:W-:Y:S01]  /*2030*/  FFMA R69, R36.reuse, R21, R22 ;  /* 0x0000001524457223 */ /* 0x040fe20000000016 */
[----:B------:R-:W0:Y:S01]  /*2040*/  LDS.128 R28, [R56+0x410] ;  /* 0x00041000381c7984 */ /* 0x000e220000000c00 */
[----:B--2---:R-:W-:Y:S01]  /*2050*/  FFMA R27, R36, R15, R67 ;  /* 0x0000000f241b7223 */ /* 0x004fe20000000043 */
[C---:B------:R-:W-:Y:S01]  /*2060*/  FFMA R67, R10.reuse, R35, R57 ;  /* 0x000000230a437223 */ /* 0x040fe20000000039 */
[C---:B------:R-:W-:Y:S01]  /*2070*/  FFMA R15, R35.reuse, R25, R16 ;  /* 0x00000019230f7223 */ /* 0x040fe20000000010 */
[----:B------:R-:W1:Y:S01]  /*2080*/  LDS.128 R20, [R40+0x50] ;  /* 0x0000500028147984 */ /* 0x000e620000000c00 */
[----:B------:R-:W-:Y:S01]  /*2090*/  FFMA R36, R35, R26, R41 ;  /* 0x0000001a23247223 */ /* 0x000fe20000000029 */
[CC--:B------:R-:W-:Y:S01]  /*20a0*/  FFMA R57, R25.reuse, R37.reuse, R42 ;  /* 0x0000002519397223 */ /* 0x0c0fe2000000002a */
[-C--:B------:R-:W-:Y:S01]  /*20b0*/  FFMA R41, R10, R37.reuse, R34 ;  /* 0x000000250a297223 */ /* 0x080fe20000000022 */
[-C--:B------:R-:W-:Y:S01]  /*20c0*/  FFMA R16, R24, R37.reuse, R27 ;  /* 0x0000002518107223 */ /* 0x080fe2000000001b */
[----:B------:R-:W-:Y:S01]  /*20d0*/  FFMA R42, R26, R37, R69 ;  /* 0x000000251a2a7223 */ /* 0x000fe20000000045 */
[----:B------:R-:W-:Y:S01]  /*20e0*/  FFMA R14, R24, R35, R73 ;  /* 0x00000023180e7223 */ /* 0x000fe20000000049 */
[-C--:B------:R-:W-:Y:S01]  /*20f0*/  FFMA R37, R10, R18.reuse, R33 ;  /* 0x000000120a257223 */ /* 0x080fe20000000021 */
[-C--:B------:R-:W-:Y:S01]  /*2100*/  FFMA R69, R25, R18.reuse, R32 ;  /* 0x0000001219457223 */ /* 0x080fe20000000020 */
[-C--:B------:R-:W-:Y:S01]  /*2110*/  FFMA R64, R24, R18.reuse, R75 ;  /* 0x0000001218407223 */ /* 0x080fe2000000004b */
[----:B------:R-:W2:Y:S01]  /*2120*/  LDS.128 R32, [R40+0x10] ;  /* 0x0000100028207984 */ /* 0x000ea20000000c00 */
[----:B------:R-:W-:Y:S01]  /*2130*/  FFMA R18, R26, R18, R17 ;  /* 0x000000121a127223 */ /* 0x000fe20000000011 */
[-C--:B0-----:R-:W-:Y:S01]  /*2140*/  FFMA R68, R28, R38.reuse, R41 ;  /* 0x000000261c447223 */ /* 0x081fe20000000029 */
[-C--:B------:R-:W-:Y:S01]  /*2150*/  FFMA R41, R29, R38.reuse, R16 ;  /* 0x000000261d297223 */ /* 0x080fe20000000010 */
[----:B------:R-:W-:Y:S01]  /*2160*/  FFMA R70, R30, R38, R57 ;  /* 0x000000261e467223 */ /* 0x000fe20000000039 */
        /* <DEDUP_REMOVED lines=8> */
[C---:B------:R-:W-:Y:S01]  /*21f0*/  FFMA R21, R31.reuse, R21, R26 ;  /* 0x000000151f157223 */ /* 0x040fe2000000001a */
[----:B------:R-:W-:Y:S01]  /*2200*/  FFMA R43, R31, R38, R42 ;  /* 0x000000261f2b7223 */ /* 0x000fe2000000002a */
[----:B------:R-:W0:Y:S01]  /*2210*/  LDS.128 R24, [R56+0x510] ;  /* 0x0005100038187984 */ /* 0x000e220000000c00 */
[-C--:B------:R-:W-:Y:S01]  /*2220*/  FFMA R38, R28, R19.reuse, R37 ;  /* 0x000000131c267223 */ /* 0x080fe20000000025 */
[-C--:B------:R-:W-:Y:S01]  /*2230*/  FFMA R37, R29, R19.reuse, R64 ;  /* 0x000000131d257223 */ /* 0x080fe20000000040 */
[----:B------:R-:W-:Y:S01]  /*2240*/  FFMA R64, R30, R19, R69 ;  /* 0x000000131e407223 */ /* 0x000fe20000000045 */
[----:B------:R-:W1:Y:S01]  /*2250*/  LDS R42, [R56+0x520] ;  /* 0x00052000382a7984 */ /* 0x000e620000000800 */
[C---:B--2---:R-:W-:Y:S01]  /*2260*/  FFMA R72, R32.reuse, R29, R14 ;  /* 0x0000001d20487223 */ /* 0x044fe2000000000e */
[C---:B------:R-:W-:Y:S01]  /*2270*/  FFMA R30, R32.reuse, R30, R15 ;  /* 0x0000001e201e7223 */ /* 0x040fe2000000000f */
[C---:B------:R-:W-:Y:S01]  /*2280*/  FFMA R28, R32.reuse, R28, R67 ;  /* 0x0000001c201c7223 */ /* 0x040fe20000000043 */
[----:B------:R-:W2:Y:S01]  /*2290*/  LDS.128 R16, [R40+0xe0] ;  /* 0x0000e00028107984 */ /* 0x000ea20000000c00 */
[----:B------:R-:W-:-:S03]  /*22a0*/  FFMA R65, R32, R31, R36 ;  /* 0x0000001f20417223 */ /* 0x000fc60000000024 */
[----:B------:R-:W4:Y:S04]  /*22b0*/  LDS.64 R10, [R56+0x618] ;  /* 0x00061800380a7984 */ /* 0x000f280000000a00 */
[----:B------:R-:W5:Y:S01]  /*22c0*/  LDS.64 R14, [R56+0x620] ;  /* 0x00062000380e7984 */ /* 0x000f620000000a00 */
[----:B0-----:R-:W-:Y:S01]  /*22d0*/  FFMA R67, R25, R33, R28 ;  /* 0x0000002119437223 */ /* 0x001fe2000000001c */
[C---:B------:R-:W-:Y:S01]  /*22e0*/  FFMA R31, R33.reuse, R26, R72 ;  /* 0x0000001a211f7223 */ /* 0x040fe20000000048 */
[----:B------:R-:W-:Y:S01]  /*22f0*/  FFMA R29, R33, R27, R30 ;  /* 0x0000001b211d7223 */ /* 0x000fe2000000001e */
[-C--:B------:R-:W-:Y:S01]  /*2300*/  FFMA R24, R26, R22.reuse, R9 ;  /* 0x000000161a187223 */ /* 0x080fe20000000009 */
[C---:B-1----:R-:W-:Y:S01]  /*2310*/  FFMA R28, R42.reuse, R33, R65 ;  /* 0x000000212a1c7223 */ /* 0x042fe20000000041 */
[-C--:B------:R-:W-:Y:S01]  /*2320*/  FFMA R33, R25, R22.reuse, R66 ;  /* 0x0000001619217223 */ /* 0x080fe20000000042 */
[-C--:B------:R-:W-:Y:S01]  /*2330*/  FFMA R65, R27, R22.reuse, R20 ;  /* 0x000000161b417223 */ /* 0x080fe20000000014 */
[----:B------:R-:W-:Y:S01]  /*2340*/  FFMA R22, R42, R22, R21 ;  /* 0x000000162a167223 */ /* 0x000fe20000000015 */
[-C--:B------:R-:W-:Y:S01]  /*2350*/  FFMA R9, R25, R39.reuse, R68 ;  /* 0x0000002719097223 */ /* 0x080fe20000000044 */
[-C--:B------:R-:W-:Y:S01]  /*2360*/  FFMA R41, R26, R39.reuse, R41 ;  /* 0x000000271a297223 */ /* 0x080fe20000000029 */
[-C--:B------:R-:W-:Y:S01]  /*2370*/  FFMA R21, R27, R39.reuse, R70 ;  /* 0x000000271b157223 */ /* 0x080fe20000000046 */
[----:B------:R-:W-:Y:S01]  /*2380*/  FFMA R20, R42, R39, R43 ;  /* 0x000000272a147223 */ /* 0x000fe2000000002b */
[----:B--2---:R-:W-:Y:S01]  /*2390*/  FFMA R25, R25, R16, R38 ;  /* 0x0000001019197223 */ /* 0x004fe20000000026 */
[C---:B------:R-:W-:Y:S01]  /*23a0*/  FFMA R26, R16.reuse, R26, R37 ;  /* 0x0000001a101a7223 */ /* 0x040fe20000000025 */
[----:B------:R-:W-:Y:S01]  /*23b0*/  FFMA R27, R16, R27, R64 ;  /* 0x0000001b101b7223 */ /* 0x000fe20000000040 */
[----:B------:R-:W0:Y:S01]  /*23c0*/  LDS.128 R36, [R40+0xa0] ;  /* 0x0000a00028247984 */ /* 0x000e220000000c00 */
[----:B------:R-:W-:Y:S01]  /*23d0*/  FFMA R42, R42, R16, R57 ;  /* 0x000000102a2a7223 */ /* 0x000fe20000000039 */
[-C--:B----4-:R-:W-:Y:S01]  /*23e0*/  FFMA R16, R10, R34.reuse, R67 ;  /* 0x000000220a107223 */ /* 0x090fe20000000043 */
[----:B------:R-:W-:Y:S01]  /*23f0*/  FFMA R43, R34, R11, R31 ;  /* 0x0000000b222b7223 */ /* 0x000fe2000000001f */
[----:B-----5:R-:W-:Y:S01]  /*2400*/  FFMA R32, R14, R34, R29 ;  /* 0x000000220e207223 */ /* 0x020fe2000000001d */
[----:B------:R-:W-:Y:S01]  /*2410*/  FFMA R57, R34, R15, R28 ;  /* 0x0000000f22397223 */ /* 0x000fe2000000001c */
[C---:B------:R-:W-:Y:S01]  /*2420*/  FFMA R67, R11.reuse, R23, R24 ;  /* 0x000000170b437223 */ /* 0x040fe20000000018 */
[----:B------:R-:W1:Y:S01]  /*2430*/  LDS R34, [R56+0x71c] ;  /* 0x00071c0038227984 */ /* 0x000e620000000800 */
[-C--:B------:R-:W-:Y:S01]  /*2440*/  FFMA R71, R10, R17.reuse, R25 ;  /* 0x000000110a477223 */ /* 0x080fe20000000019 */
[-C--:B------:R-:W-:Y:S01]  /*2450*/  FFMA R73, R11, R17.reuse, R26 ;  /* 0x000000110b497223 */ /* 0x080fe2000000001a */
[-C--:B------:R-:W-:Y:S01]  /*2460*/  FFMA R64, R14, R17.reuse, R27 ;  /* 0x000000110e407223 */ /* 0x080fe2000000001b */
[----:B------:R-:W2:Y:S01]  /*2470*/  LDS.128 R28, [R56+0x720] ;  /* 0x00072000381c7984 */ /* 0x000ea20000000c00 */
[C---:B------:R-:W-:Y:S01]  /*2480*/  FFMA R17, R15.reuse, R17, R42 ;  /* 0x000000110f117223 */ /* 0x040fe2000000002a */
[-C--:B------:R-:W-:Y:S01]  /*2490*/  FFMA R33, R10, R23.reuse, R33 ;  /* 0x000000170a217223 */ /* 0x080fe20000000021 */
[-C--:B------:R-:W-:Y:S01]  /*24a0*/  FFMA R65, R14, R23.reuse, R65 ;  /* 0x000000170e417223 */ /* 0x080fe20000000041 */
[----:B------:R-:W4:Y:S01]  /*24b0*/  LDS.128 R24, [R40+0x60] ;  /* 0x0000600028187984 */ /* 0x000f220000000c00 */
[----:B------:R-:W-:Y:S01]  /*24c0*/  FFMA R69, R15, R23, R22 ;  /* 0x000000170f457223 */ /* 0x000fe20000000016 */
[-C--:B0-----:R-:W-:Y:S01]  /*24d0*/  FFMA R42, R10, R36.reuse, R9 ;  /* 0x000000240a2a7223 */ /* 0x081fe20000000009 */
[----:B------:R-:W-:Y:S01]  /*24e0*/  FFMA R75, R36, R11, R41 ;  /* 0x0000000b244b7223 */ /* 0x000fe20000000029 */
[----:B------:R-:W-:Y:S01]  /*24f0*/  FFMA R66, R14, R36, R21 ;  /* 0x000000240e427223 */ /* 0x000fe20000000015 */
[----:B------:R-:W-:-:S02]  /*2500*/  FFMA R77, R36, R15, R20 ;  /* 0x0000000f244d7223 */ /* 0x000fc40000000014 */
[----:B------:R-:W0:Y:S01]  /*2510*/  LDS.128 R20, [R56+0x820] ;  /* 0x0008200038147984 */ /* 0x000e220000000c00 */
[C---:B-1----:R-:W-:Y:S01]  /*2520*/  FFMA R11, R34.reuse, R35, R16 ;  /* 0x00000023220b7223 */ /* 0x042fe20000000010 */
[CC--:B------:R-:W-:Y:S01]  /*2530*/  FFMA R41, R34.reuse, R37.reuse, R42 ;  /* 0x0000002522297223 */ /* 0x0c0fe2000000002a */
[-C--:B------:R-:W-:Y:S01]  /*2540*/  FFMA R71, R34, R18.reuse, R71 ;  /* 0x0000001222477223 */ /* 0x080fe20000000047 */
[-C--:B--2---:R-:W-:Y:S01]  /*2550*/  FFMA R16, R28, R37.reuse, R75 ;  /* 0x000000251c107223 */ /* 0x084fe2000000004b */
[CC--:B------:R-:W-:Y:S01]  /*2560*/  FFMA R15, R29.reuse, R37.reuse, R66 ;  /* 0x000000251d0f7223 */ /* 0x0c0fe20000000042 */
[----:B------:R-:W-:Y:S01]  /*2570*/  FFMA R36, R30, R37, R77 ;  /* 0x000000251e247223 */ /* 0x000fe2000000004d */
[CC--:B------:R-:W-:Y:S01]  /*2580*/  FFMA R42, R28.reuse, R18.reuse, R73 ;  /* 0x000000121c2a7223 */ /* 0x0c0fe20000000049 */
[----:B------:R-:W-:Y:S01]  /*2590*/  FFMA R37, R29, R18, R64 ;  /* 0x000000121d257223 */ /* 0x000fe20000000040 */
[----:B------:R-:W-:Y:S01]  /*25a0*/  FFMA R10, R28, R35, R43 ;  /* 0x000000231c0a7223 */ /* 0x000fe2000000002b */
[CC--:B------:R-:W-:Y:S01]  /*25b0*/  FFMA R9, R35.reuse, R29.reuse, R32 ;  /* 0x0000001d23097223 */ /* 0x0c0fe20000000020 */
[----:B------:R-:W-:Y:S01]  /*25c0*/  FFMA R14, R35, R30, R57 ;  /* 0x0000001e230e7223 */ /* 0x000fe20000000039 */
[----:B------:R-:W-:Y:S01]  /*25d0*/  FFMA R18, R30, R18, R17 ;  /* 0x000000121e127223 */ /* 0x000fe20000000011 */
[----:B----4-:R-:W-:Y:S01]  /*25e0*/  FFMA R64, R28, R24, R67 ;  /* 0x000000181c407223 */ /* 0x010fe20000000043 */
[C---:B------:R-:W-:Y:S01]  /*25f0*/  FFMA R65, R24.reuse, R29, R65 ;  /* 0x0000001d18417223 */ /* 0x040fe20000000041 */
[----:B------:R-:W-:Y:S01]  /*2600*/  FFMA R68, R24, R30, R69 ;  /* 0x0000001e18447223 */ /* 0x000fe20000000045 */
[----:B------:R-:W-:Y:S01]  /*2610*/  FFMA R17, R34, R24, R33 ;  /* 0x0000001822117223 */ /* 0x000fe20000000021 */
[----:B------:R-:W1:Y:S04]  /*2620*/  LDS.128 R28, [R40+0x20] ;  /* 0x00002000281c7984 */ /* 0x000e680000000c00 */
[----:B------:R-:W2:Y:S04]  /*2630*/  LDS.128 R32, [R56+0x920] ;  /* 0x0009200038207984 */ /* 0x000ea80000000c00 */
[----:B------:R-:W4:Y:S01]  /*2640*/  LDS R24, [R56+0x930] ;  /* 0x0009300038187984 */ /* 0x000f220000000800 */
[-C--:B0-----:R-:W-:Y:S01]  /*2650*/  FFMA R66, R22, R25.reuse, R65 ;  /* 0x0000001916427223 */ /* 0x081fe20000000041 */
[CC--:B------:R-:W-:Y:S01]  /*2660*/  FFMA R70, R20.reuse, R25.reuse, R17 ;  /* 0x0000001914467223 */ /* 0x0c0fe20000000011 */
[-C--:B------:R-:W-:Y:S01]  /*2670*/  FFMA R43, R21, R25.reuse, R64 ;  /* 0x00000019152b7223 */ /* 0x080fe20000000040 */
[C---:B------:R-:W-:Y:S01]  /*2680*/  FFMA R57, R23.reuse, R25, R68 ;  /* 0x0000001917397223 */ /* 0x040fe20000000044 */
[-C--:B------:R-:W-:Y:S01]  /*2690*/  FFMA R65, R23, R38.reuse, R36 ;  /* 0x0000002617417223 */ /* 0x080fe20000000024 */
[-C--:B------:R-:W-:Y:S01]  /*26a0*/  FFMA R64, R20, R38.reuse, R41 ;  /* 0x0000002614407223 */ /* 0x080fe20000000029 */
[CC--:B------:R-:W-:Y:S01]  /*26b0*/  FFMA R25, R21.reuse, R38.reuse, R16 ;  /* 0x0000002615197223 */ /* 0x0c0fe20000000010 */
[C---:B------:R-:W-:Y:S01]  /*26c0*/  FFMA R68, R22.reuse, R38, R15 ;  /* 0x0000002616447223 */ /* 0x040fe2000000000f */
[-C--:B------:R-:W-:Y:S01]  /*26d0*/  FFMA R36, R22, R19.reuse, R37 ;  /* 0x0000001316247223 */ /* 0x080fe20000000025 */
[-C--:B------:R-:W-:Y:S01]  /*26e0*/  FFMA R38, R20, R19.reuse, R71 ;  /* 0x0000001314267223 */ /* 0x080fe20000000047 */
[-C--:B------:R-:W-:Y:S01]  /*26f0*/  FFMA R41, R21, R19.reuse, R42 ;  /* 0x0000001315297223 */ /* 0x080fe2000000002a */
[----:B------:R-:W-:-:S02]  /*2700*/  FFMA R37, R23, R19, R18 ;  /* 0x0000001317257223 */ /* 0x000fc40000000012 */
[----:B------:R-:W0:Y:S01]  /*2710*/  LDS.128 R16, [R40+0xf0] ;  /* 0x0000f00028107984 */ /* 0x000e220000000c00 */
[C---:B-1----:R-:W-:Y:S01]  /*2720*/  FFMA R10, R28.reuse, R21, R10 ;  /* 0x000000151c0a7223 */ /* 0x042fe2000000000a */
[C---:B------:R-:W-:Y:S01]  /*2730*/  FFMA R20, R28.reuse, R20, R11 ;  /* 0x000000141c147223 */ /* 0x040fe2000000000b */
[C---:B------:R-:W-:Y:S01]  /*2740*/  FFMA R23, R28.reuse, R23, R14 ;  /* 0x000000171c177223 */ /* 0x040fe2000000000e */
[----:B------:R-:W-:Y:S01]  /*2750*/  FFMA R22, R28, R22, R9 ;  /* 0x000000161c167223 */ /* 0x000fe20000000009 */
[----:B--2---:R-:W-:Y:S01]  /*2760*/  FFMA R67, R29, R34, R10 ;  /* 0x000000221d437223 */ /* 0x004fe2000000000a */
[----:B------:R-:W1:Y:S01]  /*2770*/  LDS.64 R14, [R56+0xa30] ;  /* 0x000a3000380e7984 */ /* 0x000e620000000a00 */
[----:B------:R-:W-:Y:S01]  /*2780*/  FFMA R69, R33, R29, R20 ;  /* 0x0000001d21457223 */ /* 0x000fe20000000014 */
[----:B------:R-:W-:Y:S01]  /*2790*/  FFMA R9, R29, R35, R22 ;  /* 0x000000231d097223 */ /* 0x000fe20000000016 */
[----:B----4-:R-:W-:Y:S01]  /*27a0*/  FFMA R28, R24, R29, R23 ;  /* 0x0000001d181c7223 */ /* 0x010fe20000000017 */
[----:B------:R-:W2:Y:S01]  /*27b0*/  LDS.64 R10, [R56+0xa28] ;  /* 0x000a2800380a7984 */ /* 0x000ea20000000a00 */
[-C--:B------:R-:W-:Y:S01]  /*27c0*/  FFMA R29, R33, R26.reuse, R70 ;  /* 0x0000001a211d7223 */ /* 0x080fe20000000046 */
[-C--:B------:R-:W-:Y:S01]  /*27d0*/  FFMA R32, R34, R26.reuse, R43 ;  /* 0x0000001a22207223 */ /* 0x080fe2000000002b */
[-C--:B------:R-:W-:Y:S01]  /*27e0*/  FFMA R71, R35, R26.reuse, R66 ;  /* 0x0000001a23477223 */ /* 0x080fe20000000042 */
[----:B------:R-:W-:Y:S01]  /*27f0*/  FFMA R26, R24, R26, R57 ;  /* 0x0000001a181a7223 */ /* 0x000fe20000000039 */
[-C--:B------:R-:W-:Y:S01]  /*2800*/  FFMA R73, R33, R39.reuse, R64 ;  /* 0x0000002721497223 */ /* 0x080fe20000000040 */
[-C--:B------:R-:W-:Y:S01]  /*2810*/  FFMA R43, R34, R39.reuse, R25 ;  /* 0x00000027222b7223 */ /* 0x080fe20000000019 */
[-C--:B------:R-:W-:Y:S01]  /*2820*/  FFMA R57, R35, R39.reuse, R68 ;  /* 0x0000002723397223 */ /* 0x080fe20000000044 */
[----:B------:R-:W-:Y:S01]  /*2830*/  FFMA R42, R24, R39, R65 ;  /* 0x00000027182a7223 */ /* 0x000fe20000000041 */
[----:B------:R-:W4:Y:S01]  /*2840*/  LDS.128 R20, [R40+0xb0] ;  /* 0x0000b00028147984 */ /* 0x000f220000000c00 */
[----:B0-----:R-:W-:Y:S01]  /*2850*/  FFMA R33, R33, R16, R38 ;  /* 0x0000001021217223 */ /* 0x001fe20000000026 */
[C---:B------:R-:W-:Y:S01]  /*2860*/  FFMA R34, R16.reuse, R34, R41 ;  /* 0x0000002210227223 */ /* 0x040fe20000000029 */
[----:B------:R-:W-:Y:S01]  /*2870*/  FFMA R35, R16, R35, R36 ;  /* 0x0000002310237223 */ /* 0x000fe20000000024 */
[----:B------:R-:W-:-:S02]  /*2880*/  FFMA R24, R24, R16, R37 ;  /* 0x0000001018187223 */ /* 0x000fc40000000025 */
[----:B------:R-:W0:Y:S04]  /*2890*/  LDS.128 R36, [R56+0xb30] ;  /* 0x000b300038247984 */ /* 0x000e280000000c00 */
[----:B------:R-:W5:Y:S01]  /*28a0*/  LDS R16, [R56+0xb2c] ;  /* 0x000b2c0038107984 */ /* 0x000f620000000800 */
[CC--:B-1----:R-:W-:Y:S01]  /*28b0*/  FFMA R64, R14.reuse, R30.reuse, R9 ;  /* 0x0000001e0e407223 */ /* 0x0c2fe20000000009 */
[-C--:B------:R-:W-:Y:S01]  /*28c0*/  FFMA R71, R14, R27.reuse, R71 ;  /* 0x0000001b0e477223 */ /* 0x080fe20000000047 */
[----:B------:R-:W-:Y:S01]  /*28d0*/  FFMA R65, R15, R27, R26 ;  /* 0x0000001b0f417223 */ /* 0x000fe2000000001a */
[----:B------:R-:W-:Y:S01]  /*28e0*/  FFMA R75, R30, R15, R28 ;  /* 0x0000000f1e4b7223 */ /* 0x000fe2000000001c */
[C---:B--2---:R-:W-:Y:S01]  /*28f0*/  FFMA R41, R11.reuse, R27, R32 ;  /* 0x0000001b0b297223 */ /* 0x044fe20000000020 */
[-C--:B------:R-:W-:Y:S01]  /*2900*/  FFMA R33, R10, R17.reuse, R33 ;  /* 0x000000110a217223 */ /* 0x080fe20000000021 */
[-C--:B------:R-:W-:Y:S01]  /*2910*/  FFMA R77, R11, R17.reuse, R34 ;  /* 0x000000110b4d7223 */ /* 0x080fe20000000022 */
[----:B------:R-:W-:Y:S01]  /*2920*/  FFMA R32, R14, R17, R35 ;  /* 0x000000110e207223 */ /* 0x000fe20000000023 */
[C---:B------:R-:W-:Y:S01]  /*2930*/  FFMA R9, R10.reuse, R27, R29 ;  /* 0x0000001b0a097223 */ /* 0x040fe2000000001d */
[----:B------:R-:W-:Y:S01]  /*2940*/  FFMA R17, R15, R17, R24 ;  /* 0x000000110f117223 */ /* 0x000fe20000000018 */
[----:B------:R-:W-:Y:S01]  /*2950*/  FFMA R69, R10, R30, R69 ;  /* 0x0000001e0a457223 */ /* 0x000fe20000000045 */
[----:B------:R-:W1:Y:S01]  /*2960*/  LDS.128 R24, [R40+0x70] ;  /* 0x0000700028187984 */ /* 0x000e620000000c00 */
[-C--:B------:R-:W-:Y:S01]  /*2970*/  FFMA R67, R30, R11.reuse, R67 ;  /* 0x0000000b1e437223 */ /* 0x080fe20000000043 */
[----:B----4-:R-:W-:Y:S01]  /*2980*/  FFMA R43, R20, R11, R43 ;  /* 0x0000000b142b7223 */ /* 0x010fe2000000002b */
[-C--:B------:R-:W-:Y:S01]  /*2990*/  FFMA R73, R10, R20.reuse, R73 ;  /* 0x000000140a497223 */ /* 0x080fe20000000049 */
[----:B------:R-:W-:Y:S01]  /*29a0*/  FFMA R34, R14, R20, R57 ;  /* 0x000000140e227223 */ /* 0x000fe20000000039 */
[----:B------:R-:W-:Y:S01]  /*29b0*/  FFMA R11, R20, R15, R42 ;  /* 0x0000000f140b7223 */ /* 0x000fe2000000002a */
[C---:B0-----:R-:W-:Y:S01]  /*29c0*/  FFMA R10, R36.reuse, R31, R67 ;  /* 0x0000001f240a7223 */ /* 0x041fe20000000043 */
[C---:B------:R-:W-:Y:S01]  /*29d0*/  FFMA R15, R31.reuse, R37, R64 ;  /* 0x000000251f0f7223 */ /* 0x040fe20000000040 */
[----:B------:R-:W-:Y:S01]  /*29e0*/  FFMA R14, R31, R38, R75 ;  /* 0x000000261f0e7223 */ /* 0x000fe2000000004b */
[----:B------:R-:W-:Y:S01]  /*29f0*/  FFMA R42, R36, R21, R43 ;  /* 0x00000015242a7223 */ /* 0x000fe2000000002b */
[C---:B-----5:R-:W-:Y:S01]  /*2a00*/  FFMA R69, R16.reuse, R31, R69 ;  /* 0x0000001f10457223 */ /* 0x060fe20000000045 */
[-C--:B------:R-:W-:Y:S01]  /*2a10*/  FFMA R57, R16, R21.reuse, R73 ;  /* 0x0000001510397223 */ /* 0x080fe20000000049 */
[----:B------:R-:W0:Y:S01]  /*2a20*/  LDS.128 R28, [R56+0xc30] ;  /* 0x000c3000381c7984 */ /* 0x000e220000000c00 */
[CC--:B------:R-:W-:Y:S01]  /*2a30*/  FFMA R43, R37.reuse, R21.reuse, R34 ;  /* 0x00000015252b7223 */ /* 0x0c0fe20000000022 */
[----:B------:R-:W-:Y:S01]  /*2a40*/  FFMA R64, R38, R21, R11 ;  /* 0x0000001526407223 */ /* 0x000fe2000000000b */
[-C--:B------:R-:W-:Y:S01]  /*2a50*/  FFMA R11, R16, R18.reuse, R33 ;  /* 0x00000012100b7223 */ /* 0x080fe20000000021 */
[-C--:B------:R-:W-:Y:S01]  /*2a60*/  FFMA R21, R37, R18.reuse, R32 ;  /* 0x0000001225157223 */ /* 0x080fe20000000020 */
[-C--:B------:R-:W-:Y:S01]  /*2a70*/  FFMA R20, R36, R18.reuse, R77 ;  /* 0x0000001224147223 */ /* 0x080fe2000000004d */
[----:B------:R-:W2:Y:S01]  /*2a80*/  LDS.128 R32, [R40+0x30] ;  /* 0x0000300028207984 */ /* 0x000ea20000000c00 */
[----:B------:R-:W-:Y:S01]  /*2a90*/  FFMA R18, R38, R18, R17 ;  /* 0x0000001226127223 */ /* 0x000fe20000000011 */
[-C--:B-1----:R-:W-:Y:S01]  /*2aa0*/  FFMA R17, R16, R24.reuse, R9 ;  /* 0x0000001810117223 */ /* 0x082fe20000000009 */
[----:B------:R-:W-:Y:S01]  /*2ab0*/  FFMA R16, R36, R24, R41 ;  /* 0x0000001824107223 */ /* 0x000fe20000000029 */
[C---:B------:R-:W-:Y:S01]  /*2ac0*/  FFMA R71, R24.reuse, R37, R71 ;  /* 0x0000002518477223 */ /* 0x040fe20000000047 */
[----:B------:R-:W-:Y:S01]  /*2ad0*/  FFMA R68, R24, R38, R65 ;  /* 0x0000002618447223 */ /* 0x000fe20000000041 */
[----:B------:R-:W-:Y:S04]  /*2ae0*/  LDS R9, [R56+0xd40] ;  /* 0x000d400038097984 */ /* 0x000fe80000000800 */
[----:B------:R-:W1:Y:S01]  /*2af0*/  LDS.128 R36, [R56+0xd30] ;  /* 0x000d300038247984 */ /* 0x000e620000000c00 */
[-C--:B0-----:R-:W-:Y:S01]  /*2b00*/  FFMA R66, R28, R25.reuse, R17 ;  /* 0x000000191c427223 */ /* 0x081fe20000000011 */
[-C--:B------:R-:W-:Y:S01]  /*2b10*/  FFMA R65, R29, R25.reuse, R16 ;  /* 0x000000191d417223 */ /* 0x080fe20000000010 */
[CC--:B------:R-:W-:Y:S01]  /*2b20*/  FFMA R24, R30.reuse, R25.reuse, R71 ;  /* 0x000000191e187223 */ /* 0x0c0fe20000000047 */
[----:B------:R-:W-:Y:S01]  /*2b30*/  FFMA R68, R31, R25, R68 ;  /* 0x000000191f447223 */ /* 0x000fe20000000044 */
[-C--:B------:R-:W-:Y:S01]  /*2b40*/  FFMA R25, R29, R22.reuse, R42 ;  /* 0x000000161d197223 */ /* 0x080fe2000000002a */
[-C--:B------:R-:W-:Y:S01]  /*2b50*/  FFMA R72, R30, R22.reuse, R43 ;  /* 0x000000161e487223 */ /* 0x080fe2000000002b */
[CC--:B------:R-:W-:Y:S01]  /*2b60*/  FFMA R70, R28.reuse, R22.reuse, R57 ;  /* 0x000000161c467223 */ /* 0x0c0fe20000000039 */
[----:B------:R-:W0:Y:S01]  /*2b70*/  LDS.128 R40, [R40+0x100] ;  /* 0x0001000028287984 */ /* 0x000e220000000c00 */
[----:B------:R-:W-:Y:S01]  /*2b80*/  FFMA R64, R31, R22, R64 ;  /* 0x000000161f407223 */ /* 0x000fe20000000040 */
[-C--:B------:R-:W-:Y:S01]  /*2b90*/  FFMA R57, R29, R19.reuse, R20 ;  /* 0x000000131d397223 */ /* 0x080fe20000000014 */
[-C--:B------:R-:W-:Y:S01]  /*2ba0*/  FFMA R22, R28, R19.reuse, R11 ;  /* 0x000000131c167223 */ /* 0x080fe2000000000b */
[----:B------:R-:W-:Y:S01]  /*2bb0*/  FFMA R20, R30, R19, R21 ;  /* 0x000000131e147223 */ /* 0x000fe20000000015 */
[C---:B--2---:R-:W-:Y:S01]  /*2bc0*/  FFMA R16, R32.reuse, R29, R10 ;  /* 0x0000001d20107223 */ /* 0x044fe2000000000a */
[C---:B------:R-:W-:Y:S01]  /*2bd0*/  FFMA R28, R32.reuse, R28, R69 ;  /* 0x0000001c201c7223 */ /* 0x040fe20000000045 */
[----:B------:R-:W2:Y:S01]  /*2be0*/  LDS.64 R10, [R56+0xe38] ;  /* 0x000e3800380a7984 */ /* 0x000ea20000000a00 */
[C---:B------:R-:W-:Y:S01]  /*2bf0*/  FFMA R30, R32.reuse, R30, R15 ;  /* 0x0000001e201e7223 */ /* 0x040fe2000000000f */
[----:B------:R-:W-:Y:S01]  /*2c00*/  FFMA R32, R32, R31, R14 ;  /* 0x0000001f20207223 */ /* 0x000fe2000000000e */
[----:B------:R-:W-:Y:S01]  /*2c10*/  FFMA R74, R31, R19, R18 ;  /* 0x000000131f4a7223 */ /* 0x000fe20000000012 */
[----:B------:R-:W4:Y:S01]  /*2c20*/  LDS.64 R14, [R56+0xe40] ;  /* 0x000e4000380e7984 */ /* 0x000f220000000a00 */
[----:B-1----:R-:W-:Y:S01]  /*2c30*/  FFMA R67, R33, R38, R16 ;  /* 0x0000002621437223 */ /* 0x002fe20000000010 */
[----:B------:R-:W-:Y:S01]  /*2c40*/  FFMA R29, R37, R33, R28 ;  /* 0x00000021251d7223 */ /* 0x000fe2000000001c */
[CC--:B------:R-:W-:Y:S01]  /*2c50*/  FFMA R28, R38.reuse, R26.reuse, R65 ;  /* 0x0000001a261c7223 */ /* 0x0c0fe20000000041 */
[----:B------:R-:W1:Y:S01]  /*2c60*/  LDS R21, [R56+0xf3c] ;  /* 0x000f3c0038157984 */ /* 0x000e620000000800 */
[----:B------:R-:W-:Y:S01]  /*2c70*/  FFMA R31, R33, R39, R30 ;  /* 0x00000027211f7223 */ /* 0x000fe2000000001e */
[-C--:B------:R-:W-:Y:S01]  /*2c80*/  FFMA R66, R37, R26.reuse, R66 ;  /* 0x0000001a25427223 */ /* 0x080fe20000000042 */
[-C--:B------:R-:W-:Y:S01]  /*2c90*/  FFMA R24, R39, R26.reuse, R24 ;  /* 0x0000001a27187223 */ /* 0x080fe20000000018 */
[----:B------:R-:W5:Y:S01]  /*2ca0*/  LDS.128 R16, [R56+0xf40] ;  /* 0x000f400038107984 */ /* 0x000f620000000c00 */
[C---:B------:R-:W-:Y:S01]  /*2cb0*/  FFMA R33, R9.reuse, R33, R32 ;  /* 0x0000002109217223 */ /* 0x040fe20000000020 */
[----:B------:R-:W-:Y:S01]  /*2cc0*/  FFMA R68, R9, R26, R68 ;  /* 0x0000001a09447223 */ /* 0x000fe20000000044 */
[-C--:B------:R-:W-:Y:S01]  /*2cd0*/  FFMA R65, R37, R23.reuse, R70 ;  /* 0x0000001725417223 */ /* 0x080fe20000000046 */
[-C--:B------:R-:W-:Y:S01]  /*2ce0*/  FFMA R64, R9, R23.reuse, R64 ;  /* 0x0000001709407223 */ /* 0x080fe20000000040 */
[-C--:B0-----:R-:W-:Y:S01]  /*2cf0*/  FFMA R43, R38, R23.reuse, R25 ;  /* 0x00000017262b7223 */ /* 0x081fe20000000019 */
[----:B------:R-:W-:Y:S01]  /*2d00*/  FFMA R25, R39, R23, R72 ;  /* 0x0000001727197223 */ /* 0x000fe20000000048 */
[----:B------:R-:W-:Y:S01]  /*2d10*/  FFMA R30, R37, R40, R22 ;  /* 0x00000028251e7223 */ /* 0x000fe20000000016 */
[C---:B------:R-:W-:Y:S01]  /*2d20*/  FFMA R38, R40.reuse, R38, R57 ;  /* 0x0000002628267223 */ /* 0x040fe20000000039 */
[----:B------:R-:W-:Y:S01]  /*2d30*/  FFMA R20, R40, R39, R20 ;  /* 0x0000002728147223 */ /* 0x000fe20000000014 */
[----:B------:R-:W-:Y:S01]  /*2d40*/  FFMA R74, R9, R40, R74 ;  /* 0x00000028094a7223 */ /* 0x000fe2000000004a */
[----:B--2---:R-:W-:Y:S01]  /*2d50*/  FFMA R22, R10, R34, R29 ;  /* 0x000000220a167223 */ /* 0x004fe2000000001d */
[----:B------:R-:W-:Y:S01]  /*2d60*/  FFMA R29, R34, R11, R67 ;  /* 0x0000000b221d7223 */ /* 0x000fe20000000043 */
[CC--:B------:R-:W-:Y:S01]  /*2d70*/  FFMA R9, R11.reuse, R27.reuse, R28 ;  /* 0x0000001b0b097223 */ /* 0x0c0fe2000000001c */
[-C--:B------:R-:W-:Y:S01]  /*2d80*/  FFMA R23, R10, R27.reuse, R66 ;  /* 0x0000001b0a177223 */ /* 0x080fe20000000042 */
[CC--:B------:R-:W-:Y:S01]  /*2d90*/  FFMA R67, R11.reuse, R12.reuse, R43 ;  /* 0x0000000c0b437223 */ /* 0x0c0fe2000000002b */
[C---:B----4-:R-:W-:Y:S01]  /*2da0*/  FFMA R24, R14.reuse, R27, R24 ;  /* 0x0000001b0e187223 */ /* 0x050fe20000000018 */
[-C--:B------:R-:W-:Y:S01]  /*2db0*/  FFMA R28, R14, R12.reuse, R25 ;  /* 0x0000000c0e1c7223 */ /* 0x080fe20000000019 */
[CC--:B------:R-:W-:Y:S01]  /*2dc0*/  FFMA R26, R10.reuse, R12.reuse, R65 ;  /* 0x0000000c0a1a7223 */ /* 0x0c0fe20000000041 */
[-C--:B------:R-:W-:Y:S01]  /*2dd0*/  FFMA R37, R10, R41.reuse, R30 ;  /* 0x000000290a257223 */ /* 0x080fe2000000001e */
[----:B------:R-:W-:Y:S01]  /*2de0*/  FFMA R11, R11, R41, R38 ;  /* 0x000000290b0b7223 */ /* 0x000fe20000000026 */
[----:B------:R-:W-:Y:S01]  /*2df0*/  FFMA R33, R34, R15, R33 ;  /* 0x0000000f22217223 */ /* 0x000fe20000000021 */
[C---:B------:R-:W-:Y:S01]  /*2e00*/  FFMA R27, R15.reuse, R27, R68 ;  /* 0x0000001b0f1b7223 */ /* 0x040fe20000000044 */
[C---:B------:R-:W-:Y:S01]  /*2e10*/  FFMA R25, R15.reuse, R12, R64 ;  /* 0x0000000c0f197223 */ /* 0x040fe20000000040 */
[CC--:B------:R-:W-:Y:S01]  /*2e20*/  FFMA R20, R14.reuse, R41.reuse, R20 ;  /* 0x000000290e147223 */ /* 0x0c0fe20000000014 */
[----:B------:R-:W-:Y:S01]  /*2e30*/  FFMA R10, R14, R34, R31 ;  /* 0x000000220e0a7223 */ /* 0x000fe2000000001f */
[----:B------:R-:W-:Y:S01]  /*2e40*/  FFMA R15, R15, R41, R74 ;  /* 0x000000290f0f7223 */ /* 0x000fe2000000004a */
[-C--:B-1----:R-:W-:Y:S01]  /*2e50*/  FFMA R37, R21, R42.reuse, R37 ;  /* 0x0000002a15257223 */ /* 0x082fe20000000025 */
[CC--:B-----5:R-:W-:Y:S01]  /*2e60*/  FFMA R36, R16.reuse, R42.reuse, R11 ;  /* 0x0000002a10247223 */ /* 0x0e0fe2000000000b */
[----:B------:R-:W-:Y:S01]  /*2e70*/  FFMA R39, R17, R42, R20 ;  /* 0x0000002a11277223 */ /* 0x000fe20000000014 */
[C---:B------:R-:W-:Y:S01]  /*2e80*/  FFMA R41, R21.reuse, R35, R22 ;  /* 0x0000002315297223 */ /* 0x040fe20000000016 */
[C---:B------:R-:W-:Y:S01]  /*2e90*/  FFMA R43, R21.reuse, R8, R23 ;  /* 0x00000008152b7223 */ /* 0x040fe20000000017 */
[----:B------:R-:W-:Y:S01]  /*2ea0*/  FFMA R57, R21, R13, R26 ;  /* 0x0000000d15397223 */ /* 0x000fe2000000001a */
[C---:B------:R-:W-:Y:S01]  /*2eb0*/  FFMA R38, R16.reuse, R35, R29 ;  /* 0x0000002310267223 */ /* 0x040fe2000000001d */
[C---:B------:R-:W-:Y:S01]  /*2ec0*/  FFMA R19, R35.reuse, R17, R10 ;  /* 0x0000001123137223 */ /* 0x040fe2000000000a */
[----:B------:R-:W-:Y:S01]  /*2ed0*/  FFMA R64, R35, R18, R33 ;  /* 0x0000001223407223 */ /* 0x000fe20000000021 */
[-C--:B------:R-:W-:Y:S01]  /*2ee0*/  FFMA R66, R16, R8.reuse, R9 ;  /* 0x0000000810427223 */ /* 0x080fe20000000009 */
[CC--:B------:R-:W-:Y:S01]  /*2ef0*/  FFMA R65, R17.reuse, R8.reuse, R24 ;  /* 0x0000000811417223 */ /* 0x0c0fe20000000018 */
[----:B------:R-:W-:Y:S01]  /*2f00*/  FFMA R68, R18, R8, R27 ;  /* 0x0000000812447223 */ /* 0x000fe2000000001b */
[-C--:B------:R-:W-:Y:S01]  /*2f10*/  FFMA R67, R16, R13.reuse, R67 ;  /* 0x0000000d10437223 */ /* 0x080fe20000000043 */
[-C--:B------:R-:W-:Y:S01]  /*2f20*/  FFMA R69, R17, R13.reuse, R28 ;  /* 0x0000000d11457223 */ /* 0x080fe2000000001c */
[C---:B------:R-:W-:Y:S01]  /*2f30*/  FFMA R70, R18.reuse, R13, R25 ;  /* 0x0000000d12467223 */ /* 0x040fe20000000019 */
[----:B------:R-:W-:Y:S01]  /*2f40*/  FFMA R42, R18, R42, R15 ;  /* 0x0000002a122a7223 */ /* 0x000fe2000000000f */
[----:B------:R-:W-:Y:S06]  /*2f50*/  BAR.SYNC.DEFER_BLOCKING 0x0 ;  /* 0x0000000000007b1d */ /* 0x000fec0000010000 */
[----:B------:R-:W-:Y:S05]  /*2f60*/  BRA.U UP0, `(.L_x_62) ;  /* 0xffffffd500807547 */ /* 0x000fea000b83ffff */
.L_x_31:
[----:B------:R-:W0:Y:S01]  /*2f70*/  S2R R0, SR_TID.X ;  /* 0x0000000000007919 */ /* 0x000e220000002100 */
[----:B------:R-:W1:Y:S01]  /*2f80*/  LDCU UR4, c[0x0][0x3a0] ;  /* 0x00007400ff0477ac */ /* 0x000e620008000800 */
[----:B------:R-:W-:Y:S01]  /*2f90*/  BSSY.RECONVERGENT B0, `(.L_x_63) ;  /* 0x000001c000007945 */ /* 0x000fe20003800200 */
[----:B------:R-:W-:Y:S02]  /*2fa0*/  LEA R55, R2, R55, 0x6 ;  /* 0x0000003702377211 */ /* 0x000fe400078e30ff */
[----:B0-----:R-:W-:-:S04]  /*2fb0*/  SHF.R.U32.HI R0, RZ, 0x2, R0 ;  /* 0x00000002ff007819 */ /* 0x001fc80000011600 */
[----:B------:R-:W-:-:S04]  /*2fc0*/  LOP3.LUT R0, R0, 0xfc, RZ, 0xc0, !PT ;  /* 0x000000fc00007812 */ /* 0x000fc800078ec0ff */
[----:B---3--:R-:W-:-:S04]  /*2fd0*/  LEA R4, R3, R0, 0x6 ;  /* 0x0000000003047211 */ /* 0x008fc800078e30ff */
[C---:B-1----:R-:W-:Y:S02]  /*2fe0*/  ISETP.GE.U32.AND P3, PT, R4.reuse, UR4, PT ;  /* 0x0000000404007c0c */ /* 0x042fe4000bf66070 */
[C---:B------:R-:W-:Y:S02]  /*2ff0*/  IADD3 R10, PT, PT, R4.reuse, 0x1, RZ ;  /* 0x00000001040a7810 */ /* 0x040fe40007ffe0ff */
[C---:B------:R-:W-:Y:S02]  /*3000*/  IADD3 R12, PT, PT, R4.reuse, 0x2, RZ ;  /* 0x00000002040c7810 */ /* 0x040fe40007ffe0ff */
[----:B------:R-:W-:Y:S02]  /*3010*/  IADD3 R0, PT, PT, R4, 0x3, RZ ;  /* 0x0000000304007810 */ /* 0x000fe40007ffe0ff */
[----:B------:R-:W-:Y:S02]  /*3020*/  ISETP.GE.U32.AND P0, PT, R10, UR4, PT ;  /* 0x000000040a007c0c */ /* 0x000fe4000bf06070 */
[----:B------:R-:W-:-:S02]  /*3030*/  ISETP.GE.U32.AND P1, PT, R12, UR4, PT ;  /* 0x000000040c007c0c */ /* 0x000fc4000bf26070 */
[----:B------:R-:W-:Y:S01]  /*3040*/  ISETP.GE.U32.AND P2, PT, R0, UR4, PT ;  /* 0x0000000400007c0c */ /* 0x000fe2000bf46070 */
[----:B------:R-:W-:-:S12]  /*3050*/  @P3 BRA `(.L_x_64) ;  /* 0x00000000003c3947 */ /* 0x000fd80003800000 */
[----:B------:R-:W0:Y:S01]  /*3060*/  LDCU UR5, c[0x0][0x3a8] ;  /* 0x00007500ff0577ac */ /* 0x000e220008000800 */
[----:B------:R-:W1:Y:S01]  /*3070*/  LDC.64 R2, c[0x0][0x380] ;  /* 0x0000e000ff027b82 */ /* 0x000e620000000a00 */
[C---:B------:R-:W-:Y:S02]  /*3080*/  IADD3 R5, PT, PT, R55.reuse, 0x1, RZ ;  /* 0x0000000137057810 */ /* 0x040fe40007ffe0ff */
[C---:B------:R-:W-:Y:S02]  /*3090*/  IADD3 R6, PT, PT, R55.reuse, 0x2, RZ ;  /* 0x0000000237067810 */ /* 0x040fe40007ffe0ff */
[C---:B------:R-:W-:Y:S02]  /*30a0*/  IADD3 R7, PT, PT, R55.reuse, 0x3, RZ ;  /* 0x0000000337077810 */ /* 0x040fe40007ffe0ff */
[----:B0-----:R-:W-:Y:S02]  /*30b0*/  ISETP.GE.U32.AND P3, PT, R55, UR5, PT ;  /* 0x0000000537007c0c */ /* 0x001fe4000bf66070 */
[----:B------:R-:W-:Y:S01]  /*30c0*/  ISETP.GE.U32.AND P4, PT, R5, UR5, PT ;  /* 0x0000000505007c0c */ /* 0x000fe2000bf86070 */
[----:B------:R-:W-:Y:S01]  /*30d0*/  IMAD R5, R4, UR5, R55 ;  /* 0x0000000504057c24 */ /* 0x000fe2000f8e0237 */
[----:B------:R-:W-:-:S02]  /*30e0*/  ISETP.GE.U32.AND P5, PT, R6, UR5, PT ;  /* 0x0000000506007c0c */ /* 0x000fc4000bfa6070 */
[----:B------:R-:W-:Y:S01]  /*30f0*/  ISETP.GE.U32.AND P6, PT, R7, UR5, PT ;  /* 0x0000000507007c0c */ /* 0x000fe2000bfc6070 */
[----:B-1----:R-:W-:-:S06]  /*3100*/  IMAD.WIDE.U32 R2, R5, 0x4, R2 ;  /* 0x0000000405027825 */ /* 0x002fcc00078e0002 */
[----:B------:R0:W-:Y:S04]  /*3110*/  @!P3 STG.E desc[UR8][R2.64], R41 ;  /* 0x000000290200b986 */ /* 0x0001e8000c101908 */
[----:B------:R0:W-:Y:S04]  /*3120*/  @!P4 STG.E desc[UR8][R2.64+0x4], R38 ;  /* 0x000004260200c986 */ /* 0x0001e8000c101908 */
[----:B------:R0:W-:Y:S04]  /*3130*/  @!P5 STG.E desc[UR8][R2.64+0x8], R19 ;  /* 0x000008130200d986 */ /* 0x0001e8000c101908 */
[----:B------:R0:W-:Y:S02]  /*3140*/  @!P6 STG.E desc[UR8][R2.64+0xc], R64 ;  /* 0x00000c400200e986 */ /* 0x0001e4000c101908 */
.L_x_64:
[----:B------:R-:W-:Y:S05]  /*3150*/  BSYNC.RECONVERGENT B0 ;  /* 0x0000000000007941 */ /* 0x000fea0003800200 */
.L_x_63:
[----:B------:R-:W-:Y:S04]  /*3160*/  BSSY.RECONVERGENT B0, `(.L_x_65) ;  /* 0x000001a000007945 */ /* 0x000fe80003800200 */
[----:B------:R-:W-:Y:S05]  /*3170*/  @P0 BRA `(.L_x_66) ;  /* 0x0000000000600947 */ /* 0x000fea0003800000 */
[----:B------:R-:W1:Y:S01]  /*3180*/  LDCU UR5, c[0x0][0x3a8] ;  /* 0x00007500ff0577ac */ /* 0x000e620008000800 */
[C---:B------:R-:W-:Y:S02]  /*3190*/  IADD3 R13, PT, PT, R55.reuse, 0x1, RZ ;  /* 0x00000001370d7810 */ /* 0x040fe40007ffe0ff */
[C---:B------:R-:W-:Y:S02]  /*31a0*/  IADD3 R15, PT, PT, R55.reuse, 0x2, RZ ;  /* 0x00000002370f7810 */ /* 0x040fe40007ffe0ff */
[C---:B------:R-:W-:Y:S02]  /*31b0*/  IADD3 R17, PT, PT, R55.reuse, 0x3, RZ ;  /* 0x0000000337117810 */ /* 0x040fe40007ffe0ff */
[----:B-1----:R-:W-:Y:S02]  /*31c0*/  ISETP.GE.U32.AND P0, PT, R55, UR5, PT ;  /* 0x0000000537007c0c */ /* 0x002fe4000bf06070 */
[----:B------:R-:W-:Y:S02]  /*31d0*/  ISETP.GE.U32.AND P3, PT, R13, UR5, PT ;  /* 0x000000050d007c0c */ /* 0x000fe4000bf66070 */
[----:B------:R-:W-:-:S02]  /*31e0*/  ISETP.GE.U32.AND P4, PT, R15, UR5, PT ;  /* 0x000000050f007c0c */ /* 0x000fc4000bf86070 */
[----:B------:R-:W-:-:S07]  /*31f0*/  ISETP.GE.U32.AND P5, PT, R17, UR5, PT ;  /* 0x0000000511007c0c */ /* 0x000fce000bfa6070 */
[----:B0-----:R-:W0:Y:S01]  /*3200*/  @!P0 LDC.64 R2, c[0x0][0x380] ;  /* 0x0000e000ff028b82 */ /* 0x001e220000000a00 */
[C---:B------:R-:W-:Y:S02]  /*3210*/  @!P0 IMAD R11, R10.reuse, UR5, R55 ;  /* 0x000000050a0b8c24 */ /* 0x040fe4000f8e0237 */
[C---:B------:R-:W-:Y:S02]  /*3220*/  @!P3 IMAD R13, R10.reuse, UR5, R13 ;  /* 0x000000050a0dbc24 */ /* 0x040fe4000f8e020d */
[C---:B------:R-:W-:Y:S02]  /*3230*/  @!P4 IMAD R15, R10.reuse, UR5, R15 ;  /* 0x000000050a0fcc24 */ /* 0x040fe4000f8e020f */
[----:B------:R-:W-:Y:S01]  /*3240*/  @!P5 IMAD R17, R10, UR5, R17 ;  /* 0x000000050a11dc24 */ /* 0x000fe2000f8e0211 */
[----:B------:R-:W1:Y:S08]  /*3250*/  @!P3 LDC.64 R4, c[0x0][0x380] ;  /* 0x0000e000ff04bb82 */ /* 0x000e700000000a00 */
[----:B------:R-:W2:Y:S08]  /*3260*/  @!P4 LDC.64 R6, c[0x0][0x380] ;  /* 0x0000e000ff06cb82 */ /* 0x000eb00000000a00 */
[----:B------:R-:W3:Y:S01]  /*3270*/  @!P5 LDC.64 R8, c[0x0][0x380] ;  /* 0x0000e000ff08db82 */ /* 0x000ee20000000a00 */
[----:B0-----:R-:W-:-:S05]  /*3280*/  @!P0 IMAD.WIDE.U32 R2, R11, 0x4, R2 ;  /* 0x000000040b028825 */ /* 0x001fca00078e0002 */
[----:B------:R4:W-:Y:S01]  /*3290*/  @!P0 STG.E desc[UR8][R2.64], R43 ;  /* 0x0000002b02008986 */ /* 0x0009e2000c101908 */
[----:B-1----:R-:W-:-:S05]  /*32a0*/  @!P3 IMAD.WIDE.U32 R4, R13, 0x4, R4 ;  /* 0x000000040d04b825 */ /* 0x002fca00078e0004 */
[----:B------:R4:W-:Y:S01]  /*32b0*/  @!P3 STG.E desc[UR8][R4.64], R66 ;  /* 0x000000420400b986 */ /* 0x0009e2000c101908 */
[----:B--2---:R-:W-:-:S05]  /*32c0*/  @!P4 IMAD.WIDE.U32 R6, R15, 0x4, R6 ;  /* 0x000000040f06c825 */ /* 0x004fca00078e0006 */
[----:B------:R4:W-:Y:S01]  /*32d0*/  @!P4 STG.E desc[UR8][R6.64], R65 ;  /* 0x000000410600c986 */ /* 0x0009e2000c101908 */
[----:B---3--:R-:W-:-:S05]  /*32e0*/  @!P5 IMAD.WIDE.U32 R8, R17, 0x4, R8 ;  /* 0x000000041108d825 */ /* 0x008fca00078e0008 */
[----:B------:R4:W-:Y:S02]  /*32f0*/  @!P5 STG.E desc[UR8][R8.64], R68 ;  /* 0x000000440800d986 */ /* 0x0009e4000c101908 */
.L_x_66:
[----:B------:R-:W-:Y:S05]  /*3300*/  BSYNC.RECONVERGENT B0 ;  /* 0x0000000000007941 */ /* 0x000fea0003800200 */
.L_x_65:
[----:B------:R-:W-:Y:S04]  /*3310*/  BSSY.RECONVERGENT B0, `(.L_x_67) ;  /* 0x0000013000007945 */ /* 0x000fe80003800200 */
[----:B------:R-:W-:Y:S05]  /*3320*/  @P1 BRA `(.L_x_68) ;  /* 0x0000000000441947 */ /* 0x000fea0003800000 */
[----:B------:R-:W1:Y:S01]  /*3330*/  LDCU UR5, c[0x0][0x3a8] ;  /* 0x00007500ff0577ac */ /* 0x000e620008000800 */
[----:B----4-:R-:W2:Y:S01]  /*3340*/  LDC.64 R4, c[0x0][0x380] ;  /* 0x0000e000ff047b82 */ /* 0x010ea20000000a00 */
[C---:B0-----:R-:W-:Y:S02]  /*3350*/  IADD3 R2, PT, PT, R55.reuse, 0x1, RZ ;  /* 0x0000000137027810 */ /* 0x041fe40007ffe0ff */
[C---:B------:R-:W-:Y:S02]  /*3360*/  IADD3 R7, PT, PT, R55.reuse, 0x2, RZ ;  /* 0x0000000237077810 */ /* 0x040fe40007ffe0ff */
[C---:B------:R-:W-:Y:S02]  /*3370*/  IADD3 R3, PT, PT, R55.reuse, 0x3, RZ ;  /* 0x0000000337037810 */ /* 0x040fe40007ffe0ff */
[----:B-1----:R-:W-:Y:S02]  /*3380*/  ISETP.GE.U32.AND P0, PT, R55, UR5, PT ;  /* 0x0000000537007c0c */ /* 0x002fe4000bf06070 */
[----:B------:R-:W-:-:S02]  /*3390*/  ISETP.GE.U32.AND P1, PT, R2, UR5, PT ;  /* 0x0000000502007c0c */ /* 0x000fc4000bf26070 */
[----:B------:R-:W-:Y:S01]  /*33a0*/  ISETP.GE.U32.AND P3, PT, R7, UR5, PT ;  /* 0x0000000507007c0c */ /* 0x000fe2000bf66070 */
[C---:B------:R-:W-:Y:S01]  /*33b0*/  IMAD R7, R12.reuse, UR5, R7 ;  /* 0x000000050c077c24 */ /* 0x040fe2000f8e0207 */
[----:B------:R-:W-:Y:S01]  /*33c0*/  ISETP.GE.U32.AND P4, PT, R3, UR5, PT ;  /* 0x0000000503007c0c */ /* 0x000fe2000bf86070 */
[----:B------:R-:W-:-:S04]  /*33d0*/  IMAD R3, R12, UR5, R55 ;  /* 0x000000050c037c24 */ /* 0x000fc8000f8e0237 */
[----:B--2---:R-:W-:-:S04]  /*33e0*/  IMAD.WIDE.U32 R2, R3, 0x4, R4 ;  /* 0x0000000403027825 */ /* 0x004fc800078e0004 */
[----:B------:R-:W-:Y:S01]  /*33f0*/  IMAD.WIDE.U32 R4, R7, 0x4, R4 ;  /* 0x0000000407047825 */ /* 0x000fe200078e0004 */
[----:B------:R1:W-:Y:S04]  /*3400*/  @!P0 STG.E desc[UR8][R2.64], R57 ;  /* 0x0000003902008986 */ /* 0x0003e8000c101908 */
[----:B------:R1:W-:Y:S04]  /*3410*/  @!P1 STG.E desc[UR8][R2.64+0x4], R67 ;  /* 0x0000044302009986 */ /* 0x0003e8000c101908 */
[----:B------:R1:W-:Y:S04]  /*3420*/  @!P3 STG.E desc[UR8][R4.64], R69 ;  /* 0x000000450400b986 */ /* 0x0003e8000c101908 */
[----:B------:R1:W-:Y:S02]  /*3430*/  @!P4 STG.E desc[UR8][R4.64+0x4], R70 ;  /* 0x000004460400c986 */ /* 0x0003e4000c101908 */
.L_x_68:
[----:B------:R-:W-:Y:S05]  /*3440*/  BSYNC.RECONVERGENT B0 ;  /* 0x0000000000007941 */ /* 0x000fea0003800200 */
.L_x_67:
[----:B------:R-:W-:Y:S05]  /*3450*/  @P2 EXIT ;  /* 0x000000000000294d */ /* 0x000fea0003800000 */
[----:B------:R-:W2:Y:S01]  /*3460*/  LDCU UR4, c[0x0][0x3a8] ;  /* 0x00007500ff0477ac */ /* 0x000ea20008000800 */
[C---:B------:R-:W-:Y:S02]  /*3470*/  IADD3 R11, PT, PT, R55.reuse, 0x1, RZ ;  /* 0x00000001370b7810 */ /* 0x040fe40007ffe0ff */
[C---:B------:R-:W-:Y:S02]  /*3480*/  IADD3 R13, PT, PT, R55.reuse, 0x2, RZ ;  /* 0x00000002370d7810 */ /* 0x040fe40007ffe0ff */
[----:B--2---:R-:W-:Y:S02]  /*3490*/  ISETP.GE.U32.AND P0, PT, R55, UR4, PT ;  /* 0x0000000437007c0c */ /* 0x004fe4000bf06070 */
[----:B------:R-:W-:Y:S02]  /*34a0*/  ISETP.GE.U32.AND P1, PT, R11, UR4, PT ;  /* 0x000000040b007c0c */ /* 0x000fe4000bf26070 */
[----:B------:R-:W-:-:S09]  /*34b0*/  ISETP.GE.U32.AND P2, PT, R13, UR4, PT ;  /* 0x000000040d007c0c */ /* 0x000fd2000bf46070 */
[----:B01--4-:R-:W0:Y:S01]  /*34c0*/  @!P0 LDC.64 R2, c[0x0][0x380] ;  /* 0x0000e000ff028b82 */ /* 0x013e220000000a00 */
[C---:B------:R-:W-:Y:S01]  /*34d0*/  @!P0 IMAD R9, R0.reuse, UR4, R55 ;  /* 0x0000000400098c24 */ /* 0x040fe2000f8e0237 */
[----:B------:R-:W-:Y:S01]  /*34e0*/  IADD3 R55, PT, PT, R55, 0x3, RZ ;  /* 0x0000000337377810 */ /* 0x000fe20007ffe0ff */
[C---:B------:R-:W-:Y:S02]  /*34f0*/  @!P1 IMAD R11, R0.reuse, UR4, R11 ;  /* 0x00000004000b9c24 */ /* 0x040fe4000f8e020b */
[----:B------:R-:W-:Y:S01]  /*3500*/  @!P2 IMAD R13, R0, UR4, R13 ;  /* 0x00000004000dac24 */ /* 0x000fe2000f8e020d */
[----:B------:R-:W-:Y:S02]  /*3510*/  ISETP.GE.U32.AND P3, PT, R55, UR4, PT ;  /* 0x0000000437007c0c */ /* 0x000fe4000bf66070 */
[----:B------:R-:W1:Y:S08]  /*3520*/  @!P1 LDC.64 R4, c[0x0][0x380] ;  /* 0x0000e000ff049b82 */ /* 0x000e700000000a00 */
[----:B------:R-:W2:Y:S01]  /*3530*/  @!P2 LDC.64 R6, c[0x0][0x380] ;  /* 0x0000e000ff06ab82 */ /* 0x000ea20000000a00 */
[----:B0-----:R-:W-:-:S05]  /*3540*/  @!P0 IMAD.WIDE.U32 R2, R9, 0x4, R2 ;  /* 0x0000000409028825 */ /* 0x001fca00078e0002 */
[----:B------:R0:W-:Y:S01]  /*3550*/  @!P0 STG.E desc[UR8][R2.64], R37 ;  /* 0x0000002502008986 */ /* 0x0001e2000c101908 */
[----:B-1----:R-:W-:-:S05]  /*3560*/  @!P1 IMAD.WIDE.U32 R4, R11, 0x4, R4 ;  /* 0x000000040b049825 */ /* 0x002fca00078e0004 */
[----:B------:R0:W-:Y:S01]  /*3570*/  @!P1 STG.E desc[UR8][R4.64], R36 ;  /* 0x0000002404009986 */ /* 0x0001e2000c101908 */
[----:B--2---:R-:W-:-:S05]  /*3580*/  @!P2 IMAD.WIDE.U32 R6, R13, 0x4, R6 ;  /* 0x000000040d06a825 */ /* 0x004fca00078e0006 */
[----:B------:R0:W-:Y:S01]  /*3590*/  @!P2 STG.E desc[UR8][R6.64], R39 ;  /* 0x000000270600a986 */ /* 0x0001e2000c101908 */
[----:B------:R-:W-:Y:S05]  /*35a0*/  @P3 EXIT ;  /* 0x000000000000394d */ /* 0x000fea0003800000 */
[----:B0-----:R-:W0:Y:S01]  /*35b0*/  LDC.64 R2, c[0x0][0x380] ;  /* 0x0000e000ff027b82 */ /* 0x001e220000000a00 */
[----:B------:R-:W-:-:S04]  /*35c0*/  IMAD R5, R0, UR4, R55 ;  /* 0x0000000400057c24 */ /* 0x000fc8000f8e0237 */
[----:B0-----:R-:W-:-:S05]  /*35d0*/  IMAD.WIDE.U32 R2, R5, 0x4, R2 ;  /* 0x0000000405027825 */ /* 0x001fca00078e0002 */
[----:B------:R-:W-:Y:S01]  /*35e0*/  STG.E desc[UR8][R2.64], R42 ;  /* 0x0000002a02007986 */ /* 0x000fe2000c101908 */
[----:B------:R-:W-:Y:S05]  /*35f0*/  EXIT ;  /* 0x000000000000794d */ /* 0x000fea0003800000 */
.L_x_69:
        /* <DEDUP_REMOVED lines=16> */
.L_x_191:


//--------------------- .text.steel_gemm_scatter_kernel --------------------------
	.section	.text.steel_gemm_scatter_kernel,"ax",@progbits
	.align	128
        .global         steel_gemm_scatter_kernel
        .type           steel_gemm_scatter_kernel,@function
        .size           steel_gemm_scatter_kernel,(.L_x_192 - steel_gemm_scatter_kernel)
        .other          steel_gemm_scatter_kernel,@"STO_CUDA_ENTRY STV_DEFAULT"
steel_gemm_scatter_kernel:
.text.steel_gemm_scatter_kernel:
[----:B------:R-:W-:Y:S01]  /*0000*/  LDC R1, c[0x0][0x37c] ;  /* 0x0000df00ff017b82 */ /* 0x000fe20000000800 */
[----:B------:R-:W0:Y:S07]  /*0010*/  LDCU UR5, c[0x0][0x3a8] ;  /* 0x00007500ff0577ac */ /* 0x000e2e0008000800 */
[----:B------:R-:W1:Y:S01]  /*0020*/  S2UR UR4, SR_CTAID.Y ;  /* 0x00000000000479c3 */ /* 0x000e620000002600 */
[----:B------:R-:W2:Y:S01]  /*0030*/  S2R R0, SR_CTAID.X ;  /* 0x0000000000007919 */ /* 0x000ea20000002500 */
[----:B------:R-:W-:Y:S01]  /*0040*/  HFMA2 R54, -RZ, RZ, 0, 0 ;  /* 0x00000000ff367431 */ /* 0x000fe200000001ff */
[----:B------:R-:W-:Y:S01]  /*0050*/  MOV R51, RZ ;  /* 0x000000ff00337202 */ /* 0x000fe20000000f00 */
[----:B------:R-:W-:Y:S01]  /*0060*/  HFMA2 R39, -RZ, RZ, 0, 0 ;  /* 0x00000000ff277431 */ /* 0x000fe200000001ff */
[----:B------:R-:W3:Y:S01]  /*0070*/  S2R R2, SR_TID.X ;  /* 0x0000000000027919 */ /* 0x000ee20000002100 */
[----:B------:R-:W-:-:S02]  /*0080*/  CS2R R44, SRZ ;  /* 0x00000000002c7805 */ /* 0x000fc4000001ff00 */
[----:B------:R-:W-:Y:S02]  /*0090*/  CS2R R12, SRZ ;  /* 0x00000000000c7805 */ /* 0x000fe4000001ff00 */
[----:B------:R-:W-:Y:S02]  /*00a0*/  CS2R R14, SRZ ;  /* 0x00000000000e7805 */ /* 0x000fe4000001ff00 */
[----:B------:R-:W-:Y:S02]  /*00b0*/  CS2R R28, SRZ ;  /* 0x00000000001c7805 */ /* 0x000fe4000001ff00 */
[----:B------:R-:W-:Y:S02]  /*00c0*/  MOV R49, RZ ;  /* 0x000000ff00317202 */ /* 0x000fe40000000f00 */
[----:B------:R-:W-:Y:S02]  /*00d0*/  CS2R R36, SRZ ;  /* 0x0000000000247805 */ /* 0x000fe4000001ff00 */
[----:B------:R-:W-:Y:S01]  /*00e0*/  CS2R R30, SRZ ;  /* 0x00000000001e7805 */ /* 0x000fe2000001ff00 */
[----:B------:R-:W4:Y:S01]  /*00f0*/  LDCU.64 UR6, c[0x0][0x358] ;  /* 0x00006b00ff0677ac */ /* 0x000f220008000a00 */
[----:B0-----:R-:W-:-:S04]  /*0100*/  UIADD3 UR5, UPT, UPT, UR5, 0xf, URZ ;  /* 0x0000000f05057890 */ /* 0x001fc8000fffe0ff */
[----:B------:R-:W-:Y:S02]  /*0110*/  UISETP.GE.U32.AND UP0, UPT, UR5, 0x10, UPT ;  /* 0x000000100500788c */ /* 0x000fe4000bf06070 */
[----:B-1----:R-:W-:-:S07]  /*0120*/  USHF.L.U32 UR4, UR4, 0x6, URZ ;  /* 0x0000000604047899 */ /* 0x002fce00080006ff */
[----:B--2---:R-:W-:Y:S05]  /*0130*/  BRA.U !UP0, `(.L_x_70) ;  /* 0x0000002508a47547 */ /* 0x004fea000b800000 */
[----:B------:R-:W0:Y:S01]  /*0140*/  LDC R3, c[0x0][0x360] ;  /* 0x0000d800ff037b82 */ /* 0x000e220000000800 */
[----:B------:R-:W-:Y:S01]  /*0150*/  MOV R40, RZ ;  /* 0x000000ff00287202 */ /* 0x000fe20000000f00 */
[----:B------:R-:W-:Y:S01]  /*0160*/  USHF.R.U32.HI UR5, URZ, 0x4, UR5 ;  /* 0x00000004ff057899 */ /* 0x000fe20008011605 */
[----:B------:R-:W-:Y:S01]  /*0170*/  MOV R54, RZ ;  /* 0x000000ff00367202 */ /* 0x000fe20000000f00 */
[----:B0-----:R-:W0:Y:S01]  /*0180*/  I2F.U32.RP R6, R3 ;  /* 0x0000000300067306 */ /* 0x001e220000209000 */
[----:B---3--:R-:W-:Y:S02]  /*0190*/  IADD3 R46, PT, PT, R2, R3, RZ ;  /* 0x00000003022e7210 */ /* 0x008fe40007ffe0ff */
[----:B------:R-:W-:Y:S02]  /*01a0*/  ISETP.NE.U32.AND P2, PT, R3, RZ, PT ;  /* 0x000000ff0300720c */ /* 0x000fe40003f45070 */
[C---:B------:R-:W-:Y:S02]  /*01b0*/  ISETP.GE.U32.AND P0, PT, R46.reuse, 0x400, PT ;  /* 0x000004002e00780c */ /* 0x040fe40003f06070 */
[----:B------:R-:W-:-:S02]  /*01c0*/  VIMNMX.U32 R7, PT, PT, R46, 0x400, !PT ;  /* 0x000004002e077848 */ /* 0x000fc40007fe0000 */
[----:B------:R-:W-:Y:S02]  /*01d0*/  SEL R43, RZ, 0x1, P0 ;  /* 0x00000001ff2b7807 */ /* 0x000fe40000000000 */
[----:B------:R-:W-:Y:S01]  /*01e0*/  IADD3 R42, PT, PT, R46, R3, RZ ;  /* 0x000000032e2a7210 */ /* 0x000fe20007ffe0ff */
[----:B0-----:R-:W0:Y:S02]  /*01f0*/  MUFU.RCP R6, R6 ;  /* 0x0000000600067308 */ /* 0x001e240000001000 */
[----:B0-----:R-:W-:-:S06]  /*0200*/  IADD3 R5, PT, PT, R6, 0xffffffe, RZ ;  /* 0x0ffffffe06057810 */ /* 0x001fcc0007ffe0ff */
[----:B------:R-:W0:Y:S02]  /*0210*/  F2I.FTZ.U32.TRUNC.NTZ R5, R5 ;  /* 0x0000000500057305 */ /* 0x000e24000021f000 */
[----:B0-----:R-:W-:-:S05]  /*0220*/  IADD3 R4, PT, PT, RZ, -R5, RZ ;  /* 0x80000005ff047210 */ /* 0x001fca0007ffe0ff */
[----:B------:R-:W-:Y:S01]  /*0230*/  IMAD R9, R4, R3, RZ ;  /* 0x0000000304097224 */ /* 0x000fe200078e02ff */
[----:B------:R-:W-:-:S05]  /*0240*/  MOV R4, RZ ;  /* 0x000000ff00047202 */ /* 0x000fca0000000f00 */
[----:B------:R-:W-:Y:S01]  /*0250*/  IMAD.HI.U32 R9, R5, R9, R4 ;  /* 0x0000000905097227 */ /* 0x000fe200078e0004 */
[----:B------:R-:W-:-:S05]  /*0260*/  IADD3 R4, PT, PT, R7, -R46, -R43 ;  /* 0x8000002e07047210 */ /* 0x000fca0007ffe82b */
[----:B------:R-:W-:-:S05]  /*0270*/  IMAD.HI.U32 R6, R9, R4, RZ ;  /* 0x0000000409067227 */ /* 0x000fca00078e00ff */
[----:B------:R-:W-:-:S05]  /*0280*/  IADD3 R5, PT, PT, -R6, RZ, RZ ;  /* 0x000000ff06057210 */ /* 0x000fca0007ffe1ff */
[----:B------:R-:W-:-:S05]  /*0290*/  IMAD R4, R3, R5, R4 ;  /* 0x0000000503047224 */ /* 0x000fca00078e0204 */
[----:B------:R-:W-:-:S13]  /*02a0*/  ISETP.GE.U32.AND P0, PT, R4, R3, PT ;  /* 0x000000030400720c */ /* 0x000fda0003f06070 */
[-C--:B------:R-:W-:Y:S02]  /*02b0*/  @P0 IADD3 R4, PT, PT, R4, -R3.reuse, RZ ;  /* 0x8000000304040210 */ /* 0x080fe40007ffe0ff */
[----:B------:R-:W-:Y:S02]  /*02c0*/  @P0 IADD3 R6, PT, PT, R6, 0x1, RZ ;  /* 0x0000000106060810 */ /* 0x000fe40007ffe0ff */
[----:B------:R-:W-:-:S13]  /*02d0*/  ISETP.GE.U32.AND P1, PT, R4, R3, PT ;  /* 0x000000030400720c */ /* 0x000fda0003f26070 */
[----:B------:R-:W-:Y:S02]  /*02e0*/  @P1 IADD3 R6, PT, PT, R6, 0x1, RZ ;  /* 0x0000000106061810 */ /* 0x000fe40007ffe0ff */
[----:B------:R-:W-:-:S04]  /*02f0*/  @!P2 LOP3.LUT R6, RZ, R3, RZ, 0x33, !PT ;  /* 0x00000003ff06a212 */ /* 0x000fc800078e33ff */
[----:B------:R-:W-:-:S04]  /*0300*/  IADD3 R43, PT, PT, R43, R6, RZ ;  /* 0x000000062b2b7210 */ /* 0x000fc80007ffe0ff */
[----:B------:R-:W-:-:S07]  /*0310*/  LOP3.LUT R41, R43, 0x3, RZ, 0xc0, !PT ;  /* 0x000000032b297812 */ /* 0x000fce00078ec0ff */
.L_x_81:
[----:B------:R-:W-:Y:S01]  /*0320*/  ISETP.NE.AND P4, PT, R41, 0x3, PT ;  /* 0x000000032900780c */ /* 0x000fe20003f85270 */
[----:B------:R-:W-:Y:S01]  /*0330*/  BSSY.RECONVERGENT B0, `(.L_x_71) ;  /* 0x0000039000007945 */ /* 0x000fe20003800200 */
[----:B------:R-:W-:-:S11]  /*0340*/  MOV R22, R2 ;  /* 0x0000000200167202 */ /* 0x000fd60000000f00 */
[----:B------:R-:W-:Y:S05]  /*0350*/  @!P4 BRA `(.L_x_72) ;  /* 0x0000000000d8c947 */ /* 0x000fea0003800000 */
[----:B------:R-:W0:Y:S01]  /*0360*/  LDC R6, c[0x0][0x3a8] ;  /* 0x0000ea00ff067b82 */ /* 0x000e220000000800 */
[C---:B------:R-:W-:Y:S01]  /*0370*/  LOP3.LUT R10, R2.reuse, 0xf, RZ, 0xc0, !PT ;  /* 0x0000000f020a7812 */ /* 0x040fe200078ec0ff */
[----:B------:R-:W-:Y:S01]  /*0380*/  HFMA2 R9, -RZ, RZ, 0, 0 ;  /* 0x00000000ff097431 */ /* 0x000fe200000001ff */
[----:B------:R-:W-:Y:S02]  /*0390*/  LEA.HI R8, R2, UR4, RZ, 0x1c ;  /* 0x0000000402087c11 */ /* 0x000fe4000f8fe0ff */
[----:B------:R-:W-:-:S03]  /*03a0*/  LEA R11, R40, R10, 0x4 ;  /* 0x0000000a280b7211 */ /* 0x000fc600078e20ff */
[----:B------:R-:W1:Y:S01]  /*03b0*/  LDC R7, c[0x0][0x3a0] ;  /* 0x0000e800ff077b82 */ /* 0x000e620000000800 */
[----:B0-----:R-:W-:-:S04]  /*03c0*/  ISETP.GE.U32.AND P0, PT, R11, R6, PT ;  /* 0x000000060b00720c */ /* 0x001fc80003f06070 */
[----:B-1----:R-:W-:-:S13]  /*03d0*/  ISETP.GE.U32.OR P0, PT, R8, R7, P0 ;  /* 0x000000070800720c */ /* 0x002fda0000706470 */
[----:B------:R-:W0:Y:S01]  /*03e0*/  @!P0 LDC.64 R4, c[0x0][0x388] ;  /* 0x0000e200ff048b82 */ /* 0x000e220000000a00 */
[----:B------:R-:W-:-:S04]  /*03f0*/  @!P0 IMAD R11, R8, R6, R11 ;  /* 0x00000006080b8224 */ /* 0x000fc800078e020b */
[----:B0-----:R-:W-:-:S05]  /*0400*/  @!P0 IMAD.WIDE.U32 R4, R11, 0x4, R4 ;  /* 0x000000040b048825 */ /* 0x001fca00078e0004 */
[----:B----4-:R-:W2:Y:S01]  /*0410*/  @!P0 LDG.E.CONSTANT R9, desc[UR6][R4.64] ;  /* 0x0000000604098981 */ /* 0x010ea2000c1e9900 */
        /* <DEDUP_REMOVED lines=11> */
[----:B0-----:R-:W-:Y:S02]  /*04d0*/  LEA.HI R10, R46, UR4, RZ, 0x1c ;  /* 0x000000042e0a7c11 */ /* 0x001fe4000f8fe0ff */
[----:B------:R-:W-:Y:S02]  /*04e0*/  LEA R11, R40, R16, 0x4 ;  /* 0x00000010280b7211 */ /* 0x000fe400078e20ff */
[----:B------:R-:W-:Y:S02]  /*04f0*/  MOV R9, RZ ;  /* 0x000000ff00097202 */ /* 0x000fe40000000f00 */
[----:B------:R-:W-:-:S04]  /*0500*/  ISETP.GE.U32.AND P0, PT, R11, R6, PT ;  /* 0x000000060b00720c */ /* 0x000fc80003f06070 */
[----:B------:R-:W-:-:S13]  /*0510*/  ISETP.GE.U32.OR P0, PT, R10, R7, P0 ;  /* 0x000000070a00720c */ /* 0x000fda0000706470 */
[----:B------:R-:W0:Y:S01]  /*0520*/  @!P0 LDC.64 R4, c[0x0][0x388] ;  /* 0x0000e200ff048b82 */ /* 0x000e220000000a00 */
[----:B------:R-:W-:-:S04]  /*0530*/  @!P0 IMAD R11, R10, R6, R11 ;  /* 0x000000060a0b8224 */ /* 0x000fc800078e020b */
[----:B0-----:R-:W-:-:S05]  /*0540*/  @!P0 IMAD.WIDE.U32 R4, R11, 0x4, R4 ;  /* 0x000000040b048825 */ /* 0x001fca00078e0004 */
        /* <DEDUP_REMOVED lines=8> */
[C---:B-1----:R-:W-:Y:S02]  /*05d0*/  LOP3.LUT R10, R42.reuse, 0xf, RZ, 0xc0, !PT ;  /* 0x0000000f2a0a7812 */ /* 0x042fe400078ec0ff */
[----:B------:R-:W-:Y:S02]  /*05e0*/  LEA.HI R16, R42, UR4, RZ, 0x1c ;  /* 0x000000042a107c11 */ /* 0x000fe4000f8fe0ff */
[----:B------:R-:W-:-:S04]  /*05f0*/  LEA R9, R40, R10, 0x4 ;  /* 0x0000000a28097211 */ /* 0x000fc800078e20ff */
[----:B------:R-:W-:-:S04]  /*0600*/  ISETP.GE.U32.AND P0, PT, R9, R6, PT ;  /* 0x000000060900720c */ /* 0x000fc80003f06070 */
[----:B------:R-:W-:-:S13]  /*0610*/  ISETP.GE.U32.OR P0, PT, R16, R7, P0 ;  /* 0x000000071000720c */ /* 0x000fda0000706470 */
[----:B------:R-:W0:Y:S01]  /*0620*/  @!P0 LDC.64 R4, c[0x0][0x388] ;  /* 0x0000e200ff048b82 */ /* 0x000e220000000a00 */
[----:B------:R-:W-:Y:S02]  /*0630*/  @!P0 IMAD R7, R16, R6, R9 ;  /* 0x0000000610078224 */ /* 0x000fe400078e0209 */
[----:B------:R-:W-:Y:S02]  /*0640*/  HFMA2 R6, -RZ, RZ, 0, 0 ;  /* 0x00000000ff067431 */ /* 0x000fe400000001ff */
[----:B0-----:R-:W-:-:S05]  /*0650*/  @!P0 IMAD.WIDE.U32 R4, R7, 0x4, R4 ;  /* 0x0000000407048825 */ /* 0x001fca00078e0004 */
[----:B------:R-:W2:Y:S01]  /*0660*/  @!P0 LDG.E.CONSTANT R6, desc[UR6][R4.64] ;  /* 0x0000000604068981 */ /* 0x000ea2000c1e9900 */
[----:B------:R-:W-:Y:S02]  /*0670*/  SHF.R.U32.HI R7, RZ, 0x4, R42 ;  /* 0x00000004ff077819 */ /* 0x000fe4000001162a */
[----:B------:R-:W-:-:S03]  /*0680*/  IADD3 R22, PT, PT, R42, R3, RZ ;  /* 0x000000032a167210 */ /* 0x000fc60007ffe0ff */
[----:B------:R-:W-:-:S05]  /*0690*/  IMAD R7, R7, 0x44, R8 ;  /* 0x0000004407077824 */ /* 0x000fca00078e0208 */
[----:B------:R-:W-:-:S05]  /*06a0*/  LEA R7, R10, R7, 0x2 ;  /* 0x000000070a077211 */ /* 0x000fca00078e10ff */
[----:B--2---:R2:W-:Y:S02]  /*06b0*/  STS [R7], R6 ;  /* 0x0000000607007388 */ /* 0x0045e40000000800 */
.L_x_72:
[----:B----4-:R-:W-:Y:S05]  /*06c0*/  BSYNC.RECONVERGENT B0 ;  /* 0x0000000000007941 */ /* 0x010fea0003800200 */
.L_x_71:
[----:B------:R-:W-:Y:S01]  /*06d0*/  ISETP.GE.U32.AND P5, PT, R43, 0x3, PT ;  /* 0x000000032b00780c */ /* 0x000fe20003fa6070 */
[----:B------:R-:W3:Y:S01]  /*06e0*/  LDCU UR8, c[0x0][0x3a8] ;  /* 0x00007500ff0877ac */ /* 0x000ee20008000800 */
[----:B------:R-:W-:Y:S01]  /*06f0*/  BSSY.RECONVERGENT B0, `(.L_x_73) ;  /* 0x0000047000007945 */ /* 0x000fe20003800200 */
[----:B------:R-:W4:Y:S10]  /*0700*/  LDCU UR9, c[0x0][0x3a0] ;  /* 0x00007400ff0977ac */ /* 0x000f340008000800 */
[----:B------:R-:W-:Y:S05]  /*0710*/  @!P5 BRA `(.L_x_74) ;  /* 0x000000040010d947 */ /* 0x000fea0003800000 */
[C---:B------:R-:W-:Y:S01]  /*0720*/  LEA R16, R3.reuse, R22, 0x1 ;  /* 0x0000001603107211 */ /* 0x040fe200078e08ff */
[----:B------:R-:W-:Y:S01]  /*0730*/  IMAD R18, R3, 0x3, R22 ;  /* 0x0000000303127824 */ /* 0x000fe200078e0216 */
[----:B------:R-:W-:-:S07]  /*0740*/  IADD3 R20, PT, PT, R22, R3, RZ ;  /* 0x0000000316147210 */ /* 0x000fce0007ffe0ff */
.L_x_75:
[----:B0-----:R-:W-:Y:S02]  /*0750*/  LOP3.LUT R35, R22, 0xf, RZ, 0xc0, !PT ;  /* 0x0000000f16237812 */ /* 0x001fe400078ec0ff */
[----:B------:R-:W-:Y:S02]  /*0760*/  SHF.R.U32.HI R23, RZ, 0x4, R22 ;  /* 0x00000004ff177819 */ /* 0x000fe40000011616 */
[----:B--2---:R-:W-:Y:S02]  /*0770*/  LEA R6, R40, R35, 0x4 ;  /* 0x0000002328067211 */ /* 0x004fe400078e20ff */
[----:B------:R-:W-:Y:S02]  /*0780*/  IADD3 R11, PT, PT, R23, UR4, RZ ;  /* 0x00000004170b7c10 */ /* 0x000fe4000fffe0ff */
[----:B---3--:R-:W-:Y:S02]  /*0790*/  ISETP.GE.U32.AND P0, PT, R6, UR8, PT ;  /* 0x0000000806007c0c */ /* 0x008fe4000bf06070 */
[----:B------:R-:W-:-:S02]  /*07a0*/  LOP3.LUT R33, R20, 0xf, RZ, 0xc0, !PT ;  /* 0x0000000f14217812 */ /* 0x000fc400078ec0ff */
[----:B----4-:R-:W-:Y:S02]  /*07b0*/  ISETP.GE.U32.OR P0, PT, R11, UR9, P0 ;  /* 0x000000090b007c0c */ /* 0x010fe40008706470 */
[----:B------:R-:W-:Y:S02]  /*07c0*/  LOP3.LUT R27, R16, 0xf, RZ, 0xc0, !PT ;  /* 0x0000000f101b7812 */ /* 0x000fe400078ec0ff */
[----:B------:R-:W-:Y:S02]  /*07d0*/  LOP3.LUT R25, R18, 0xf, RZ, 0xc0, !PT ;  /* 0x0000000f12197812 */ /* 0x000fe400078ec0ff */
[----:B------:R-:W-:Y:S02]  /*07e0*/  SHF.R.U32.HI R19, RZ, 0x4, R20 ;  /* 0x00000004ff137819 */ /* 0x000fe40000011614 */
[----:B------:R-:W-:Y:S02]  /*07f0*/  LEA R47, R40, R33, 0x4 ;  /* 0x00000021282f7211 */ /* 0x000fe400078e20ff */
[----:B------:R-:W-:-:S02]  /*0800*/  SHF.R.U32.HI R17, RZ, 0x4, R16 ;  /* 0x00000004ff117819 */ /* 0x000fc40000011610 */
[C---:B------:R-:W-:Y:S01]  /*0810*/  LEA R55, R40.reuse, R27, 0x4 ;  /* 0x0000001b28377211 */ /* 0x040fe200078e20ff */
[----:B------:R-:W0:Y:S01]  /*0820*/  @!P0 LDC.64 R4, c[0x0][0x388] ;  /* 0x0000e200ff048b82 */ /* 0x000e220000000a00 */
[----:B------:R-:W-:Y:S01]  /*0830*/  SHF.R.U32.HI R21, RZ, 0x4, R18 ;  /* 0x00000004ff157819 */ /* 0x000fe20000011612 */
[----:B------:R-:W-:Y:S01]  /*0840*/  @!P0 IMAD R11, R11, UR8, R6 ;  /* 0x000000080b0b8c24 */ /* 0x000fe2000f8e0206 */
[----:B------:R-:W-:Y:S02]  /*0850*/  LEA R53, R40, R25, 0x4 ;  /* 0x0000001928357211 */ /* 0x000fe400078e20ff */
[----:B------:R-:W-:Y:S02]  /*0860*/  IADD3 R26, PT, PT, R19, UR4, RZ ;  /* 0x00000004131a7c10 */ /* 0x000fe4000fffe0ff */
[----:B------:R-:W-:Y:S02]  /*0870*/  ISETP.GE.U32.AND P1, PT, R47, UR8, PT ;  /* 0x000000082f007c0c */ /* 0x000fe4000bf26070 */
[----:B------:R-:W-:-:S02]  /*0880*/  IADD3 R34, PT, PT, R17, UR4, RZ ;  /* 0x0000000411227c10 */ /* 0x000fc4000fffe0ff */
[----:B------:R-:W-:Y:S02]  /*0890*/  ISETP.GE.U32.AND P3, PT, R55, UR8, PT ;  /* 0x0000000837007c0c */ /* 0x000fe4000bf66070 */
[----:B------:R-:W-:Y:S02]  /*08a0*/  IADD3 R32, PT, PT, R21, UR4, RZ ;  /* 0x0000000415207c10 */ /* 0x000fe4000fffe0ff */
[----:B------:R-:W-:Y:S02]  /*08b0*/  ISETP.GE.U32.AND P2, PT, R53, UR8, PT ;  /* 0x0000000835007c0c */ /* 0x000fe4000bf46070 */
[----:B------:R-:W-:Y:S02]  /*08c0*/  ISETP.GE.U32.OR P1, PT, R26, UR9, P1 ;  /* 0x000000091a007c0c */ /* 0x000fe40008f26470 */
[----:B------:R-:W-:Y:S02]  /*08d0*/  ISETP.GE.U32.OR P3, PT, R34, UR9, P3 ;  /* 0x0000000922007c0c */ /* 0x000fe40009f66470 */
[----:B------:R-:W-:-:S02]  /*08e0*/  ISETP.GE.U32.OR P2, PT, R32, UR9, P2 ;  /* 0x0000000920007c0c */ /* 0x000fc40009746470 */
[----:B------:R-:W-:Y:S01]  /*08f0*/  MOV R24, RZ ;  /* 0x000000ff00187202 */ /* 0x000fe20000000f00 */
[----:B01----:R-:W-:-:S05]  /*0900*/  @!P0 IMAD.WIDE.U32 R10, R11, 0x4, R4 ;  /* 0x000000040b0a8825 */ /* 0x003fca00078e0004 */
[----:B------:R0:W2:Y:S01]  /*0910*/  @!P0 LDG.E.CONSTANT R24, desc[UR6][R10.64] ;  /* 0x000000060a188981 */ /* 0x0000a2000c1e9900 */
[----:B------:R-:W1:Y:S01]  /*0920*/  @!P1 LDC.64 R8, c[0x0][0x388] ;  /* 0x0000e200ff089b82 */ /* 0x000e620000000a00 */
[----:B------:R-:W-:Y:S02]  /*0930*/  @!P1 IMAD R47, R26, UR8, R47 ;  /* 0x000000081a2f9c24 */ /* 0x000fe4000f8e022f */
[----:B------:R-:W-:Y:S02]  /*0940*/  HFMA2 R26, -RZ, RZ, 0, 0 ;  /* 0x00000000ff1a7431 */ /* 0x000fe400000001ff */
[----:B------:R-:W-:Y:S02]  /*0950*/  @!P3 IMAD R55, R34, UR8, R55 ;  /* 0x000000082237bc24 */ /* 0x000fe4000f8e0237 */
[----:B------:R-:W-:Y:S01]  /*0960*/  @!P2 IMAD R53, R32, UR8, R53 ;  /* 0x000000082035ac24 */ /* 0x000fe2000f8e0235 */
[----:B------:R-:W3:Y:S01]  /*0970*/  @!P3 LDC.64 R4, c[0x0][0x388] ;  /* 0x0000e200ff04bb82 */ /* 0x000ee20000000a00 */
[----:B0-----:R-:W-:-:S07]  /*0980*/  CS2R R10, SRZ ;  /* 0x00000000000a7805 */ /* 0x001fce000001ff00 */
[----:B------:R-:W0:Y:S01]  /*0990*/  @!P2 LDC.64 R6, c[0x0][0x388] ;  /* 0x0000e200ff06ab82 */ /* 0x000e220000000a00 */
[----:B-1----:R-:W-:-:S05]  /*09a0*/  @!P1 IMAD.WIDE.U32 R8, R47, 0x4, R8 ;  /* 0x000000042f089825 */ /* 0x002fca00078e0008 */
[----:B------:R-:W4:Y:S01]  /*09b0*/  @!P1 LDG.E.CONSTANT R26, desc[UR6][R8.64] ;  /* 0x00000006081a9981 */ /* 0x000f22000c1e9900 */
[----:B---3--:R-:W-:-:S05]  /*09c0*/  @!P3 IMAD.WIDE.U32 R4, R55, 0x4, R4 ;  /* 0x000000043704b825 */ /* 0x008fca00078e0004 */
[----:B------:R-:W3:Y:S01]  /*09d0*/  @!P3 LDG.E.CONSTANT R11, desc[UR6][R4.64] ;  /* 0x00000006040bb981 */ /* 0x000ee2000c1e9900 */
[----:B0-----:R-:W-:-:S05]  /*09e0*/  @!P2 IMAD.WIDE.U32 R6, R53, 0x4, R6 ;  /* 0x000000043506a825 */ /* 0x001fca00078e0006 */
[----:B------:R-:W5:Y:S01]  /*09f0*/  @!P2 LDG.E.CONSTANT R10, desc[UR6][R6.64] ;  /* 0x00000006060aa981 */ /* 0x000f62000c1e9900 */
[----:B------:R-:W0:Y:S01]  /*0a00*/  S2R R47, SR_CgaCtaId ;  /* 0x00000000002f7919 */ /* 0x000e220000008800 */
[----:B------:R-:W-:Y:S02]  /*0a10*/  MOV R32, 0x400 ;  /* 0x0000040000207802 */ /* 0x000fe40000000f00 */
[----:B------:R-:W-:-:S04]  /*0a20*/  IADD3 R22, PT, PT, R3, R22, R3 ;  /* 0x0000001603167210 */ /* 0x000fc80007ffe003 */
[----:B------:R-:W-:Y:S02]  /*0a30*/  IADD3 R22, PT, PT, R3, R22, R3 ;  /* 0x0000001603167210 */ /* 0x000fe40007ffe003 */
        /* <DEDUP_REMOVED lines=9> */
[----:B------:R-:W-:Y:S02]  /*0ad0*/  ISETP.GE.U32.AND P0, PT, R22, 0x400, PT ;  /* 0x000004001600780c */ /* 0x000fe40003f06070 */
[C---:B------:R-:W-:Y:S02]  /*0ae0*/  LEA R16, R3.reuse, R16, 0x2 ;  /* 0x0000001003107211 */ /* 0x040fe400078e10ff */
[C---:B------:R-:W-:Y:S02]  /*0af0*/  LEA R18, R3.reuse, R18, 0x2 ;  /* 0x0000001203127211 */ /* 0x040fe400078e10ff */
[----:B------:R-:W-:Y:S01]  /*0b00*/  LEA R20, R3, R20, 0x2 ;  /* 0x0000001403147211 */ /* 0x000fe200078e10ff */
[----:B--2---:R0:W-:Y:S04]  /*0b10*/  STS [R35], R24 ;  /* 0x0000001823007388 */ /* 0x0041e80000000800 */
[----:B----4-:R0:W-:Y:S04]  /*0b20*/  STS [R33], R26 ;  /* 0x0000001a21007388 */ /* 0x0101e80000000800 */
[----:B---3--:R0:W-:Y:S04]  /*0b30*/  STS [R38], R11 ;  /* 0x0000000b26007388 */ /* 0x0081e80000000800 */
[----:B-----5:R0:W-:Y:S01]  /*0b40*/  STS [R25], R10 ;  /* 0x0000000a19007388 */ /* 0x0201e20000000800 */
[----:B------:R-:W-:Y:S05]  /*0b50*/  @!P0 BRA `(.L_x_75) ;  /* 0xfffffff800fc8947 */ /* 0x000fea000383ffff */
.L_x_74:
[----:B---34-:R-:W-:Y:S05]  /*0b60*/  BSYNC.RECONVERGENT B0 ;  /* 0x0000000000007941 */ /* 0x018fea0003800200 */
.L_x_73:
[----:B------:R-:W-:Y:S01]  /*0b70*/  BSSY.RECONVERGENT B0, `(.L_x_76) ;  /* 0x0000040000007945 */ /* 0x000fe20003800200 */
[----:B------:R-:W-:-:S03]  /*0b80*/  MOV R16, R2 ;  /* 0x0000000200107202 */ /* 0x000fc60000000f00 */
[----:B------:R-:W-:Y:S05]  /*0b90*/  @!P4 BRA `(.L_x_77) ;  /* 0x0000000000f4c947 */ /* 0x000fea0003800000 */
[----:B--2---:R-:W2:Y:S01]  /*0ba0*/  LDC R6, c[0x0][0x3a4] ;  /* 0x0000e900ff067b82 */ /* 0x004ea20000000800 */
[----:B------:R-:W-:Y:S02]  /*0bb0*/  LOP3.LUT R5, R2, 0x3f, RZ, 0xc0, !PT ;  /* 0x0000003f02057812 */ /* 0x000fe400078ec0ff */
[----:B------:R-:W-:Y:S02]  /*0bc0*/  SHF.R.U32.HI R17, RZ, 0x6, R2 ;  /* 0x00000006ff117819 */ /* 0x000fe40000011602 */
[----:B01----:R-:W-:Y:S02]  /*0bd0*/  LEA R9, R0, R5, 0x6 ;  /* 0x0000000500097211 */ /* 0x003fe400078e30ff */
[----:B------:R-:W-:Y:S01]  /*0be0*/  LEA R11, R40, R17, 0x4 ;  /* 0x00000011280b7211 */ /* 0x000fe200078e20ff */
[----:B------:R-:W0:Y:S01]  /*0bf0*/  LDC R7, c[0x0][0x3a8] ;  /* 0x0000ea00ff077b82 */ /* 0x000e220000000800 */
[----:B--2---:R-:W-:-:S04]  /*0c00*/  ISETP.GE.U32.AND P0, PT, R9, R6, PT ;  /* 0x000000060900720c */ /* 0x004fc80003f06070 */
[----:B0-----:R-:W-:-:S13]  /*0c10*/  ISETP.GE.U32.OR P0, PT, R11, R7, P0 ;  /* 0x000000070b00720c */ /* 0x001fda0000706470 */
[----:B------:R-:W0:Y:S01]  /*0c20*/  @!P0 LDC.64 R4, c[0x0][0x390] ;  /* 0x0000e400ff048b82 */ /* 0x000e220000000a00 */
[----:B------:R-:W-:Y:S02]  /*0c30*/  @!P0 IMAD R11, R11, R6, R9 ;  /* 0x000000060b0b8224 */ /* 0x000fe400078e0209 */
[----:B------:R-:W-:Y:S02]  /*0c40*/  HFMA2 R9, -RZ, RZ, 0, 0 ;  /* 0x00000000ff097431 */ /* 0x000fe400000001ff */
[----:B0-----:R-:W-:-:S05]  /*0c50*/  @!P0 IMAD.WIDE.U32 R4, R11, 0x4, R4 ;  /* 0x000000040b048825 */ /* 0x001fca00078e0004 */
        /* <DEDUP_REMOVED lines=13> */
[----:B------:R-:W-:Y:S02]  /*0d30*/  LOP3.LUT R5, R46, 0x3f, RZ, 0xc0, !PT ;  /* 0x0000003f2e057812 */ /* 0x000fe400078ec0ff */
[----:B------:R-:W-:Y:S02]  /*0d40*/  SHF.R.U32.HI R17, RZ, 0x6, R46 ;  /* 0x00000006ff117819 */ /* 0x000fe4000001162e */
[----:B---3--:R-:W-:Y:S02]  /*0d50*/  LEA R9, R0, R5, 0x6 ;  /* 0x0000000500097211 */ /* 0x008fe400078e30ff */
[----:B------:R-:W-:Y:S02]  /*0d60*/  LEA R11, R40, R17, 0x4 ;  /* 0x00000011280b7211 */ /* 0x000fe400078e20ff */
[----:B------:R-:W-:-:S04]  /*0d70*/  ISETP.GE.U32.AND P0, PT, R9, R6, PT ;  /* 0x000000060900720c */ /* 0x000fc80003f06070 */
[----:B------:R-:W-:-:S13]  /*0d80*/  ISETP.GE.U32.OR P0, PT, R11, R7, P0 ;  /* 0x000000070b00720c */ /* 0x000fda0000706470 */
[----:B------:R-:W0:Y:S01]  /*0d90*/  @!P0 LDC.64 R4, c[0x0][0x390] ;  /* 0x0000e400ff048b82 */ /* 0x000e220000000a00 */
[----:B------:R-:W-:Y:S01]  /*0da0*/  @!P0 IMAD R11, R11, R6, R9 ;  /* 0x000000060b0b8224 */ /* 0x000fe200078e0209 */
[----:B------:R-:W-:-:S03]  /*0db0*/  MOV R9, RZ ;  /* 0x000000ff00097202 */ /* 0x000fc60000000f00 */
[----:B0-----:R-:W-:-:S05]  /*0dc0*/  @!P0 IMAD.WIDE.U32 R4, R11, 0x4, R4 ;  /* 0x000000040b048825 */ /* 0x001fca00078e0004 */
        /* <DEDUP_REMOVED lines=9> */
[----:B------:R-:W-:Y:S02]  /*0e60*/  LOP3.LUT R5, R42, 0x3f, RZ, 0xc0, !PT ;  /* 0x0000003f2a057812 */ /* 0x000fe400078ec0ff */
[----:B------:R-:W-:Y:S02]  /*0e70*/  SHF.R.U32.HI R11, RZ, 0x6, R42 ;  /* 0x00000006ff0b7819 */ /* 0x000fe4000001162a */
[----:B------:R-:W-:Y:S02]  /*0e80*/  LEA R17, R0, R5, 0x6 ;  /* 0x0000000500117211 */ /* 0x000fe400078e30ff */
[----:B----4-:R-:W-:Y:S02]  /*0e90*/  LEA R9, R40, R11, 0x4 ;  /* 0x0000000b28097211 */ /* 0x010fe400078e20ff */
[----:B------:R-:W-:-:S04]  /*0ea0*/  ISETP.GE.U32.AND P0, PT, R17, R6, PT ;  /* 0x000000061100720c */ /* 0x000fc80003f06070 */
[----:B------:R-:W-:-:S13]  /*0eb0*/  ISETP.GE.U32.OR P0, PT, R9, R7, P0 ;  /* 0x000000070900720c */ /* 0x000fda0000706470 */
[----:B------:R-:W0:Y:S01]  /*0ec0*/  @!P0 LDC.64 R4, c[0x0][0x390] ;  /* 0x0000e400ff048b82 */ /* 0x000e220000000a00 */
[----:B------:R-:W-:Y:S02]  /*0ed0*/  @!P0 IMAD R7, R9, R6, R17 ;  /* 0x0000000609078224 */ /* 0x000fe400078e0211 */
[----:B------:R-:W-:Y:S02]  /*0ee0*/  HFMA2 R6, -RZ, RZ, 0, 0 ;  /* 0x00000000ff067431 */ /* 0x000fe400000001ff */
[----:B0-----:R-:W-:-:S05]  /*0ef0*/  @!P0 IMAD.WIDE.U32 R4, R7, 0x4, R4 ;  /* 0x0000000407048825 */ /* 0x001fca00078e0004 */
[----:B------:R-:W2:Y:S01]  /*0f00*/  @!P0 LDG.E.CONSTANT R6, desc[UR6][R4.64] ;  /* 0x0000000604068981 */ /* 0x000ea2000c1e9900 */
[C---:B------:R-:W-:Y:S01]  /*0f10*/  SHF.L.U32 R7, R42.reuse, 0x2, RZ ;  /* 0x000000022a077819 */ /* 0x040fe200000006ff */
[----:B------:R-:W-:Y:S01]  /*0f20*/  IMAD R8, R11, 0x104, R8 ;  /* 0x000001040b087824 */ /* 0x000fe200078e0208 */
[----:B------:R-:W-:Y:S02]  /*0f30*/  IADD3 R16, PT, PT, R42, R3, RZ ;  /* 0x000000032a107210 */ /* 0x000fe40007ffe0ff */
[----:B------:R-:W-:-:S04]  /*0f40*/  LOP3.LUT R7, R7, 0xfc, RZ, 0xc0, !PT ;  /* 0x000000fc07077812 */ /* 0x000fc800078ec0ff */
[----:B------:R-:W-:-:S05]  /*0f50*/  IADD3 R7, PT, PT, R8, R7, RZ ;  /* 0x0000000708077210 */ /* 0x000fca0007ffe0ff */
[----:B--2---:R0:W-:Y:S02]  /*0f60*/  STS [R7], R6 ;  /* 0x0000000607007388 */ /* 0x0041e40000000800 */
.L_x_77:
[----:B------:R-:W-:Y:S05]  /*0f70*/  BSYNC.RECONVERGENT B0 ;  /* 0x0000000000007941 */ /* 0x000fea0003800200 */
.L_x_76:
[----:B------:R-:W0:Y:S01]  /*0f80*/  LDCU UR8, c[0x0][0x3a4] ;  /* 0x00007480ff0877ac */ /* 0x000e220008000800 */
[----:B------:R-:W-:Y:S01]  /*0f90*/  BSSY.RECONVERGENT B0, `(.L_x_78) ;  /* 0x0000045000007945 */ /* 0x000fe20003800200 */
[----:B------:R-:W0:Y:S03]  /*0fa0*/  LDCU UR9, c[0x0][0x3a8] ;  /* 0x00007500ff0977ac */ /* 0x000e260008000800 */
[----:B------:R-:W-:Y:S05]  /*0fb0*/  @!P5 BRA `(.L_x_79) ;  /* 0x000000040008d947 */ /* 0x000fea0003800000 */
.L_x_80:
[----:B------:R-:W-:Y:S02]  /*0fc0*/  IADD3 R4, PT, PT, R3, R16, RZ ;  /* 0x0000001003047210 */ /* 0x000fe40007ffe0ff */
[----:B0-----:R-:W-:Y:S02]  /*0fd0*/  LOP3.LUT R17, R16, 0x3f, RZ, 0xc0, !PT ;  /* 0x0000003f10117812 */ /* 0x001fe400078ec0ff */
[----:B------:R-:W-:Y:S02]  /*0fe0*/  SHF.R.U32.HI R21, RZ, 0x6, R4 ;  /* 0x00000006ff157819 */ /* 0x000fe40000011604 */
[C---:B0-----:R-:W-:Y:S02]  /*0ff0*/  LOP3.LUT R35, R4.reuse, 0x3f, RZ, 0xc0, !PT ;  /* 0x0000003f04237812 */ /* 0x041fe400078ec0ff */
[----:B------:R-:W-:Y:S02]  /*1000*/  IADD3 R4, PT, PT, R4, R3, RZ ;  /* 0x0000000304047210 */ /* 0x000fe40007ffe0ff */
[----:B------:R-:W-:-:S02]  /*1010*/  SHF.R.U32.HI R23, RZ, 0x6, R16 ;  /* 0x00000006ff177819 */ /* 0x000fc40000011610 */
[C---:B------:R-:W-:Y:S02]  /*1020*/  IADD3 R16, PT, PT, R4.reuse, R3, RZ ;  /* 0x0000000304107210 */ /* 0x040fe40007ffe0ff */
[----:B------:R-:W-:Y:S02]  /*1030*/  LOP3.LUT R33, R4, 0x3f, RZ, 0xc0, !PT ;  /* 0x0000003f04217812 */ /* 0x000fe400078ec0ff */
[----:B------:R-:W-:Y:S02]  /*1040*/  LOP3.LUT R27, R16, 0x3f, RZ, 0xc0, !PT ;  /* 0x0000003f101b7812 */ /* 0x000fe400078ec0ff */
[C---:B------:R-:W-:Y:S02]  /*1050*/  LEA R18, R0.reuse, R17, 0x6 ;  /* 0x0000001100127211 */ /* 0x040fe400078e30ff */
[----:B------:R-:W-:Y:S02]  /*1060*/  LEA R20, R0, R35, 0x6 ;  /* 0x0000002300147211 */ /* 0x000fe400078e30ff */
[----:B------:R-:W-:-:S02]  /*1070*/  SHF.R.U32.HI R19, RZ, 0x6, R4 ;  /* 0x00000006ff137819 */ /* 0x000fc40000011604 */
[C---:B------:R-:W-:Y:S02]  /*1080*/  LEA R22, R0.reuse, R33, 0x6 ;  /* 0x0000002100167211 */ /* 0x040fe400078e30ff */
[----:B------:R-:W-:Y:S02]  /*1090*/  SHF.R.U32.HI R25, RZ, 0x6, R16 ;  /* 0x00000006ff197819 */ /* 0x000fe40000011610 */
[----:B------:R-:W-:Y:S02]  /*10a0*/  LEA R24, R0, R27, 0x6 ;  /* 0x0000001b00187211 */ /* 0x000fe400078e30ff */
[----:B------:R-:W-:Y:S02]  /*10b0*/  LEA R47, R40, R23, 0x4 ;  /* 0x00000017282f7211 */ /* 0x000fe400078e20ff */
[----:B------:R-:W-:Y:S02]  /*10c0*/  ISETP.GE.U32.AND P1, PT, R18, UR8, PT ;  /* 0x0000000812007c0c */ /* 0x000fe4000bf26070 */
[----:B------:R-:W-:-:S02]  /*10d0*/  LEA R53, R40, R21, 0x4 ;  /* 0x0000001528357211 */ /* 0x000fc400078e20ff */
[----:B------:R-:W-:Y:S02]  /*10e0*/  ISETP.GE.U32.AND P2, PT, R20, UR8, PT ;  /* 0x0000000814007c0c */ /* 0x000fe4000bf46070 */
[----:B------:R-:W-:Y:S02]  /*10f0*/  LEA R55, R40, R19, 0x4 ;  /* 0x0000001328377211 */ /* 0x000fe400078e20ff */
[----:B------:R-:W-:Y:S02]  /*1100*/  ISETP.GE.U32.AND P3, PT, R22, UR8, PT ;  /* 0x0000000816007c0c */ /* 0x000fe4000bf66070 */
[----:B------:R-:W-:Y:S02]  /*1110*/  LEA R57, R40, R25, 0x4 ;  /* 0x0000001928397211 */ /* 0x000fe400078e20ff */
[----:B------:R-:W-:Y:S02]  /*1120*/  ISETP.GE.U32.AND P0, PT, R24, UR8, PT ;  /* 0x0000000818007c0c */ /* 0x000fe4000bf06070 */
[----:B------:R-:W-:-:S02]  /*1130*/  ISETP.GE.U32.OR P1, PT, R47, UR9, P1 ;  /* 0x000000092f007c0c */ /* 0x000fc40008f26470 */
[----:B------:R-:W-:Y:S02]  /*1140*/  ISETP.GE.U32.OR P2, PT, R53, UR9, P2 ;  /* 0x0000000935007c0c */ /* 0x000fe40009746470 */
[----:B------:R-:W-:Y:S02]  /*1150*/  ISETP.GE.U32.OR P3, PT, R55, UR9, P3 ;  /* 0x0000000937007c0c */ /* 0x000fe40009f66470 */
[----:B------:R-:W-:-:S07]  /*1160*/  ISETP.GE.U32.OR P0, PT, R57, UR9, P0 ;  /* 0x0000000939007c0c */ /* 0x000fce0008706470 */
[----:B-1-34-:R-:W0:Y:S01]  /*1170*/  @!P1 LDC.64 R10, c[0x0][0x390] ;  /* 0x0000e400ff0a9b82 */ /* 0x01ae220000000a00 */
[----:B------:R-:W-:Y:S02]  /*1180*/  @!P1 IMAD R47, R47, UR8, R18 ;  /* 0x000000082f2f9c24 */ /* 0x000fe4000f8e0212 */
[----:B------:R-:W-:Y:S02]  /*1190*/  HFMA2 R18, -RZ, RZ, 0, 0 ;  /* 0x00000000ff127431 */ /* 0x000fe400000001ff */
[----:B------:R-:W-:Y:S01]  /*11a0*/  @!P2 IMAD R53, R53, UR8, R20 ;  /* 0x000000083535ac24 */ /* 0x000fe2000f8e0214 */
[----:B------:R-:W-:Y:S01]  /*11b0*/  MOV R20, RZ ;  /* 0x000000ff00147202 */ /* 0x000fe20000000f00 */
[----:B------:R-:W-:Y:S02]  /*11c0*/  @!P3 IMAD R55, R55, UR8, R22 ;  /* 0x000000083737bc24 */ /* 0x000fe4000f8e0216 */
[----:B------:R-:W-:Y:S02]  /*11d0*/  HFMA2 R22, -RZ, RZ, 0, 0 ;  /* 0x00000000ff167431 */ /* 0x000fe400000001ff */
[----:B------:R-:W-:Y:S01]  /*11e0*/  @!P0 IMAD R57, R57, UR8, R24 ;  /* 0x0000000839398c24 */ /* 0x000fe2000f8e0218 */
[----:B------:R-:W1:Y:S01]  /*11f0*/  @!P2 LDC.64 R8, c[0x0][0x390] ;  /* 0x0000e400ff08ab82 */ /* 0x000e620000000a00 */
[----:B------:R-:W-:-:S07]  /*1200*/  MOV R24, RZ ;  /* 0x000000ff00187202 */ /* 0x000fce0000000f00 */
[----:B------:R-:W3:Y:S08]  /*1210*/  @!P3 LDC.64 R4, c[0x0][0x390] ;  /* 0x0000e400ff04bb82 */ /* 0x000ef00000000a00 */
[----:B--2---:R-:W2:Y:S01]  /*1220*/  @!P0 LDC.64 R6, c[0x0][0x390] ;  /* 0x0000e400ff068b82 */ /* 0x004ea20000000a00 */
[----:B0-----:R-:W-:-:S05]  /*1230*/  @!P1 IMAD.WIDE.U32 R10, R47, 0x4, R10 ;  /* 0x000000042f0a9825 */ /* 0x001fca00078e000a */
[----:B------:R0:W4:Y:S01]  /*1240*/  @!P1 LDG.E.CONSTANT R24, desc[UR6][R10.64] ;  /* 0x000000060a189981 */ /* 0x000122000c1e9900 */
[----:B-1----:R-:W-:-:S05]  /*1250*/  @!P2 IMAD.WIDE.U32 R8, R53, 0x4, R8 ;  /* 0x000000043508a825 */ /* 0x002fca00078e0008 */
[----:B------:R-:W5:Y:S01]  /*1260*/  @!P2 LDG.E.CONSTANT R22, desc[UR6][R8.64] ;  /* 0x000000060816a981 */ /* 0x000f62000c1e9900 */
[----:B---3--:R-:W-:-:S05]  /*1270*/  @!P3 IMAD.WIDE.U32 R4, R55, 0x4, R4 ;  /* 0x000000043704b825 */ /* 0x008fca00078e0004 */
[----:B------:R-:W3:Y:S01]  /*1280*/  @!P3 LDG.E.CONSTANT R20, desc[UR6][R4.64] ;  /* 0x000000060414b981 */ /* 0x000ee2000c1e9900 */
[----:B--2---:R-:W-:-:S05]  /*1290*/  @!P0 IMAD.WIDE.U32 R6, R57, 0x4, R6 ;  /* 0x0000000439068825 */ /* 0x004fca00078e0006 */
[----:B------:R-:W2:Y:S01]  /*12a0*/  @!P0 LDG.E.CONSTANT R18, desc[UR6][R6.64] ;  /* 0x0000000606128981 */ /* 0x000ea2000c1e9900 */
[----:B------:R-:W1:Y:S01]  /*12b0*/  S2R R47, SR_CgaCtaId ;  /* 0x00000000002f7919 */ /* 0x000e620000008800 */
[----:B------:R-:W-:-:S04]  /*12c0*/  MOV R26, 0x400 ;  /* 0x00000400001a7802 */ /* 0x000fc80000000f00 */
[----:B------:R-:W-:Y:S02]  /*12d0*/  IADD3 R26, PT, PT, R26, 0x1100, RZ ;  /* 0x000011001a1a7810 */ /* 0x000fe40007ffe0ff */
[----:B------:R-:W-:Y:S02]  /*12e0*/  IADD3 R16, PT, PT, R16, R3, RZ ;  /* 0x0000000310107210 */ /* 0x000fe40007ffe0ff */
[----:B-1----:R-:W-:-:S05]  /*12f0*/  LEA R38, R47, R26, 0x18 ;  /* 0x0000001a2f267211 */ /* 0x002fca00078ec0ff */
[--C-:B------:R-:W-:Y:S02]  /*1300*/  IMAD R26, R23, 0x104, R38.reuse ;  /* 0x00000104171a7824 */ /* 0x100fe400078e0226 */
[--C-:B------:R-:W-:Y:S02]  /*1310*/  IMAD R32, R21, 0x104, R38.reuse ;  /* 0x0000010415207824 */ /* 0x100fe400078e0226 */
[--C-:B------:R-:W-:Y:S02]  /*1320*/  IMAD R34, R19, 0x104, R38.reuse ;  /* 0x0000010413227824 */ /* 0x100fe400078e0226 */
[----:B0-----:R-:W-:Y:S01]  /*1330*/  IMAD R10, R25, 0x104, R38 ;  /* 0x00000104190a7824 */ /* 0x001fe200078e0226 */
[----:B------:R-:W-:Y:S02]  /*1340*/  LEA R17, R17, R26, 0x2 ;  /* 0x0000001a11117211 */ /* 0x000fe400078e10ff */
[----:B------:R-:W-:Y:S02]  /*1350*/  LEA R35, R35, R32, 0x2 ;  /* 0x0000002023237211 */ /* 0x000fe400078e10ff */
[----:B------:R-:W-:-:S02]  /*1360*/  LEA R33, R33, R34, 0x2 ;  /* 0x0000002221217211 */ /* 0x000fc400078e10ff */
[----:B------:R-:W-:Y:S02]  /*1370*/  LEA R27, R27, R10, 0x2 ;  /* 0x0000000a1b1b7211 */ /* 0x000fe400078e10ff */
[----:B------:R-:W-:Y:S01]  /*1380*/  ISETP.GE.U32.AND P0, PT, R16, 0x400, PT ;  /* 0x000004001000780c */ /* 0x000fe20003f06070 */
[----:B----4-:R0:W-:Y:S04]  /*1390*/  STS [R17], R24 ;  /* 0x0000001811007388 */ /* 0x0101e80000000800 */
[----:B-----5:R0:W-:Y:S04]  /*13a0*/  STS [R35], R22 ;  /* 0x0000001623007388 */ /* 0x0201e80000000800 */
[----:B---3--:R0:W-:Y:S04]  /*13b0*/  STS [R33], R20 ;  /* 0x0000001421007388 */ /* 0x0081e80000000800 */
[----:B--2---:R0:W-:Y:S01]  /*13c0*/  STS [R27], R18 ;  /* 0x000000121b007388 */ /* 0x0041e20000000800 */
[----:B------:R-:W-:Y:S05]  /*13d0*/  @!P0 BRA `(.L_x_80) ;  /* 0xfffffff800f88947 */ /* 0x000fea000383ffff */
.L_x_79:
[----:B0-----:R-:W-:Y:S05]  /*13e0*/  BSYNC.RECONVERGENT B0 ;  /* 0x0000000000007941 */ /* 0x001fea0003800200 */
.L_x_78:
[----:B--2---:R-:W0:Y:S01]  /*13f0*/  S2R R7, SR_TID.X ;  /* 0x0000000000077919 */ /* 0x004e220000002100 */
[----:B------:R-:W-:Y:S02]  /*1400*/  MOV R4, 0x400 ;  /* 0x0000040000047802 */ /* 0x000fe40000000f00 */
[----:B------:R-:W-:Y:S01]  /*1410*/  IADD3 R40, PT, PT, R40, 0x1, RZ ;  /* 0x0000000128287810 */ /* 0x000fe20007ffe0ff */
[----:B------:R-:W2:Y:S01]  /*1420*/  S2R R5, SR_CgaCtaId ;  /* 0x0000000000057919 */ /* 0x000ea20000008800 */
[----:B------:R-:W-:Y:S01]  /*1430*/  IADD3 R6, PT, PT, R4, 0x1100, RZ ;  /* 0x0000110004067810 */ /* 0x000fe20007ffe0ff */
[----:B------:R-:W-:Y:S01]  /*1440*/  BAR.SYNC.DEFER_BLOCKING 0x0 ;  /* 0x0000000000007b1d */ /* 0x000fe20000010000 */
[----:B------:R-:W-:Y:S02]  /*1450*/  ISETP.NE.AND P0, PT, R40, UR5, PT ;  /* 0x0000000528007c0c */ /* 0x000fe4000bf05270 */
[----:B0-----:R-:W-:Y:S02]  /*1460*/  SHF.R.U32.HI R8, RZ, 0x2, R7 ;  /* 0x00000002ff087819 */ /* 0x001fe40000011607 */
[----:B-1-34-:R-:W-:-:S02]  /*1470*/  SHF.L.U32 R9, R7, 0x2, RZ ;  /* 0x0000000207097819 */ /* 0x01afc400000006ff */
[C---:B--2---:R-:W-:Y:S02]  /*1480*/  LEA R48, R5.reuse, R4, 0x18 ;  /* 0x0000000405307211 */ /* 0x044fe400078ec0ff */
[----:B------:R-:W-:Y:S02]  /*1490*/  LOP3.LUT R7, R8, 0xfc, RZ, 0xc0, !PT ;  /* 0x000000fc08077812 */ /* 0x000fe400078ec0ff */
[----:B------:R-:W-:Y:S02]  /*14a0*/  LEA R6, R5, R6, 0x18 ;  /* 0x0000000605067211 */ /* 0x000fe400078ec0ff */
[----:B------:R-:W-:Y:S01]  /*14b0*/  LOP3.LUT R9, R9, 0x3c, RZ, 0xc0, !PT ;  /* 0x0000003c09097812 */ /* 0x000fe200078ec0ff */
[----:B------:R-:W-:-:S03]  /*14c0*/  IMAD R48, R7, 0x44, R48 ;  /* 0x0000004407307824 */ /* 0x000fc600078e0230 */
[----:B------:R-:W-:Y:S02]  /*14d0*/  LEA R47, R9, R6, 0x2 ;  /* 0x00000006092f7211 */ /* 0x000fe400078e10ff */
[----:B------:R-:W-:Y:S04]  /*14e0*/  LDS.128 R8, [R48+0x40] ;  /* 0x0000400030087984 */ /* 0x000fe80000000c00 */
[----:B------:R-:W0:Y:S04]  /*14f0*/  LDS.128 R16, [R47] ;  /* 0x000000002f107984 */ /* 0x000e280000000c00 */
[----:B------:R-:W1:Y:S04]  /*1500*/  LDS.128 R20, [R48+0x80] ;  /* 0x0000800030147984 */ /* 0x000e680000000c00 */
[----:B------:R-:W2:Y:S04]  /*1510*/  LDS.128 R4, [R48] ;  /* 0x0000000030047984 */ /* 0x000ea80000000c00 */
[----:B------:R-:W3:Y:S04]  /*1520*/  LDS.128 R24, [R48+0xc0] ;  /* 0x0000c00030187984 */ /* 0x000ee80000000c00 */
[----:B------:R-:W4:Y:S04]  /*1530*/  LDS R38, [R47+0x110] ;  /* 0x000110002f267984 */ /* 0x000f280000000800 */
[----:B------:R-:W5:Y:S01]  /*1540*/  LDS.128 R32, [R47+0x100] ;  /* 0x000100002f207984 */ /* 0x000f620000000c00 */
[C---:B0-----:R-:W-:Y:S01]  /*1550*/  FFMA R8, R16.reuse, R9, R49 ;  /* 0x0000000910087223 */ /* 0x041fe20000000031 */
[C---:B------:R-:W-:Y:S01]  /*1560*/  FFMA R49, R9.reuse, R17, R28 ;  /* 0x0000001109317223 */ /* 0x040fe2000000001c */
[C---:B------:R-:W-:Y:S01]  /*1570*/  FFMA R52, R9.reuse, R18, R29 ;  /* 0x0000001209347223 */ /* 0x040fe2000000001d */
[-C--:B------:R-:W-:Y:S01]  /*1580*/  FFMA R53, R9, R19.reuse, R14 ;  /* 0x0000001309357223 */ /* 0x080fe2000000000e */
[----:B-1----:R-:W-:Y:S01]  /*1590*/  FFMA R50, R16, R22, R15 ;  /* 0x0000001610327223 */ /* 0x002fe2000000000f */
[C---:B------:R-:W-:Y:S01]  /*15a0*/  FFMA R28, R22.reuse, R18, R13 ;  /* 0x00000012161c7223 */ /* 0x040fe2000000000d */
[C---:B------:R-:W-:Y:S01]  /*15b0*/  FFMA R29, R22.reuse, R19, R12 ;  /* 0x00000013161d7223 */ /* 0x040fe2000000000c */
[-C--:B------:R-:W-:Y:S01]  /*15c0*/  FFMA R39, R22, R17.reuse, R39 ;  /* 0x0000001116277223 */ /* 0x080fe20000000027 */
[----:B------:R-:W0:Y:S01]  /*15d0*/  LDS.128 R12, [R48+0xd0] ;  /* 0x0000d000300c7984 */ /* 0x000e220000000c00 */
[C---:B--2---:R-:W-:Y:S01]  /*15e0*/  FFMA R58, R4.reuse, R16, R31 ;  /* 0x00000010043a7223 */ /* 0x044fe2000000001f */
[C---:B------:R-:W-:Y:S01]  /*15f0*/  FFMA R56, R4.reuse, R17, R30 ;  /* 0x0000001104387223 */ /* 0x040fe2000000001e */
[CC--:B------:R-:W-:Y:S01]  /*1600*/  FFMA R22, R4.reuse, R18.reuse, R37 ;  /* 0x0000001204167223 */ /* 0x0c0fe20000000025 */
[----:B------:R-:W-:Y:S01]  /*1610*/  FFMA R21, R4, R19, R36 ;  /* 0x0000001304157223 */ /* 0x000fe20000000024 */
[----:B---3--:R-:W-:Y:S01]  /*1620*/  FFMA R30, R16, R27, R45 ;  /* 0x0000001b101e7223 */ /* 0x008fe2000000002d */
[C---:B------:R-:W-:Y:S01]  /*1630*/  FFMA R31, R27.reuse, R17, R44 ;  /* 0x000000111b1f7223 */ /* 0x040fe2000000002c */
[----:B------:R-:W1:Y:S01]  /*1640*/  LDS.64 R36, [R47+0x208] ;  /* 0x000208002f247984 */ /* 0x000e620000000a00 */
[C---:B------:R-:W-:Y:S01]  /*1650*/  FFMA R4, R27.reuse, R18, R51 ;  /* 0x000000121b047223 */ /* 0x040fe20000000033 */
[----:B------:R-:W-:Y:S01]  /*1660*/  FFMA R55, R27, R19, R54 ;  /* 0x000000131b377223 */ /* 0x000fe20000000036 */
[----:B----4-:R-:W-:Y:S01]  /*1670*/  FFMA R26, R38, R5, R21 ;  /* 0x00000005261a7223 */ /* 0x010fe20000000015 */
[----:B------:R-:W2:Y:S01]  /*1680*/  LDS.64 R44, [R47+0x210] ;  /* 0x000210002f2c7984 */ /* 0x000ea20000000a00 */
[-C--:B-----5:R-:W-:Y:S01]  /*1690*/  FFMA R21, R33, R10.reuse, R8 ;  /* 0x0000000a21157223 */ /* 0x0a0fe20000000008 */
[-C--:B------:R-:W-:Y:S01]  /*16a0*/  FFMA R8, R34, R10.reuse, R49 ;  /* 0x0000000a22087223 */ /* 0x080fe20000000031 */
[----:B------:R-:W-:Y:S01]  /*16b0*/  FFMA R49, R35, R10, R52 ;  /* 0x0000000a23317223 */ /* 0x000fe20000000034 */
[----:B------:R-:W3:Y:S01]  /*16c0*/  LDS.128 R16, [R48+0x90] ;  /* 0x0000900030107984 */ /* 0x000ee20000000c00 */
[C---:B------:R-:W-:Y:S01]  /*16d0*/  FFMA R51, R5.reuse, R34, R56 ;  /* 0x0000002205337223 */ /* 0x040fe20000000038 */
[----:B------:R-:W-:Y:S01]  /*16e0*/  FFMA R9, R5, R35, R22 ;  /* 0x0000002305097223 */ /* 0x000fe20000000016 */
[----:B------:R-:W-:Y:S01]  /*16f0*/  FFMA R10, R38, R10, R53 ;  /* 0x0000000a260a7223 */ /* 0x000fe20000000035 */
[-C--:B------:R-:W-:Y:S01]  /*1700*/  FFMA R39, R34, R23.reuse, R39 ;  /* 0x0000001722277223 */ /* 0x080fe20000000027 */
[-C--:B------:R-:W-:Y:S01]  /*1710*/  FFMA R53, R35, R23.reuse, R28 ;  /* 0x0000001723357223 */ /* 0x080fe2000000001c */
[-C--:B------:R-:W-:Y:S01]  /*1720*/  FFMA R22, R38, R23.reuse, R29 ;  /* 0x0000001726167223 */ /* 0x080fe2000000001d */
[C---:B------:R-:W-:Y:S01]  /*1730*/  FFMA R59, R33.reuse, R23, R50 ;  /* 0x00000017213b7223 */ /* 0x040fe20000000032 */
[C---:B------:R-:W-:Y:S01]  /*1740*/  FFMA R27, R33.reuse, R5, R58 ;  /* 0x00000005211b7223 */ /* 0x040fe2000000003a */
[----:B0-----:R-:W-:Y:S01]  /*1750*/  FFMA R57, R33, R12, R30 ;  /* 0x0000000c21397223 */ /* 0x001fe2000000001e */
[C---:B------:R-:W-:Y:S01]  /*1760*/  FFMA R34, R12.reuse, R34, R31 ;  /* 0x000000220c227223 */ /* 0x040fe2000000001f */
[----:B------:R-:W-:Y:S01]  /*1770*/  FFMA R35, R12, R35, R4 ;  /* 0x000000230c237223 */ /* 0x000fe20000000004 */
[----:B------:R-:W0:Y:S01]  /*1780*/  LDS.128 R28, [R47+0x310] ;  /* 0x000310002f1c7984 */ /* 0x000e220000000c00 */
[----:B------:R-:W-:-:S03]  /*1790*/  FFMA R38, R38, R12, R55 ;  /* 0x0000000c26267223 */ /* 0x000fc60000000037 */
[----:B------:R-:W4:Y:S01]  /*17a0*/  LDS R4, [R47+0x30c] ;  /* 0x00030c002f047984 */ /* 0x000f220000000800 */
[----:B-1----:R-:W-:Y:S01]  /*17b0*/  FFMA R23, R6, R37, R51 ;  /* 0x0000002506177223 */ /* 0x002fe20000000033 */
[-C--:B------:R-:W-:Y:S01]  /*17c0*/  FFMA R21, R36, R11.reuse, R21 ;  /* 0x0000000b24157223 */ /* 0x080fe20000000015 */
[-C--:B------:R-:W-:Y:S01]  /*17d0*/  FFMA R5, R37, R11.reuse, R8 ;  /* 0x0000000b25057223 */ /* 0x080fe20000000008 */
[CC--:B--2---:R-:W-:Y:S01]  /*17e0*/  FFMA R12, R44.reuse, R6.reuse, R9 ;  /* 0x000000062c0c7223 */ /* 0x0c4fe20000000009 */
[-C--:B------:R-:W-:Y:S01]  /*17f0*/  FFMA R49, R44, R11.reuse, R49 ;  /* 0x0000000b2c317223 */ /* 0x080fe20000000031 */
[----:B------:R-:W-:Y:S01]  /*1800*/  FFMA R51, R45, R11, R10 ;  /* 0x0000000b2d337223 */ /* 0x000fe2000000000a */
[----:B------:R-:W-:Y:S01]  /*1810*/  FFMA R27, R36, R6, R27 ;  /* 0x00000006241b7223 */ /* 0x000fe2000000001b */
[----:B------:R-:W1:Y:S01]  /*1820*/  LDS.128 R8, [R48+0x50] ;  /* 0x0000500030087984 */ /* 0x000e620000000c00 */
[----:B------:R-:W-:Y:S01]  /*1830*/  FFMA R33, R6, R45, R26 ;  /* 0x0000002d06217223 */ /* 0x000fe2000000001a */
[-C--:B------:R-:W-:Y:S01]  /*1840*/  FFMA R57, R36, R13.reuse, R57 ;  /* 0x0000000d24397223 */ /* 0x080fe20000000039 */
[-C--:B------:R-:W-:Y:S01]  /*1850*/  FFMA R55, R37, R13.reuse, R34 ;  /* 0x0000000d25377223 */ /* 0x080fe20000000022 */
[-C--:B------:R-:W-:Y:S01]  /*1860*/  FFMA R6, R44, R13.reuse, R35 ;  /* 0x0000000d2c067223 */ /* 0x080fe20000000023 */
[----:B------:R-:W-:Y:S01]  /*1870*/  FFMA R13, R45, R13, R38 ;  /* 0x0000000d2d0d7223 */ /* 0x000fe20000000026 */
[-C--:B---3--:R-:W-:Y:S01]  /*1880*/  FFMA R26, R36, R16.reuse, R59 ;  /* 0x00000010241a7223 */ /* 0x088fe2000000003b */
[C---:B------:R-:W-:Y:S01]  /*1890*/  FFMA R35, R16.reuse, R37, R39 ;  /* 0x0000002510237223 */ /* 0x040fe20000000027 */
[----:B------:R-:W-:Y:S01]  /*18a0*/  FFMA R45, R16, R45, R22 ;  /* 0x0000002d102d7223 */ /* 0x000fe20000000016 */
[----:B------:R-:W2:Y:S01]  /*18b0*/  LDS.128 R36, [R47+0x410] ;  /* 0x000410002f247984 */ /* 0x000ea20000000c00 */
[----:B------:R-:W-:Y:S01]  /*18c0*/  FFMA R44, R44, R16, R53 ;  /* 0x000000102c2c7223 */ /* 0x000fe20000000035 */
[C---:B0-----:R-:W-:Y:S01]  /*18d0*/  FFMA R22, R28.reuse, R7, R23 ;  /* 0x000000071c167223 */ /* 0x041fe20000000017 */
[C---:B------:R-:W-:Y:S01]  /*18e0*/  FFMA R23, R7.reuse, R29, R12 ;  /* 0x0000001d07177223 */ /* 0x040fe2000000000c */
[----:B------:R-:W-:Y:S01]  /*18f0*/  FFMA R12, R7, R30, R33 ;  /* 0x0000001e070c7223 */ /* 0x000fe20000000021 */
[-C--:B------:R-:W-:Y:S01]  /*1900*/  FFMA R16, R28, R17.reuse, R35 ;  /* 0x000000111c107223 */ /* 0x080fe20000000023 */
[-C--:B----4-:R-:W-:Y:S01]  /*1910*/  FFMA R53, R4, R17.reuse, R26 ;  /* 0x0000001104357223 */ /* 0x090fe2000000001a */
[----:B------:R-:W0:Y:S01]  /*1920*/  LDS.128 R32, [R48+0x10] ;  /* 0x0000100030207984 */ /* 0x000e220000000c00 */
[CC--:B------:R-:W-:Y:S01]  /*1930*/  FFMA R31, R29.reuse, R17.reuse, R44 ;  /* 0x000000111d1f7223 */ /* 0x0c0fe2000000002c */
[----:B------:R-:W-:Y:S01]  /*1940*/  FFMA R26, R30, R17, R45 ;  /* 0x000000111e1a7223 */ /* 0x000fe2000000002d */
[-C--:B------:R-:W-:Y:S01]  /*1950*/  FFMA R52, R28, R14.reuse, R55 ;  /* 0x0000000e1c347223 */ /* 0x080fe20000000037 */
[-C--:B------:R-:W-:Y:S01]  /*1960*/  FFMA R50, R30, R14.reuse, R13 ;  /* 0x0000000e1e327223 */ /* 0x080fe2000000000d */
[C---:B------:R-:W-:Y:S01]  /*1970*/  FFMA R27, R4.reuse, R7, R27 ;  /* 0x00000007041b7223 */ /* 0x040fe2000000001b */
[CC--:B------:R-:W-:Y:S01]  /*1980*/  FFMA R17, R4.reuse, R14.reuse, R57 ;  /* 0x0000000e04117223 */ /* 0x0c0fe20000000039 */
[----:B------:R-:W-:Y:S01]  /*1990*/  FFMA R45, R29, R14, R6 ;  /* 0x0000000e1d2d7223 */ /* 0x000fe20000000006 */
[-C--:B-1----:R-:W-:Y:S01]  /*19a0*/  FFMA R13, R4, R8.reuse, R21 ;  /* 0x00000008040d7223 */ /* 0x082fe20000000015 */
[----:B------:R-:W-:Y:S01]  /*19b0*/  FFMA R28, R28, R8, R5 ;  /* 0x000000081c1c7223 */ /* 0x000fe20000000005 */
[----:B------:R-:W1:Y:S01]  /*19c0*/  LDS R21, [R47+0x520] ;  /* 0x000520002f157984 */ /* 0x000e620000000800 */
[C---:B------:R-:W-:Y:S01]  /*19d0*/  FFMA R49, R8.reuse, R29, R49 ;  /* 0x0000001d08317223 */ /* 0x040fe20000000031 */
[----:B------:R-:W-:-:S02]  /*19e0*/  FFMA R14, R8, R30, R51 ;  /* 0x0000001e080e7223 */ /* 0x000fc40000000033 */
[----:B------:R-:W3:Y:S01]  /*19f0*/  LDS.128 R4, [R47+0x510] ;  /* 0x000510002f047984 */ /* 0x000ee20000000c00 */
[-C--:B--2---:R-:W-:Y:S01]  /*1a00*/  FFMA R44, R36, R9.reuse, R13 ;  /* 0x00000009242c7223 */ /* 0x084fe2000000000d */
[C---:B------:R-:W-:Y:S01]  /*1a10*/  FFMA R13, R37.reuse, R9, R28 ;  /* 0x00000009250d7223 */ /* 0x040fe2000000001c */
[-C--:B------:R-:W-:Y:S01]  /*1a20*/  FFMA R56, R38, R18.reuse, R31 ;  /* 0x0000001226387223 */ /* 0x080fe2000000001f */
[CC--:B------:R-:W-:Y:S01]  /*1a30*/  FFMA R58, R36.reuse, R18.reuse, R53 ;  /* 0x00000012243a7223 */ /* 0x0c0fe20000000035 */
[----:B------:R-:W2:Y:S01]  /*1a40*/  LDS.128 R28, [R48+0xe0] ;  /* 0x0000e000301c7984 */ /* 0x000ea20000000c00 */
[CC--:B------:R-:W-:Y:S01]  /*1a50*/  FFMA R53, R37.reuse, R18.reuse, R16 ;  /* 0x0000001225357223 */ /* 0x0c0fe20000000010 */
[-C--:B------:R-:W-:Y:S01]  /*1a60*/  FFMA R16, R36, R15.reuse, R17 ;  /* 0x0000000f24107223 */ /* 0x080fe20000000011 */
[----:B------:R-:W-:Y:S01]  /*1a70*/  FFMA R17, R37, R15, R52 ;  /* 0x0000000f25117223 */ /* 0x000fe20000000034 */
[C---:B------:R-:W-:Y:S01]  /*1a80*/  FFMA R60, R38.reuse, R9, R49 ;  /* 0x00000009263c7223 */ /* 0x040fe20000000031 */
[C---:B------:R-:W-:Y:S01]  /*1a90*/  FFMA R26, R39.reuse, R18, R26 ;  /* 0x00000012271a7223 */ /* 0x040fe2000000001a */
[----:B------:R-:W-:Y:S01]  /*1aa0*/  FFMA R52, R38, R15, R45 ;  /* 0x0000000f26347223 */ /* 0x000fe2000000002d */
[C---:B------:R-:W-:Y:S01]  /*1ab0*/  FFMA R14, R39.reuse, R9, R14 ;  /* 0x00000009270e7223 */ /* 0x040fe2000000000e */
[----:B------:R-:W-:Y:S01]  /*1ac0*/  FFMA R50, R39, R15, R50 ;  /* 0x0000000f27327223 */ /* 0x000fe20000000032 */
[----:B------:R-:W4:Y:S01]  /*1ad0*/  LDS.64 R8, [R47+0x618] ;  /* 0x000618002f087984 */ /* 0x000f220000000a00 */
[C---:B0-----:R-:W-:Y:S01]  /*1ae0*/  FFMA R18, R32.reuse, R37, R22 ;  /* 0x0000002520127223 */ /* 0x041fe20000000016 */
[C---:B------:R-:W-:Y:S01]  /*1af0*/  FFMA R38, R32.reuse, R38, R23 ;  /* 0x0000002620267223 */ /* 0x040fe20000000017 */
[C---:B------:R-:W-:Y:S01]  /*1b00*/  FFMA R12, R32.reuse, R39, R12 ;  /* 0x00000027200c7223 */ /* 0x040fe2000000000c */
[----:B------:R-:W0:Y:S01]  /*1b10*/  LDS.64 R22, [R47+0x620] ;  /* 0x000620002f167984 */ /* 0x000e220000000a00 */
[----:B------:R-:W-:-:S03]  /*1b20*/  FFMA R36, R32, R36, R27 ;  /* 0x0000002420247223 */ /* 0x000fc6000000001b */
[----:B------:R-:W5:Y:S01]  /*1b30*/  LDS R32, [R47+0x71c] ;  /* 0x00071c002f207984 */ /* 0x000f620000000800 */
[C---:B-1----:R-:W-:Y:S01]  /*1b40*/  FFMA R54, R21.reuse, R33, R12 ;  /* 0x0000002115367223 */ /* 0x042fe2000000000c */
[-C--:B------:R-:W-:Y:S01]  /*1b50*/  FFMA R26, R21, R19.reuse, R26 ;  /* 0x00000013151a7223 */ /* 0x080fe2000000001a */
[-C--:B---3--:R-:W-:Y:S01]  /*1b60*/  FFMA R51, R5, R10.reuse, R44 ;  /* 0x0000000a05337223 */ /* 0x088fe2000000002c */
[CC--:B------:R-:W-:Y:S01]  /*1b70*/  FFMA R44, R6.reuse, R10.reuse, R13 ;  /* 0x0000000a062c7223 */ /* 0x0c0fe2000000000d */
[-C--:B------:R-:W-:Y:S01]  /*1b80*/  FFMA R4, R21, R10.reuse, R14 ;  /* 0x0000000a15047223 */ /* 0x080fe2000000000e */
[----:B------:R-:W-:Y:S01]  /*1b90*/  FFMA R45, R7, R10, R60 ;  /* 0x0000000a072d7223 */ /* 0x000fe2000000003c */
[----:B------:R-:W1:Y:S01]  /*1ba0*/  LDS.128 R12, [R48+0xa0] ;  /* 0x0000a000300c7984 */ /* 0x000e620000000c00 */
[----:B------:R-:W-:Y:S01]  /*1bb0*/  FFMA R61, R33, R6, R18 ;  /* 0x00000006213d7223 */ /* 0x000fe20000000012 */
[-C--:B------:R-:W-:Y:S01]  /*1bc0*/  FFMA R57, R5, R19.reuse, R58 ;  /* 0x0000001305397223 */ /* 0x080fe2000000003a */
[-C--:B------:R-:W-:Y:S01]  /*1bd0*/  FFMA R37, R6, R19.reuse, R53 ;  /* 0x0000001306257223 */ /* 0x080fe20000000035 */
[----:B------:R-:W-:Y:S01]  /*1be0*/  FFMA R39, R7, R19, R56 ;  /* 0x0000001307277223 */ /* 0x000fe20000000038 */
[----:B--2---:R-:W-:Y:S01]  /*1bf0*/  FFMA R55, R5, R28, R16 ;  /* 0x0000001c05377223 */ /* 0x004fe20000000010 */
[C---:B------:R-:W-:Y:S01]  /*1c00*/  FFMA R10, R28.reuse, R6, R17 ;  /* 0x000000061c0a7223 */ /* 0x040fe20000000011 */
[----:B------:R-:W-:Y:S01]  /*1c10*/  FFMA R49, R33, R7, R38 ;  /* 0x0000000721317223 */ /* 0x000fe20000000026 */
[----:B------:R-:W2:Y:S01]  /*1c20*/  LDS.128 R16, [R47+0x720] ;  /* 0x000720002f107984 */ /* 0x000ea20000000c00 */
[----:B------:R-:W-:Y:S01]  /*1c30*/  FFMA R38, R21, R28, R50 ;  /* 0x0000001c15267223 */ /* 0x000fe20000000032 */
[----:B------:R-:W-:Y:S01]  /*1c40*/  FFMA R27, R5, R33, R36 ;  /* 0x00000021051b7223 */ /* 0x000fe20000000024 */
[----:B------:R-:W-:Y:S01]  /*1c50*/  FFMA R53, R28, R7, R52 ;  /* 0x000000071c357223 */ /* 0x000fe20000000034 */
[----:B----4-:R-:W-:Y:S01]  /*1c60*/  FFMA R61, R34, R9, R61 ;  /* 0x00000009223d7223 */ /* 0x010fe2000000003d */
[CC--:B------:R-:W-:Y:S01]  /*1c70*/  FFMA R51, R8.reuse, R11.reuse, R51 ;  /* 0x0000000b08337223 */ /* 0x0c0fe20000000033 */
[CC--:B------:R-:W-:Y:S01]  /*1c80*/  FFMA R27, R8.reuse, R34.reuse, R27 ;  /* 0x00000022081b7223 */ /* 0x0c0fe2000000001b */
[----:B------:R-:W-:Y:S01]  /*1c90*/  FFMA R33, R9, R11, R44 ;  /* 0x0000000b09217223 */ /* 0x000fe2000000002c */
[----:B------:R-:W-:Y:S01]  /*1ca0*/  FFMA R55, R8, R29, R55 ;  /* 0x0000001d08377223 */ /* 0x000fe20000000037 */
[CC--:B0-----:R-:W-:Y:S01]  /*1cb0*/  FFMA R21, R22.reuse, R11.reuse, R45 ;  /* 0x0000000b16157223 */ /* 0x0c1fe2000000002d */
[----:B------:R-:W-:Y:S01]  /*1cc0*/  FFMA R45, R23, R11, R4 ;  /* 0x0000000b172d7223 */ /* 0x000fe20000000004 */
[----:B------:R-:W-:Y:S01]  /*1cd0*/  FFMA R36, R22, R34, R49 ;  /* 0x0000002216247223 */ /* 0x000fe20000000031 */
[----:B------:R-:W0:Y:S01]  /*1ce0*/  LDS.128 R4, [R48+0x60] ;  /* 0x0000600030047984 */ /* 0x000e220000000c00 */
[----:B------:R-:W-:Y:S01]  /*1cf0*/  FFMA R59, R34, R23, R54 ;  /* 0x00000017223b7223 */ /* 0x000fe20000000036 */
[-C--:B------:R-:W-:Y:S01]  /*1d00*/  FFMA R49, R9, R29.reuse, R10 ;  /* 0x0000001d09317223 */ /* 0x080fe2000000000a */
[-C--:B------:R-:W-:Y:S01]  /*1d10*/  FFMA R28, R22, R29.reuse, R53 ;  /* 0x0000001d161c7223 */ /* 0x080fe20000000035 */
[----:B------:R-:W-:Y:S01]  /*1d20*/  FFMA R53, R23, R29, R38 ;  /* 0x0000001d17357223 */ /* 0x000fe20000000026 */
[----:B-----5:R-:W-:Y:S01]  /*1d30*/  FFMA R27, R32, R35, R27 ;  /* 0x00000023201b7223 */ /* 0x020fe2000000001b */
[-C--:B-1----:R-:W-:Y:S01]  /*1d40*/  FFMA R34, R8, R12.reuse, R57 ;  /* 0x0000000c08227223 */ /* 0x082fe20000000039 */
[----:B------:R-:W-:Y:S01]  /*1d50*/  FFMA R37, R12, R9, R37 ;  /* 0x000000090c257223 */ /* 0x000fe20000000025 */
[----:B------:R-:W-:Y:S01]  /*1d60*/  FFMA R38, R22, R12, R39 ;  /* 0x0000000c16267223 */ /* 0x000fe20000000027 */
[----:B------:R-:W1:Y:S01]  /*1d70*/  LDS.128 R8, [R47+0x820] ;  /* 0x000820002f087984 */ /* 0x000e620000000c00 */
[----:B------:R-:W-:Y:S01]  /*1d80*/  FFMA R39, R12, R23, R26 ;  /* 0x000000170c277223 */ /* 0x000fe2000000001a */
[----:B------:R-:W-:Y:S01]  /*1d90*/  FFMA R29, R32, R13, R34 ;  /* 0x0000000d201d7223 */ /* 0x000fe20000000022 */
[----:B--2---:R-:W-:Y:S01]  /*1da0*/  FFMA R23, R35, R17, R36 ;  /* 0x0000001123177223 */ /* 0x004fe20000000024 */
[-C--:B------:R-:W-:Y:S01]  /*1db0*/  FFMA R50, R16, R13.reuse, R37 ;  /* 0x0000000d10327223 */ /* 0x080fe20000000025 */
[-C--:B------:R-:W-:Y:S01]  /*1dc0*/  FFMA R19, R17, R13.reuse, R38 ;  /* 0x0000000d11137223 */ /* 0x080fe20000000026 */
[----:B------:R-:W-:Y:S01]  /*1dd0*/  FFMA R12, R18, R13, R39 ;  /* 0x0000000d120c7223 */ /* 0x000fe20000000027 */
[C---:B------:R-:W-:Y:S01]  /*1de0*/  FFMA R22, R16.reuse, R35, R61 ;  /* 0x0000002310167223 */ /* 0x040fe2000000003d */
[----:B------:R-:W2:Y:S01]  /*1df0*/  LDS.128 R36, [R48+0x20] ;  /* 0x0000200030247984 */ /* 0x000ea20000000c00 */
[----:B------:R-:W-:Y:S01]  /*1e00*/  FFMA R26, R16, R30, R49 ;  /* 0x0000001e101a7223 */ /* 0x000fe20000000031 */
[----:B------:R-:W-:Y:S01]  /*1e10*/  FFMA R44, R35, R18, R59 ;  /* 0x00000012232c7223 */ /* 0x000fe2000000003b */
[-C--:B------:R-:W-:Y:S01]  /*1e20*/  FFMA R13, R32, R30.reuse, R55 ;  /* 0x0000001e200d7223 */ /* 0x080fe20000000037 */
[-C--:B------:R-:W-:Y:S01]  /*1e30*/  FFMA R49, R17, R30.reuse, R28 ;  /* 0x0000001e11317223 */ /* 0x080fe2000000001c */
[----:B------:R-:W-:Y:S01]  /*1e40*/  FFMA R30, R18, R30, R53 ;  /* 0x0000001e121e7223 */ /* 0x000fe20000000035 */
[----:B------:R-:W3:Y:S01]  /*1e50*/  LDS R28, [R47+0x930] ;  /* 0x000930002f1c7984 */ /* 0x000ee20000000800 */
[-C--:B0-----:R-:W-:Y:S01]  /*1e60*/  FFMA R51, R32, R4.reuse, R51 ;  /* 0x0000000420337223 */ /* 0x081fe20000000033 */
[----:B------:R-:W-:Y:S01]  /*1e70*/  FFMA R16, R16, R4, R33 ;  /* 0x0000000410107223 */ /* 0x000fe20000000021 */
[C---:B------:R-:W-:Y:S01]  /*1e80*/  FFMA R21, R4.reuse, R17, R21 ;  /* 0x0000001104157223 */ /* 0x040fe20000000015 */
[----:B------:R-:W0:Y:S01]  /*1e90*/  LDS.128 R32, [R47+0x920] ;  /* 0x000920002f207984 */ /* 0x000e220000000c00 */
[----:B------:R-:W-:-:S02]  /*1ea0*/  FFMA R18, R4, R18, R45 ;  /* 0x0000001204127223 */ /* 0x000fc4000000002d */
[CC--:B-1----:R-:W-:Y:S01]  /*1eb0*/  FFMA R58, R10.reuse, R5.reuse, R21 ;  /* 0x000000050a3a7223 */ /* 0x0c2fe20000000015 */
[-C--:B------:R-:W-:Y:S01]  /*1ec0*/  FFMA R45, R9, R5.reuse, R16 ;  /* 0x00000005092d7223 */ /* 0x080fe20000000010 */
[-C--:B------:R-:W-:Y:S01]  /*1ed0*/  FFMA R21, R11, R5.reuse, R18 ;  /* 0x000000050b157223 */ /* 0x080fe20000000012 */
[-C--:B------:R-:W-:Y:S01]  /*1ee0*/  FFMA R52, R10, R14.reuse, R19 ;  /* 0x0000000e0a347223 */ /* 0x080fe20000000013 */
[C---:B------:R-:W-:Y:S01]  /*1ef0*/  FFMA R4, R8.reuse, R5, R51 ;  /* 0x0000000508047223 */ /* 0x040fe20000000033 */
[----:B------:R-:W1:Y:S01]  /*1f00*/  LDS.128 R16, [R48+0xf0] ;  /* 0x0000f00030107984 */ /* 0x000e620000000c00 */
[CC--:B------:R-:W-:Y:S01]  /*1f10*/  FFMA R56, R8.reuse, R14.reuse, R29 ;  /* 0x0000000e08387223 */ /* 0x0c0fe2000000001d */
[-C--:B------:R-:W-:Y:S01]  /*1f20*/  FFMA R29, R9, R14.reuse, R50 ;  /* 0x0000000e091d7223 */ /* 0x080fe20000000032 */
[----:B------:R-:W-:Y:S01]  /*1f30*/  FFMA R51, R11, R14, R12 ;  /* 0x0000000e0b337223 */ /* 0x000fe2000000000c */
[-C--:B------:R-:W-:Y:S01]  /*1f40*/  FFMA R12, R8, R31.reuse, R13 ;  /* 0x0000001f080c7223 */ /* 0x080fe2000000000d */
[----:B------:R-:W-:Y:S01]  /*1f50*/  FFMA R50, R10, R31, R49 ;  /* 0x0000001f0a327223 */ /* 0x000fe20000000031 */
[C---:B--2---:R-:W-:Y:S01]  /*1f60*/  FFMA R54, R36.reuse, R8, R27 ;  /* 0x0000000824367223 */ /* 0x044fe2000000001b */
[C---:B------:R-:W-:Y:S01]  /*1f70*/  FFMA R8, R36.reuse, R9, R22 ;  /* 0x0000000924087223 */ /* 0x040fe20000000016 */
[C---:B------:R-:W-:Y:S01]  /*1f80*/  FFMA R10, R36.reuse, R10, R23 ;  /* 0x0000000a240a7223 */ /* 0x040fe20000000017 */
[-C--:B------:R-:W-:Y:S01]  /*1f90*/  FFMA R13, R9, R31.reuse, R26 ;  /* 0x0000001f090d7223 */ /* 0x080fe2000000001a */
[----:B------:R-:W-:Y:S01]  /*1fa0*/  FFMA R5, R11, R31, R30 ;  /* 0x0000001f0b057223 */ /* 0x000fe2000000001e */
[----:B------:R-:W2:Y:S01]  /*1fb0*/  LDS.64 R22, [R47+0xa30] ;  /* 0x000a30002f167984 */ /* 0x000ea20000000a00 */
[----:B------:R-:W-:-:S03]  /*1fc0*/  FFMA R11, R36, R11, R44 ;  /* 0x0000000b240b7223 */ /* 0x000fc6000000002c */
[----:B------:R-:W4:Y:S01]  /*1fd0*/  LDS.64 R26, [R47+0xa28] ;  /* 0x000a28002f1a7984 */ /* 0x000f220000000a00 */
[----:B---3--:R-:W-:-:S03]  /*1fe0*/  FFMA R30, R28, R37, R11 ;  /* 0x000000251c1e7223 */ /* 0x008fc6000000000b */
[----:B------:R-:W3:Y:S01]  /*1ff0*/  LDS R36, [R47+0xb2c] ;  /* 0x000b2c002f247984 */ /* 0x000ee20000000800 */
[C---:B0-----:R-:W-:Y:S01]  /*2000*/  FFMA R44, R37.reuse, R34, R8 ;  /* 0x00000022252c7223 */ /* 0x041fe20000000008 */
[----:B------:R-:W-:Y:S01]  /*2010*/  FFMA R53, R37, R35, R10 ;  /* 0x0000002325357223 */ /* 0x000fe2000000000a */
[-C--:B------:R-:W-:Y:S01]  /*2020*/  FFMA R49, R33, R6.reuse, R4 ;  /* 0x0000000621317223 */ /* 0x080fe20000000004 */
[----:B------:R-:W0:Y:S01]  /*2030*/  LDS.128 R8, [R48+0xb0] ;  /* 0x0000b00030087984 */ /* 0x000e220000000c00 */
[-C--:B------:R-:W-:Y:S01]  /*2040*/  FFMA R4, R34, R6.reuse, R45 ;  /* 0x0000000622047223 */ /* 0x080fe2000000002d */
[CC--:B------:R-:W-:Y:S01]  /*2050*/  FFMA R45, R35.reuse, R6.reuse, R58 ;  /* 0x00000006232d7223 */ /* 0x0c0fe2000000003a */
[C---:B------:R-:W-:Y:S01]  /*2060*/  FFMA R6, R28.reuse, R6, R21 ;  /* 0x000000061c067223 */ /* 0x040fe20000000015 */
[-C--:B------:R-:W-:Y:S01]  /*2070*/  FFMA R21, R35, R15.reuse, R52 ;  /* 0x0000000f23157223 */ /* 0x080fe20000000034 */
[-C--:B------:R-:W-:Y:S01]  /*2080*/  FFMA R32, R28, R15.reuse, R51 ;  /* 0x0000000f1c207223 */ /* 0x080fe20000000033 */
[CC--:B------:R-:W-:Y:S01]  /*2090*/  FFMA R31, R33.reuse, R15.reuse, R56 ;  /* 0x0000000f211f7223 */ /* 0x0c0fe20000000038 */
[----:B------:R-:W-:Y:S01]  /*20a0*/  FFMA R29, R34, R15, R29 ;  /* 0x0000000f221d7223 */ /* 0x000fe2000000001d */
[C---:B------:R-:W-:Y:S01]  /*20b0*/  FFMA R54, R33.reuse, R37, R54 ;  /* 0x0000002521367223 */ /* 0x040fe20000000036 */
[----:B-1----:R-:W-:Y:S01]  /*20c0*/  FFMA R51, R33, R16, R12 ;  /* 0x0000001021337223 */ /* 0x002fe2000000000c */
[C---:B------:R-:W-:Y:S01]  /*20d0*/  FFMA R52, R16.reuse, R34, R13 ;  /* 0x0000002210347223 */ /* 0x040fe2000000000d */
[----:B------:R-:W-:Y:S01]  /*20e0*/  FFMA R50, R16, R35, R50 ;  /* 0x0000002310327223 */ /* 0x000fe20000000032 */
[----:B------:R-:W1:Y:S01]  /*20f0*/  LDS.128 R12, [R47+0xb30] ;  /* 0x000b30002f0c7984 */ /* 0x000e620000000c00 */
[----:B------:R-:W-:Y:S01]  /*2100*/  FFMA R28, R28, R16, R5 ;  /* 0x000000101c1c7223 */ /* 0x000fe20000000005 */
[CC--:B--2---:R-:W-:Y:S01]  /*2110*/  FFMA R16, R22.reuse, R38.reuse, R53 ;  /* 0x0000002616107223 */ /* 0x0c4fe20000000035 */
[-C--:B------:R-:W-:Y:S01]  /*2120*/  FFMA R45, R22, R7.reuse, R45 ;  /* 0x00000007162d7223 */ /* 0x080fe2000000002d */
[----:B------:R-:W-:Y:S01]  /*2130*/  FFMA R53, R23, R7, R6 ;  /* 0x0000000717357223 */ /* 0x000fe20000000006 */
[----:B------:R-:W-:Y:S01]  /*2140*/  FFMA R35, R38, R23, R30 ;  /* 0x0000001726237223 */ /* 0x000fe2000000001e */
[CC--:B----4-:R-:W-:Y:S01]  /*2150*/  FFMA R49, R26.reuse, R7.reuse, R49 ;  /* 0x000000071a317223 */ /* 0x0d0fe20000000031 */
[C---:B------:R-:W-:Y:S01]  /*2160*/  FFMA R37, R27.reuse, R7, R4 ;  /* 0x000000071b257223 */ /* 0x040fe20000000004 */
[----:B------:R-:W-:Y:S01]  /*2170*/  FFMA R33, R26, R38, R54 ;  /* 0x000000261a217223 */ /* 0x000fe20000000036 */
[----:B------:R-:W2:Y:S01]  /*2180*/  LDS.128 R4, [R48+0x70] ;  /* 0x0000700030047984 */ /* 0x000ea20000000c00 */
[----:B------:R-:W-:Y:S01]  /*2190*/  FFMA R34, R38, R27, R44 ;  /* 0x0000001b26227223 */ /* 0x000fe2000000002c */
[-C--:B------:R-:W-:Y:S01]  /*21a0*/  FFMA R51, R26, R17.reuse, R51 ;  /* 0x000000111a337223 */ /* 0x080fe20000000033 */
[-C--:B------:R-:W-:Y:S01]  /*21b0*/  FFMA R52, R27, R17.reuse, R52 ;  /* 0x000000111b347223 */ /* 0x080fe20000000034 */
[-C--:B------:R-:W-:Y:S01]  /*21c0*/  FFMA R38, R23, R17.reuse, R28 ;  /* 0x0000001117267223 */ /* 0x080fe2000000001c */
[----:B------:R-:W-:Y:S01]  /*21d0*/  FFMA R50, R22, R17, R50 ;  /* 0x0000001116327223 */ /* 0x000fe20000000032 */
[----:B---3--:R-:W-:Y:S01]  /*21e0*/  FFMA R51, R36, R18, R51 ;  /* 0x0000001224337223 */ /* 0x008fe20000000033 */
[-C--:B0-----:R-:W-:Y:S01]  /*21f0*/  FFMA R26, R26, R8.reuse, R31 ;  /* 0x000000081a1a7223 */ /* 0x081fe2000000001f */
[----:B------:R-:W-:Y:S01]  /*2200*/  FFMA R27, R8, R27, R29 ;  /* 0x0000001b081b7223 */ /* 0x000fe2000000001d */
[----:B------:R-:W-:Y:S01]  /*2210*/  FFMA R22, R22, R8, R21 ;  /* 0x0000000816167223 */ /* 0x000fe20000000015 */
[----:B------:R-:W0:Y:S01]  /*2220*/  LDS.128 R28, [R47+0xc30] ;  /* 0x000c30002f1c7984 */ /* 0x000e220000000c00 */
[----:B------:R-:W-:Y:S01]  /*2230*/  FFMA R55, R8, R23, R32 ;  /* 0x0000001708377223 */ /* 0x000fe20000000020 */
[C---:B------:R-:W-:Y:S01]  /*2240*/  FFMA R21, R36.reuse, R39, R33 ;  /* 0x0000002724157223 */ /* 0x040fe20000000021 */
[----:B------:R-:W-:Y:S01]  /*2250*/  FFMA R23, R36, R9, R26 ;  /* 0x0000000924177223 */ /* 0x000fe2000000001a */
[C---:B-1----:R-:W-:Y:S01]  /*2260*/  FFMA R17, R39.reuse, R13, R16 ;  /* 0x0000000d27117223 */ /* 0x042fe20000000010 */
[C---:B------:R-:W-:Y:S01]  /*2270*/  FFMA R8, R12.reuse, R39, R34 ;  /* 0x000000270c087223 */ /* 0x040fe20000000022 */
[----:B------:R-:W-:Y:S01]  /*2280*/  FFMA R16, R39, R14, R35 ;  /* 0x0000000e27107223 */ /* 0x000fe20000000023 */
[-C--:B------:R-:W-:Y:S01]  /*2290*/  FFMA R26, R12, R9.reuse, R27 ;  /* 0x000000090c1a7223 */ /* 0x080fe2000000001b */
[----:B------:R-:W1:Y:S01]  /*22a0*/  LDS.128 R32, [R48+0x30] ;  /* 0x0000300030207984 */ /* 0x000e620000000c00 */
[CC--:B------:R-:W-:Y:S01]  /*22b0*/  FFMA R27, R13.reuse, R9.reuse, R22 ;  /* 0x000000090d1b7223 */ /* 0x0c0fe20000000016 */
[----:B------:R-:W-:Y:S01]  /*22c0*/  FFMA R44, R14, R9, R55 ;  /* 0x000000090e2c7223 */ /* 0x000fe20000000037 */
[-C--:B------:R-:W-:Y:S01]  /*22d0*/  FFMA R22, R12, R18.reuse, R52 ;  /* 0x000000120c167223 */ /* 0x080fe20000000034 */
[-C--:B------:R-:W-:Y:S01]  /*22e0*/  FFMA R9, R13, R18.reuse, R50 ;  /* 0x000000120d097223 */ /* 0x080fe20000000032 */
[----:B------:R-:W-:Y:S01]  /*22f0*/  FFMA R18, R14, R18, R38 ;  /* 0x000000120e127223 */ /* 0x000fe20000000026 */
[-C--:B--2---:R-:W-:Y:S01]  /*2300*/  FFMA R49, R36, R4.reuse, R49 ;  /* 0x0000000424317223 */ /* 0x084fe20000000031 */
[----:B------:R-:W-:Y:S01]  /*2310*/  FFMA R36, R12, R4, R37 ;  /* 0x000000040c247223 */ /* 0x000fe20000000025 */
[C---:B------:R-:W-:Y:S01]  /*2320*/  FFMA R37, R4.reuse, R13, R45 ;  /* 0x0000000d04257223 */ /* 0x040fe2000000002d */
[----:B------:R-:W-:Y:S01]  /*2330*/  FFMA R54, R4, R14, R53 ;  /* 0x0000000e04367223 */ /* 0x000fe20000000035 */
[----:B------:R-:W2:Y:S04]  /*2340*/  LDS R45, [R47+0xd40] ;  /* 0x000d40002f2d7984 */ /* 0x000ea80000000800 */
[----:B------:R-:W3:Y:S01]  /*2350*/  LDS.128 R12, [R47+0xd30] ;  /* 0x000d30002f0c7984 */ /* 0x000ee20000000c00 */
[-C--:B0-----:R-:W-:Y:S01]  /*2360*/  FFMA R52, R28, R5.reuse, R49 ;  /* 0x000000051c347223 */ /* 0x081fe20000000031 */
[CC--:B------:R-:W-:Y:S01]  /*2370*/  FFMA R49, R29.reuse, R5.reuse, R36 ;  /* 0x000000051d317223 */ /* 0x0c0fe20000000024 */
[CC--:B------:R-:W-:Y:S01]  /*2380*/  FFMA R50, R30.reuse, R5.reuse, R37 ;  /* 0x000000051e327223 */ /* 0x0c0fe20000000025 */
[-C--:B------:R-:W-:Y:S01]  /*2390*/  FFMA R53, R29, R10.reuse, R26 ;  /* 0x0000000a1d357223 */ /* 0x080fe2000000001a */
[----:B------:R-:W0:Y:S01]  /*23a0*/  LDS.128 R36, [R48+0x100] ;  /* 0x0001000030247984 */ /* 0x000e220000000c00 */
[-C--:B------:R-:W-:Y:S01]  /*23b0*/  FFMA R26, R30, R10.reuse, R27 ;  /* 0x0000000a1e1a7223 */ /* 0x080fe2000000001b */
[----:B------:R-:W-:Y:S01]  /*23c0*/  FFMA R54, R31, R5, R54 ;  /* 0x000000051f367223 */ /* 0x000fe20000000036 */
[CC--:B------:R-:W-:Y:S01]  /*23d0*/  FFMA R56, R28.reuse, R10.reuse, R23 ;  /* 0x0000000a1c387223 */ /* 0x0c0fe20000000017 */
[-C--:B------:R-:W-:Y:S01]  /*23e0*/  FFMA R27, R29, R19.reuse, R22 ;  /* 0x000000131d1b7223 */ /* 0x080fe20000000016 */
[----:B------:R-:W4:Y:S01]  /*23f0*/  LDS.64 R4, [R47+0xe38] ;  /* 0x000e38002f047984 */ /* 0x000f220000000a00 */
[C---:B------:R-:W-:Y:S01]  /*2400*/  FFMA R44, R31.reuse, R10, R44 ;  /* 0x0000000a1f2c7223 */ /* 0x040fe2000000002c */
[-C--:B------:R-:W-:Y:S01]  /*2410*/  FFMA R10, R28, R19.reuse, R51 ;  /* 0x000000131c0a7223 */ /* 0x080fe20000000033 */
[-C--:B------:R-:W-:Y:S01]  /*2420*/  FFMA R58, R30, R19.reuse, R9 ;  /* 0x000000131e3a7223 */ /* 0x080fe20000000009 */
[----:B------:R-:W5:Y:S01]  /*2430*/  LDS.64 R22, [R47+0xe40] ;  /* 0x000e40002f167984 */ /* 0x000f620000000a00 */
[----:B------:R-:W-:-:S03]  /*2440*/  FFMA R60, R31, R19, R18 ;  /* 0x000000131f3c7223 */ /* 0x000fc60000000012 */
[----:B------:R-:W5:Y:S01]  /*2450*/  LDS R9, [R47+0xf3c] ;  /* 0x000f3c002f097984 */ /* 0x000f620000000800 */
[C---:B-1----:R-:W-:Y:S01]  /*2460*/  FFMA R28, R32.reuse, R28, R21 ;  /* 0x0000001c201c7223 */ /* 0x042fe20000000015 */
[C---:B------:R-:W-:Y:S01]  /*2470*/  FFMA R8, R32.reuse, R29, R8 ;  /* 0x0000001d20087223 */ /* 0x040fe20000000008 */
[C---:B------:R-:W-:Y:S01]  /*2480*/  FFMA R30, R32.reuse, R30, R17 ;  /* 0x0000001e201e7223 */ /* 0x040fe20000000011 */
[----:B------:R-:W-:Y:S02]  /*2490*/  FFMA R32, R32, R31, R16 ;  /* 0x0000001f20207223 */ /* 0x000fe40000000010 */
[----:B------:R-:W1:Y:S01]  /*24a0*/  LDS.128 R16, [R47+0xf40] ;  /* 0x000f40002f107984 */ /* 0x000e620000000c00 */
[C---:B--2---:R-:W-:Y:S01]  /*24b0*/  FFMA R54, R45.reuse, R6, R54 ;  /* 0x000000062d367223 */ /* 0x044fe20000000036 */
[----:B------:R-:W-:Y:S01]  /*24c0*/  FFMA R44, R45, R11, R44 ;  /* 0x0000000b2d2c7223 */ /* 0x000fe2000000002c */
[----:B---3--:R-:W-:Y:S01]  /*24d0*/  FFMA R29, R33, R14, R8 ;  /* 0x0000000e211d7223 */ /* 0x008fe20000000008 */
[----:B------:R-:W-:Y:S01]  /*24e0*/  FFMA R21, R13, R33, R28 ;  /* 0x000000210d157223 */ /* 0x000fe2000000001c */
[----:B------:R-:W-:Y:S01]  /*24f0*/  FFMA R31, R33, R15, R30 ;  /* 0x0000000f211f7223 */ /* 0x000fe2000000001e */
[-C--:B------:R-:W-:Y:S01]  /*2500*/  FFMA R52, R13, R6.reuse, R52 ;  /* 0x000000060d347223 */ /* 0x080fe20000000034 */
[CC--:B------:R-:W-:Y:S01]  /*2510*/  FFMA R8, R14.reuse, R6.reuse, R49 ;  /* 0x000000060e087223 */ /* 0x0c0fe20000000031 */
[----:B------:R-:W-:Y:S01]  /*2520*/  FFMA R50, R15, R6, R50 ;  /* 0x000000060f327223 */ /* 0x000fe20000000032 */
[----:B------:R-:W-:Y:S01]  /*2530*/  FFMA R33, R45, R33, R32 ;  /* 0x000000212d217223 */ /* 0x000fe20000000020 */
[CC--:B------:R-:W-:Y:S01]  /*2540*/  FFMA R49, R13.reuse, R11.reuse, R56 ;  /* 0x0000000b0d317223 */ /* 0x0c0fe20000000038 */
[-C--:B------:R-:W-:Y:S01]  /*2550*/  FFMA R53, R14, R11.reuse, R53 ;  /* 0x0000000b0e357223 */ /* 0x080fe20000000035 */
[----:B0-----:R-:W-:Y:S01]  /*2560*/  FFMA R12, R13, R36, R10 ;  /* 0x000000240d0c7223 */ /* 0x001fe2000000000a */
[----:B------:R-:W-:Y:S01]  /*2570*/  FFMA R39, R15, R11, R26 ;  /* 0x0000000b0f277223 */ /* 0x000fe2000000001a */
[C---:B------:R-:W-:Y:S01]  /*2580*/  FFMA R14, R36.reuse, R14, R27 ;  /* 0x0000000e240e7223 */ /* 0x040fe2000000001b */
[----:B------:R-:W-:Y:S01]  /*2590*/  FFMA R58, R36, R15, R58 ;  /* 0x0000000f243a7223 */ /* 0x000fe2000000003a */
[----:B------:R-:W-:Y:S01]  /*25a0*/  FFMA R60, R45, R36, R60 ;  /* 0x000000242d3c7223 */ /* 0x000fe2000000003c */
[C---:B----4-:R-:W-:Y:S01]  /*25b0*/  FFMA R6, R4.reuse, R34, R21 ;  /* 0x0000002204067223 */ /* 0x050fe20000000015 */
[-C--:B------:R-:W-:Y:S01]  /*25c0*/  FFMA R13, R4, R7.reuse, R52 ;  /* 0x00000007040d7223 */ /* 0x080fe20000000034 */
[CC--:B------:R-:W-:Y:S01]  /*25d0*/  FFMA R11, R5.reuse, R7.reuse, R8 ;  /* 0x00000007050b7223 */ /* 0x0c0fe20000000008 */
[----:B-----5:R-:W-:Y:S01]  /*25e0*/  FFMA R50, R22, R7, R50 ;  /* 0x0000000716327223 */ /* 0x020fe20000000032 */
[CC--:B------:R-:W-:Y:S01]  /*25f0*/  FFMA R10, R4.reuse, R24.reuse, R49 ;  /* 0x00000018040a7223 */ /* 0x0c0fe20000000031 */
[----:B------:R-:W-:Y:S01]  /*2600*/  FFMA R45, R4, R37, R12 ;  /* 0x00000025042d7223 */ /* 0x000fe2000000000c */
[C---:B------:R-:W-:Y:S01]  /*2610*/  FFMA R29, R34.reuse, R5, R29 ;  /* 0x00000005221d7223 */ /* 0x040fe2000000001d */
[-C--:B------:R-:W-:Y:S01]  /*2620*/  FFMA R53, R5, R24.reuse, R53 ;  /* 0x0000001805357223 */ /* 0x080fe20000000035 */
[----:B------:R-:W-:Y:S01]  /*2630*/  FFMA R33, R34, R23, R33 ;  /* 0x0000001722217223 */ /* 0x000fe20000000021 */
[C---:B------:R-:W-:Y:S01]  /*2640*/  FFMA R7, R23.reuse, R7, R54 ;  /* 0x0000000717077223 */ /* 0x040fe20000000036 */
[----:B------:R-:W-:Y:S01]  /*2650*/  FFMA R21, R23, R24, R44 ;  /* 0x0000001817157223 */ /* 0x000fe2000000002c */
[-C--:B------:R-:W-:Y:S01]  /*2660*/  FFMA R5, R5, R37.reuse, R14 ;  /* 0x0000002505057223 */ /* 0x080fe2000000000e */
[C---:B------:R-:W-:Y:S01]  /*2670*/  FFMA R4, R22.reuse, R34, R31 ;  /* 0x0000002216047223 */ /* 0x040fe2000000001f */
[C---:B------:R-:W-:Y:S01]  /*2680*/  FFMA R8, R22.reuse, R24, R39 ;  /* 0x0000001816087223 */ /* 0x040fe20000000027 */
[-C--:B------:R-:W-:Y:S01]  /*2690*/  FFMA R58, R22, R37.reuse, R58 ;  /* 0x00000025163a7223 */ /* 0x080fe2000000003a */
[----:B------:R-:W-:Y:S01]  /*26a0*/  FFMA R23, R23, R37, R60 ;  /* 0x0000002517177223 */ /* 0x000fe2000000003c */
[C---:B------:R-:W-:Y:S01]  /*26b0*/  FFMA R49, R9.reuse, R20, R13 ;  /* 0x0000001409317223 */ /* 0x040fe2000000000d */
[CC--:B-1----:R-:W-:Y:S01]  /*26c0*/  FFMA R30, R16.reuse, R35.reuse, R29 ;  /* 0x00000023101e7223 */ /* 0x0c2fe2000000001d */
[C---:B------:R-:W-:Y:S01]  /*26d0*/  FFMA R31, R9.reuse, R35, R6 ;  /* 0x00000023091f7223 */ /* 0x040fe20000000006 */
[C---:B------:R-:W-:Y:S01]  /*26e0*/  FFMA R15, R9.reuse, R25, R10 ;  /* 0x00000019090f7223 */ /* 0x040fe2000000000a */
[----:B------:R-:W-:Y:S01]  /*26f0*/  FFMA R45, R9, R38, R45 ;  /* 0x00000026092d7223 */ /* 0x000fe2000000002d */
[C---:B------:R-:W-:Y:S01]  /*2700*/  FFMA R37, R35.reuse, R17, R4 ;  /* 0x0000001123257223 */ /* 0x040fe20000000004 */
[----:B------:R-:W-:Y:S01]  /*2710*/  FFMA R36, R35, R18, R33 ;  /* 0x0000001223247223 */ /* 0x000fe20000000021 */
[-C--:B------:R-:W-:Y:S01]  /*2720*/  FFMA R28, R16, R20.reuse, R11 ;  /* 0x00000014101c7223 */ /* 0x080fe2000000000b */
[CC--:B------:R-:W-:Y:S01]  /*2730*/  FFMA R29, R17.reuse, R20.reuse, R50 ;  /* 0x00000014111d7223 */ /* 0x0c0fe20000000032 */
[----:B------:R-:W-:Y:S01]  /*2740*/  FFMA R14, R18, R20, R7 ;  /* 0x00000014120e7223 */ /* 0x000fe20000000007 */
[-C--:B------:R-:W-:Y:S01]  /*2750*/  FFMA R39, R16, R25.reuse, R53 ;  /* 0x0000001910277223 */ /* 0x080fe20000000035 */
[CC--:B------:R-:W-:Y:S01]  /*2760*/  FFMA R13, R17.reuse, R25.reuse, R8 ;  /* 0x00000019110d7223 */ /* 0x0c0fe20000000008 */
[----:B------:R-:W-:Y:S01]  /*2770*/  FFMA R12, R18, R25, R21 ;  /* 0x00000019120c7223 */ /* 0x000fe20000000015 */
[-C--:B------:R-:W-:Y:S01]  /*2780*/  FFMA R44, R16, R38.reuse, R5 ;  /* 0x00000026102c7223 */ /* 0x080fe20000000005 */
[-C--:B------:R-:W-:Y:S01]  /*2790*/  FFMA R51, R17, R38.reuse, R58 ;  /* 0x0000002611337223 */ /* 0x080fe2000000003a */
[----:B------:R-:W-:Y:S01]  /*27a0*/  FFMA R54, R18, R38, R23 ;  /* 0x0000002612367223 */ /* 0x000fe20000000017 */
[----:B------:R-:W-:Y:S06]  /*27b0*/  BAR.SYNC.DEFER_BLOCKING 0x0 ;  /* 0x0000000000007b1d */ /* 0x000fec0000010000 */
[----:B------:R-:W-:Y:S05]  /*27c0*/  @P0 BRA `(.L_x_81) ;  /* 0xffffffd800d40947 */ /* 0x000fea000383ffff */
.L_x_70:
[----:B------:R-:W0:Y:S01]  /*27d0*/  S2R R5, SR_TID.X ;  /* 0x0000000000057919 */ /* 0x000e220000002100 */
[----:B------:R-:W1:Y:S01]  /*27e0*/  LDCU UR5, c[0x0][0x3a0] ;  /* 0x00007400ff0577ac */ /* 0x000e620008000800 */
[----:B---3--:R-:W2:Y:S01]  /*27f0*/  LDC.64 R2, c[0x0][0x398] ;  /* 0x0000e600ff027b82 */ /* 0x008ea20000000a00 */
[----:B------:R-:W-:Y:S01]  /*2800*/  BSSY.RECONVERGENT B0, `(.L_x_82) ;  /* 0x0000031000007945 */ /* 0x000fe20003800200 */
[----:B0-----:R-:W-:Y:S02]  /*2810*/  SHF.R.U32.HI R4, RZ, 0x2, R5 ;  /* 0x00000002ff047819 */ /* 0x001fe40000011605 */
[----:B------:R-:W-:Y:S02]  /*2820*/  SHF.L.U32 R5, R5, 0x2, RZ ;  /* 0x0000000205057819 */ /* 0x000fe400000006ff */
[----:B------:R-:W-:Y:S02]  /*2830*/  LOP3.LUT R4, R4, 0xfc, RZ, 0xc0, !PT ;  /* 0x000000fc04047812 */ /* 0x000fe400078ec0ff */
[----:B------:R-:W-:-:S02]  /*2840*/  LOP3.LUT R5, R5, 0x3c, RZ, 0xc0, !PT ;  /* 0x0000003c05057812 */ /* 0x000fc400078ec0ff */
[----:B------:R-:W-:Y:S02]  /*2850*/  IADD3 R4, PT, PT, R4, UR4, RZ ;  /* 0x0000000404047c10 */ /* 0x000fe4000fffe0ff */
[----:B------:R-:W-:Y:S02]  /*2860*/  LEA R0, R0, R5, 0x6 ;  /* 0x0000000500007211 */ /* 0x000fe400078e30ff */
[C---:B-1----:R-:W-:Y:S01]  /*2870*/  ISETP.GE.U32.AND P0, PT, R4.reuse, UR5, PT ;  /* 0x0000000504007c0c */ /* 0x042fe2000bf06070 */
[----:B--2---:R-:W-:-:S12]  /*2880*/  IMAD.WIDE.U32 R2, R4, 0x4, R2 ;  /* 0x0000000404027825 */ /* 0x004fd800078e0002 */
[----:B------:R-:W-:Y:S05]  /*2890*/  @P0 BRA `(.L_x_83) ;  /* 0x00000000009c0947 */ /* 0x000fea0003800000 */
[----:B----4-:R-:W2:Y:S01]  /*28a0*/  LDG.E.CONSTANT R5, desc[UR6][R2.64] ;  /* 0x0000000602057981 */ /* 0x010ea2000c1e9900 */
[----:B------:R-:W2:Y:S02]  /*28b0*/  LDCU UR4, c[0x0][0x3ac] ;  /* 0x00007580ff0477ac */ /* 0x000ea40008000800 */
[----:B--2---:R-:W-:-:S04]  /*28c0*/  ISETP.GE.AND P0, PT, R5, UR4, PT ;  /* 0x0000000405007c0c */ /* 0x004fc8000bf06270 */
[----:B------:R-:W-:-:S13]  /*28d0*/  ISETP.LT.OR P0, PT, R5, RZ, P0 ;  /* 0x000000ff0500720c */ /* 0x000fda0000701670 */
[----:B------:R-:W-:Y:S05]  /*28e0*/  @P0 BRA `(.L_x_83) ;  /* 0x0000000000880947 */ /* 0x000fea0003800000 */
[----:B------:R-:W0:Y:S01]  /*28f0*/  LDC R11, c[0x0][0x3a4] ;  /* 0x0000e900ff0b7b82 */ /* 0x000e220000000800 */
[C---:B------:R-:W-:Y:S01]  /*2900*/  IADD3 R8, PT, PT, R0.reuse, 0x1, RZ ;  /* 0x0000000100087810 */ /* 0x040fe20007ffe0ff */
[----:B------:R-:W-:Y:S01]  /*2910*/  BSSY.RECONVERGENT B1, `(.L_x_84) ;  /* 0x000000c000017945 */ /* 0x000fe20003800200 */
[C---:B------:R-:W-:Y:S02]  /*2920*/  IADD3 R10, PT, PT, R0.reuse, 0x2, RZ ;  /* 0x00000002000a7810 */ /* 0x040fe40007ffe0ff */
[C---:B------:R-:W-:Y:S02]  /*2930*/  IADD3 R16, PT, PT, R0.reuse, 0x3, RZ ;  /* 0x0000000300107810 */ /* 0x040fe40007ffe0ff */
[-C--:B0-----:R-:W-:Y:S02]  /*2940*/  ISETP.GE.U32.AND P0, PT, R0, R11.reuse, PT ;  /* 0x0000000b0000720c */ /* 0x081fe40003f06070 */
[-C--:B------:R-:W-:Y:S02]  /*2950*/  ISETP.GE.U32.AND P1, PT, R8, R11.reuse, PT ;  /* 0x0000000b0800720c */ /* 0x080fe40003f26070 */
[----:B------:R-:W-:-:S02]  /*2960*/  ISETP.GE.U32.AND P2, PT, R10, R11, PT ;  /* 0x0000000b0a00720c */ /* 0x000fc40003f46070 */
[----:B------:R-:W-:-:S07]  /*2970*/  ISETP.GE.U32.AND P3, PT, R16, R11, PT ;  /* 0x0000000b1000720c */ /* 0x000fce0003f66070 */
[----:B------:R-:W-:Y:S06]  /*2980*/  @P0 BRA `(.L_x_85) ;  /* 0x0000000000100947 */ /* 0x000fec0003800000 */
[----:B------:R-:W0:Y:S01]  /*2990*/  LDC.64 R6, c[0x0][0x380] ;  /* 0x0000e000ff067b82 */ /* 0x000e220000000a00 */
[----:B------:R-:W-:-:S04]  /*29a0*/  IMAD R9, R5, R11, R0 ;  /* 0x0000000b05097224 */ /* 0x000fc800078e0200 */
[----:B0-----:R-:W-:-:S05]  /*29b0*/  IMAD.WIDE.U32 R6, R9, 0x4, R6 ;  /* 0x0000000409067825 */ /* 0x001fca00078e0006 */
[----:B------:R0:W-:Y:S02]  /*29c0*/  REDG.E.ADD.F32.FTZ.RN.STRONG.GPU desc[UR6][R6.64], R31 ;  /* 0x0000001f060079a6 */ /* 0x0001e4000c12f306 */
.L_x_85:
[----:B------:R-:W-:Y:S05]  /*29d0*/  BSYNC.RECONVERGENT B1 ;  /* 0x0000000000017941 */ /* 0x000fea0003800200 */
.L_x_84:
[----:B------:R-:W-:Y:S04]  /*29e0*/  BSSY.RECONVERGENT B1, `(.L_x_86) ;  /* 0x0000006000017945 */ /* 0x000fe80003800200 */
[----:B------:R-:W-:Y:S05]  /*29f0*/  @P1 BRA `(.L_x_87) ;  /* 0x0000000000101947 */ /* 0x000fea0003800000 */
[----:B0-----:R-:W0:Y:S01]  /*2a00*/  LDC.64 R6, c[0x0][0x380] ;  /* 0x0000e000ff067b82 */ /* 0x001e220000000a00 */
[----:B------:R-:W-:-:S04]  /*2a10*/  IMAD R9, R5, R11, R8 ;  /* 0x0000000b05097224 */ /* 0x000fc800078e0208 */
[----:B0-----:R-:W-:-:S05]  /*2a20*/  IMAD.WIDE.U32 R6, R9, 0x4, R6 ;  /* 0x0000000409067825 */ /* 0x001fca00078e0006 */
[----:B------:R1:W-:Y:S02]  /*2a30*/  REDG.E.ADD.F32.FTZ.RN.STRONG.GPU desc[UR6][R6.64], R30 ;  /* 0x0000001e060079a6 */ /* 0x0003e4000c12f306 */
.L_x_87:
[----:B------:R-:W-:Y:S05]  /*2a40*/  BSYNC.RECONVERGENT B1 ;  /* 0x0000000000017941 */ /* 0x000fea0003800200 */
.L_x_86:
[----:B------:R-:W-:Y:S04]  /*2a50*/  BSSY.RECONVERGENT B1, `(.L_x_88) ;  /* 0x0000006000017945 */ /* 0x000fe80003800200 */
[----:B------:R-:W-:Y:S05]  /*2a60*/  @P2 BRA `(.L_x_89) ;  /* 0x0000000000102947 */ /* 0x000fea0003800000 */
[----:B01----:R-:W0:Y:S01]  /*2a70*/  LDC.64 R6, c[0x0][0x380] ;  /* 0x0000e000ff067b82 */ /* 0x003e220000000a00 */
[----:B------:R-:W-:-:S04]  /*2a80*/  IMAD R9, R5, R11, R10 ;  /* 0x0000000b05097224 */ /* 0x000fc800078e020a */
[----:B0-----:R-:W-:-:S05]  /*2a90*/  IMAD.WIDE.U32 R6, R9, 0x4, R6 ;  /* 0x0000000409067825 */ /* 0x001fca00078e0006 */
[----:B------:R2:W-:Y:S02]  /*2aa0*/  REDG.E.ADD.F32.FTZ.RN.STRONG.GPU desc[UR6][R6.64], R37 ;  /* 0x00000025060079a6 */ /* 0x0005e4000c12f306 */
.L_x_89:
[----:B------:R-:W-:Y:S05]  /*2ab0*/  BSYNC.RECONVERGENT B1 ;  /* 0x0000000000017941 */ /* 0x000fea0003800200 */
.L_x_88:
[----:B------:R-:W-:Y:S05]  /*2ac0*/  @P3 BRA `(.L_x_83) ;  /* 0x0000000000103947 */ /* 0x000fea0003800000 */
[----:B012---:R-:W0:Y:S01]  /*2ad0*/  LDC.64 R6, c[0x0][0x380] ;  /* 0x0000e000ff067b82 */ /* 0x007e220000000a00 */
[----:B------:R-:W-:-:S04]  /*2ae0*/  IMAD R5, R5, R11, R16 ;  /* 0x0000000b05057224 */ /* 0x000fc800078e0210 */
[----:B0-----:R-:W-:-:S05]  /*2af0*/  IMAD.WIDE.U32 R6, R5, 0x4, R6 ;  /* 0x0000000405067825 */ /* 0x001fca00078e0006 */
[----:B------:R3:W-:Y:S02]  /*2b00*/  REDG.E.ADD.F32.FTZ.RN.STRONG.GPU desc[UR6][R6.64], R36 ;  /* 0x00000024060079a6 */ /* 0x0007e4000c12f306 */
.L_x_83:
[----:B----4-:R-:W-:Y:S05]  /*2b10*/  BSYNC.RECONVERGENT B0 ;  /* 0x0000000000007941 */ /* 0x010fea0003800200 */
.L_x_82:
[----:B------:R-:W-:Y:S01]  /*2b20*/  IADD3 R5, PT, PT, R4, 0x1, RZ ;  /* 0x0000000104057810 */ /* 0x000fe20007ffe0ff */
[----:B------:R-:W-:Y:S03]  /*2b30*/  BSSY.RECONVERGENT B0, `(.L_x_90) ;  /* 0x000002a000007945 */ /* 0x000fe60003800200 */
[----:B------:R-:W-:-:S13]  /*2b40*/  ISETP.GE.U32.AND P0, PT, R5, UR5, PT ;  /* 0x0000000505007c0c */ /* 0x000fda000bf06070 */
[----:B------:R-:W-:Y:S05]  /*2b50*/  @P0 BRA `(.L_x_91) ;  /* 0x00000000009c0947 */ /* 0x000fea0003800000 */
[----:B------:R-:W4:Y:S01]  /*2b60*/  LDG.E.CONSTANT R5, desc[UR6][R2.64+0x4] ;  /* 0x0000040602057981 */ /* 0x000f22000c1e9900 */
[----:B------:R-:W4:Y:S02]  /*2b70*/  LDCU UR4, c[0x0][0x3ac] ;  /* 0x00007580ff0477ac */ /* 0x000f240008000800 */
[----:B----4-:R-:W-:-:S04]  /*2b80*/  ISETP.GE.AND P0, PT, R5, UR4, PT ;  /* 0x0000000405007c0c */ /* 0x010fc8000bf06270 */
[----:B------:R-:W-:-:S13]  /*2b90*/  ISETP.LT.OR P0, PT, R5, RZ, P0 ;  /* 0x000000ff0500720c */ /* 0x000fda0000701670 */
[----:B------:R-:W-:Y:S05]  /*2ba0*/  @P0 BRA `(.L_x_91) ;  /* 0x0000000000880947 */ /* 0x000fea0003800000 */
[----:B------:R-:W4:Y:S01]  /*2bb0*/  LDC R8, c[0x0][0x3a4] ;  /* 0x0000e900ff087b82 */ /* 0x000f220000000800 */
[C---:B------:R-:W-:Y:S01]  /*2bc0*/  IADD3 R11, PT, PT, R0.reuse, 0x1, RZ ;  /* 0x00000001000b7810 */ /* 0x040fe20007ffe0ff */
[----:B------:R-:W-:Y:S01]  /*2bd0*/  BSSY.RECONVERGENT B1, `(.L_x_92) ;  /* 0x000000c000017945 */ /* 0x000fe20003800200 */
[C---:B------:R-:W-:Y:S02]  /*2be0*/  IADD3 R17, PT, PT, R0.reuse, 0x2, RZ ;  /* 0x0000000200117810 */ /* 0x040fe40007ffe0ff */
[C---:B------:R-:W-:Y:S02]  /*2bf0*/  IADD3 R19, PT, PT, R0.reuse, 0x3, RZ ;  /* 0x0000000300137810 */ /* 0x040fe40007ffe0ff */
[-C--:B----4-:R-:W-:Y:S02]  /*2c00*/  ISETP.GE.U32.AND P0, PT, R0, R8.reuse, PT ;  /* 0x000000080000720c */ /* 0x090fe40003f06070 */
[-C--:B------:R-:W-:Y:S02]  /*2c10*/  ISETP.GE.U32.AND P1, PT, R11, R8.reuse, PT ;  /* 0x000000080b00720c */ /* 0x080fe40003f26070 */
[----:B------:R-:W-:-:S02]  /*2c20*/  ISETP.GE.U32.AND P2, PT, R17, R8, PT ;  /* 0x000000081100720c */ /* 0x000fc40003f46070 */
[----:B------:R-:W-:-:S07]  /*2c30*/  ISETP.GE.U32.AND P3, PT, R19, R8, PT ;  /* 0x000000081300720c */ /* 0x000fce0003f66070 */
[----:B------:R-:W-:Y:S06]  /*2c40*/  @P0 BRA `(.L_x_93) ;  /* 0x0000000000100947 */ /* 0x000fec0003800000 */
[----:B0123--:R-:W0:Y:S01]  /*2c50*/  LDC.64 R6, c[0x0][0x380] ;  /* 0x0000e000ff067b82 */ /* 0x00fe220000000a00 */
[----:B------:R-:W-:-:S04]  /*2c60*/  IMAD R9, R5, R8, R0 ;  /* 0x0000000805097224 */ /* 0x000fc800078e0200 */
[----:B0-----:R-:W-:-:S05]  /*2c70*/  IMAD.WIDE.U32 R6, R9, 0x4, R6 ;  /* 0x0000000409067825 */ /* 0x001fca00078e0006 */
[----:B------:R4:W-:Y:S02]  /*2c80*/  REDG.E.ADD.F32.FTZ.RN.STRONG.GPU desc[UR6][R6.64], R49 ;  /* 0x00000031060079a6 */ /* 0x0009e4000c12f306 */
.L_x_93:
[----:B------:R-:W-:Y:S05]  /*2c90*/  BSYNC.RECONVERGENT B1 ;  /* 0x0000000000017941 */ /* 0x000fea0003800200 */
.L_x_92:
[----:B------:R-:W-:Y:S04]  /*2ca0*/  BSSY.RECONVERGENT B1, `(.L_x_94) ;  /* 0x0000006000017945 */ /* 0x000fe80003800200 */
[----:B------:R-:W-:Y:S05]  /*2cb0*/  @P1 BRA `(.L_x_95) ;  /* 0x0000000000101947 */ /* 0x000fea0003800000 */
[----:B01234-:R-:W0:Y:S01]  /*2cc0*/  LDC.64 R6, c[0x0][0x380] ;  /* 0x0000e000ff067b82 */ /* 0x01fe220000000a00 */
[----:B------:R-:W-:-:S04]  /*2cd0*/  IMAD R9, R5, R8, R11 ;  /* 0x0000000805097224 */ /* 0x000fc800078e020b */
[----:B0-----:R-:W-:-:S05]  /*2ce0*/  IMAD.WIDE.U32 R6, R9, 0x4, R6 ;  /* 0x0000000409067825 */ /* 0x001fca00078e0006 */
[----:B------:R0:W-:Y:S02]  /*2cf0*/  REDG.E.ADD.F32.FTZ.RN.STRONG.GPU desc[UR6][R6.64], R28 ;  /* 0x0000001c060079a6 */ /* 0x0001e4000c12f306 */
.L_x_95:
[----:B------:R-:W-:Y:S05]  /*2d00*/  BSYNC.RECONVERGENT B1 ;  /* 0x0000000000017941 */ /* 0x000fea0003800200 */
.L_x_94:
[----:B------:R-:W-:Y:S04]  /*2d10*/  BSSY.RECONVERGENT B1, `(.L_x_96) ;  /* 0x0000006000017945 */ /* 0x000fe80003800200 */
[----:B------:R-:W-:Y:S05]  /*2d20*/  @P2 BRA `(.L_x_97) ;  /* 0x0000000000102947 */ /* 0x000fea0003800000 */
[----:B01234-:R-:W0:Y:S01]  /*2d30*/  LDC.64 R6, c[0x0][0x380] ;  /* 0x0000e000ff067b82 */ /* 0x01fe220000000a00 */
[----:B------:R-:W-:-:S04]  /*2d40*/  IMAD R9, R5, R8, R17 ;  /* 0x0000000805097224 */ /* 0x000fc800078e0211 */
[----:B0-----:R-:W-:-:S05]  /*2d50*/  IMAD.WIDE.U32 R6, R9, 0x4, R6 ;  /* 0x0000000409067825 */ /* 0x001fca00078e0006 */
[----:B------:R0:W-:Y:S02]  /*2d60*/  REDG.E.ADD.F32.FTZ.RN.STRONG.GPU desc[UR6][R6.64], R29 ;  /* 0x0000001d060079a6 */ /* 0x0001e4000c12f306 */
.L_x_97:
[----:B------:R-:W-:Y:S05]  /*2d70*/  BSYNC.RECONVERGENT B1 ;  /* 0x0000000000017941 */ /* 0x000fea0003800200 */
.L_x_96:
[----:B------:R-:W-:Y:S05]  /*2d80*/  @P3 BRA `(.L_x_91) ;  /* 0x0000000000103947 */ /* 0x000fea0003800000 */
[----:B01234-:R-:W0:Y:S01]  /*2d90*/  LDC.64 R6, c[0x0][0x380] ;  /* 0x0000e000ff067b82 */ /* 0x01fe220000000a00 */
[----:B------:R-:W-:-:S04]  /*2da0*/  IMAD R5, R5, R8, R19 ;  /* 0x0000000805057224 */ /* 0x000fc800078e0213 */
[----:B0-----:R-:W-:-:S05]  /*2db0*/  IMAD.WIDE.U32 R6, R5, 0x4, R6 ;  /* 0x0000000405067825 */ /* 0x001fca00078e0006 */
[----:B------:R0:W-:Y:S02]  /*2dc0*/  REDG.E.ADD.F32.FTZ.RN.STRONG.GPU desc[UR6][R6.64], R14 ;  /* 0x0000000e060079a6 */ /* 0x0001e4000c12f306 */
.L_x_91:
[----:B------:R-:W-:Y:S05]  /*2dd0*/  BSYNC.RECONVERGENT B0 ;  /* 0x0000000000007941 */ /* 0x000fea0003800200 */
.L_x_90:
[----:B------:R-:W-:Y:S01]  /*2de0*/  IADD3 R5, PT, PT, R4, 0x2, RZ ;  /* 0x0000000204057810 */ /* 0x000fe20007ffe0ff */
[----:B------:R-:W-:Y:S03]  /*2df0*/  BSSY.RECONVERGENT B0, `(.L_x_98) ;  /* 0x000002a000007945 */ /* 0x000fe60003800200 */
[----:B------:R-:W-:-:S13]  /*2e00*/  ISETP.GE.U32.AND P0, PT, R5, UR5, PT ;  /* 0x0000000505007c0c */ /* 0x000fda000bf06070 */
[----:B------:R-:W-:Y:S05]  /*2e10*/  @P0 BRA `(.L_x_99) ;  /* 0x00000000009c0947 */ /* 0x000fea0003800000 */
[----:B------:R-:W5:Y:S01]  /*2e20*/  LDG.E.CONSTANT R5, desc[UR6][R2.64+0x8] ;  /* 0x0000080602057981 */ /* 0x000f62000c1e9900 */
[----:B------:R-:W5:Y:S02]  /*2e30*/  LDCU UR4, c[0x0][0x3ac] ;  /* 0x00007580ff0477ac */ /* 0x000f640008000800 */
[----:B-----5:R-:W-:-:S04]  /*2e40*/  ISETP.GE.AND P0, PT, R5, UR4, PT ;  /* 0x0000000405007c0c */ /* 0x020fc8000bf06270 */
[----:B------:R-:W-:-:S13]  /*2e50*/  ISETP.LT.OR P0, PT, R5, RZ, P0 ;  /* 0x000000ff0500720c */ /* 0x000fda0000701670 */
[----:B------:R-:W-:Y:S05]  /*2e60*/  @P0 BRA `(.L_x_99) ;  /* 0x0000000000880947 */ /* 0x000fea0003800000 */
[----:B------:R-:W5:Y:S01]  /*2e70*/  LDC R8, c[0x0][0x3a4] ;  /* 0x0000e900ff087b82 */ /* 0x000f620000000800 */
[C---:B------:R-:W-:Y:S01]  /*2e80*/  IADD3 R11, PT, PT, R0.reuse, 0x1, RZ ;  /* 0x00000001000b7810 */ /* 0x040fe20007ffe0ff */
[----:B------:R-:W-:Y:S01]  /*2e90*/  BSSY.RECONVERGENT B1, `(.L_x_100) ;  /* 0x000000c000017945 */ /* 0x000fe20003800200 */
[C---:B------:R-:W-:Y:S02]  /*2ea0*/  IADD3 R17, PT, PT, R0.reuse, 0x2, RZ ;  /* 0x0000000200117810 */ /* 0x040fe40007ffe0ff */
[C---:B------:R-:W-:Y:S02]  /*2eb0*/  IADD3 R19, PT, PT, R0.reuse, 0x3, RZ ;  /* 0x0000000300137810 */ /* 0x040fe40007ffe0ff */
[-C--:B-----5:R-:W-:Y:S02]  /*2ec0*/  ISETP.GE.U32.AND P0, PT, R0, R8.reuse, PT ;  /* 0x000000080000720c */ /* 0x0a0fe40003f06070 */
[-C--:B------:R-:W-:Y:S02]  /*2ed0*/  ISETP.GE.U32.AND P1, PT, R11, R8.reuse, PT ;  /* 0x000000080b00720c */ /* 0x080fe40003f26070 */
[----:B------:R-:W-:-:S02]  /*2ee0*/  ISETP.GE.U32.AND P2, PT, R17, R8, PT ;  /* 0x000000081100720c */ /* 0x000fc40003f46070 */
[----:B------:R-:W-:-:S07]  /*2ef0*/  ISETP.GE.U32.AND P3, PT, R19, R8, PT ;  /* 0x000000081300720c */ /* 0x000fce0003f66070 */
[----:B------:R-:W-:Y:S06]  /*2f00*/  @P0 BRA `(.L_x_101) ;  /* 0x0000000000100947 */ /* 0x000fec0003800000 */
[----:B01234-:R-:W0:Y:S01]  /*2f10*/  LDC.64 R6, c[0x0][0x380] ;  /* 0x0000e000ff067b82 */ /* 0x01fe220000000a00 */
[----:B------:R-:W-:-:S04]  /*2f20*/  IMAD R9, R5, R8, R0 ;  /* 0x0000000805097224 */ /* 0x000fc800078e0200 */
[----:B0-----:R-:W-:-:S05]  /*2f30*/  IMAD.WIDE.U32 R6, R9, 0x4, R6 ;  /* 0x0000000409067825 */ /* 0x001fca00078e0006 */
[----:B------:R0:W-:Y:S02]  /*2f40*/  REDG.E.ADD.F32.FTZ.RN.STRONG.GPU desc[UR6][R6.64], R15 ;  /* 0x0000000f060079a6 */ /* 0x0001e4000c12f306 */
.L_x_101:
[----:B------:R-:W-:Y:S05]  /*2f50*/  BSYNC.RECONVERGENT B1 ;  /* 0x0000000000017941 */ /* 0x000fea0003800200 */
.L_x_100:
[----:B------:R-:W-:Y:S04]  /*2f60*/  BSSY.RECONVERGENT B1, `(.L_x_102) ;  /* 0x0000006000017945 */ /* 0x000fe80003800200 */
[----:B------:R-:W-:Y:S05]  /*2f70*/  @P1 BRA `(.L_x_103) ;  /* 0x0000000000101947 */ /* 0x000fea0003800000 */
[----:B01234-:R-:W0:Y:S01]  /*2f80*/  LDC.64 R6, c[0x0][0x380] ;  /* 0x0000e000ff067b82 */ /* 0x01fe220000000a00 */
[----:B------:R-:W-:-:S04]  /*2f90*/  IMAD R9, R5, R8, R11 ;  /* 0x0000000805097224 */ /* 0x000fc800078e020b */
[----:B0-----:R-:W-:-:S05]  /*2fa0*/  IMAD.WIDE.U32 R6, R9, 0x4, R6 ;  /* 0x0000000409067825 */ /* 0x001fca00078e0006 */
[----:B------:R0:W-:Y:S02]  /*2fb0*/  REDG.E.ADD.F32.FTZ.RN.STRONG.GPU desc[UR6][R6.64], R39 ;  /* 0x00000027060079a6 */ /* 0x0001e4000c12f306 */
.L_x_103:
[----:B------:R-:W-:Y:S05]  /*2fc0*/  BSYNC.RECONVERGENT B1 ;  /* 0x0000000000017941 */ /* 0x000fea0003800200 */
.L_x_102:
[----:B------:R-:W-:Y:S04]  /*2fd0*/  BSSY.RECONVERGENT B1, `(.L_x_104) ;  /* 0x0000006000017945 */ /* 0x000fe80003800200 */
[----:B------:R-:W-:Y:S05]  /*2fe0*/  @P2 BRA `(.L_x_105) ;  /* 0x0000000000102947 */ /* 0x000fea0003800000 */
[----:B01234-:R-:W0:Y:S01]  /*2ff0*/  LDC.64 R6, c[0x0][0x380] ;  /* 0x0000e000ff067b82 */ /* 0x01fe220000000a00 */
[----:B------:R-:W-:-:S04]  /*3000*/  IMAD R9, R5, R8, R17 ;  /* 0x0000000805097224 */ /* 0x000fc800078e0211 */
[----:B0-----:R-:W-:-:S05]  /*3010*/  IMAD.WIDE.U32 R6, R9, 0x4, R6 ;  /* 0x0000000409067825 */ /* 0x001fca00078e0006 */
[----:B------:R0:W-:Y:S02]  /*3020*/  REDG.E.ADD.F32.FTZ.RN.STRONG.GPU desc[UR6][R6.64], R13 ;  /* 0x0000000d060079a6 */ /* 0x0001e4000c12f306 */
.L_x_105:
[----:B------:R-:W-:Y:S05]  /*3030*/  BSYNC.RECONVERGENT B1 ;  /* 0x0000000000017941 */ /* 0x000fea0003800200 */
.L_x_104:
[----:B------:R-:W-:Y:S05]  /*3040*/  @P3 BRA `(.L_x_99) ;  /* 0x0000000000103947 */ /* 0x000fea0003800000 */
[----:B01234-:R-:W0:Y:S01]  /*3050*/  LDC.64 R6, c[0x0][0x380] ;  /* 0x0000e000ff067b82 */ /* 0x01fe220000000a00 */
[----:B------:R-:W-:-:S04]  /*3060*/  IMAD R5, R5, R8, R19 ;  /* 0x0000000805057224 */ /* 0x000fc800078e0213 */
[----:B0-----:R-:W-:-:S05]  /*3070*/  IMAD.WIDE.U32 R6, R5, 0x4, R6 ;  /* 0x0000000405067825 */ /* 0x001fca00078e0006 */
[----:B------:R0:W-:Y:S02]  /*3080*/  REDG.E.ADD.F32.FTZ.RN.STRONG.GPU desc[UR6][R6.64], R12 ;  /* 0x0000000c060079a6 */ /* 0x0001e4000c12f306 */
.L_x_99:
[----:B------:R-:W-:Y:S05]  /*3090*/  BSYNC.RECONVERGENT B0 ;  /* 0x0000000000007941 */ /* 0x000fea0003800200 */
.L_x_98:
[----:B------:R-:W-:-:S04]  /*30a0*/  IADD3 R4, PT, PT, R4, 0x3, RZ ;  /* 0x0000000304047810 */ /* 0x000fc80007ffe0ff */
[----:B------:R-:W-:-:S13]  /*30b0*/  ISETP.GE.U32.AND P0, PT, R4, UR5, PT ;  /* 0x0000000504007c0c */ /* 0x000fda000bf06070 */
[----:B------:R-:W-:Y:S05]  /*30c0*/  @P0 EXIT ;  /* 0x000000000000094d */ /* 0x000fea0003800000 */
[----:B------:R-:W5:Y:S01]  /*30d0*/  LDG.E.CONSTANT R5, desc[UR6][R2.64+0xc] ;  /* 0x00000c0602057981 */ /* 0x000f62000c1e9900 */
[----:B------:R-:W5:Y:S02]  /*30e0*/  LDCU UR4, c[0x0][0x3ac] ;  /* 0x00007580ff0477ac */ /* 0x000f640008000800 */
[----:B-----5:R-:W-:-:S04]  /*30f0*/  ISETP.GE.AND P0, PT, R5, UR4, PT ;  /* 0x0000000405007c0c */ /* 0x020fc8000bf06270 */
[----:B------:R-:W-:-:S13]  /*3100*/  ISETP.LT.OR P0, PT, R5, RZ, P0 ;  /* 0x000000ff0500720c */ /* 0x000fda0000701670 */
[----:B------:R-:W-:Y:S05]  /*3110*/  @P0 EXIT ;  /* 0x000000000000094d */ /* 0x000fea0003800000 */
[----:B------:R-:W5:Y:S01]  /*3120*/  LDCU UR4, c[0x0][0x3a4] ;  /* 0x00007480ff0477ac */ /* 0x000f620008000800 */
[C---:B------:R-:W-:Y:S01]  /*3130*/  IADD3 R4, PT, PT, R0.reuse, 0x1, RZ ;  /* 0x0000000100047810 */ /* 0x040fe20007ffe0ff */
[----:B------:R-:W-:Y:S01]  /*3140*/  BSSY.RECONVERGENT B0, `(.L_x_106) ;  /* 0x000000c000007945 */ /* 0x000fe20003800200 */
[C---:B01234-:R-:W-:Y:S02]  /*3150*/  IADD3 R6, PT, PT, R0.reuse, 0x2, RZ ;  /* 0x0000000200067810 */ /* 0x05ffe40007ffe0ff */
[C---:B------:R-:W-:Y:S02]  /*3160*/  IADD3 R8, PT, PT, R0.reuse, 0x3, RZ ;  /* 0x0000000300087810 */ /* 0x040fe40007ffe0ff */
[----:B-----5:R-:W-:Y:S02]  /*3170*/  ISETP.GE.U32.AND P0, PT, R0, UR4, PT ;  /* 0x0000000400007c0c */ /* 0x020fe4000bf06070 */
[----:B------:R-:W-:Y:S02]  /*3180*/  ISETP.GE.U32.AND P1, PT, R4, UR4, PT ;  /* 0x0000000404007c0c */ /* 0x000fe4000bf26070 */
[----:B------:R-:W-:-:S02]  /*3190*/  ISETP.GE.U32.AND P2, PT, R6, UR4, PT ;  /* 0x0000000406007c0c */ /* 0x000fc4000bf46070 */
[----:B------:R-:W-:-:S07]  /*31a0*/  ISETP.GE.U32.AND P3, PT, R8, UR4, PT ;  /* 0x0000000408007c0c */ /* 0x000fce000bf66070 */
[----:B------:R-:W-:Y:S06]  /*31b0*/  @P0 BRA `(.L_x_107) ;  /* 0x0000000000100947 */ /* 0x000fec0003800000 */
[----:B------:R-:W0:Y:S01]  /*31c0*/  LDC.64 R2, c[0x0][0x380] ;  /* 0x0000e000ff027b82 */ /* 0x000e220000000a00 */
[----:B------:R-:W-:-:S04]  /*31d0*/  IMAD R7, R5, UR4, R0 ;  /* 0x0000000405077c24 */ /* 0x000fc8000f8e0200 */
[----:B0-----:R-:W-:-:S05]  /*31e0*/  IMAD.WIDE.U32 R2, R7, 0x4, R2 ;  /* 0x0000000407027825 */ /* 0x001fca00078e0002 */
[----:B------:R0:W-:Y:S02]  /*31f0*/  REDG.E.ADD.F32.FTZ.RN.STRONG.GPU desc[UR6][R2.64], R45 ;  /* 0x0000002d020079a6 */ /* 0x0001e4000c12f306 */
.L_x_107:
[----:B------:R-:W-:Y:S05]  /*3200*/  BSYNC.RECONVERGENT B0 ;  /* 0x0000000000007941 */ /* 0x000fea0003800200 */
.L_x_106:
[----:B------:R-:W-:Y:S04]  /*3210*/  BSSY.RECONVERGENT B0, `(.L_x_108) ;  /* 0x0000006000007945 */ /* 0x000fe80003800200 */
[----:B------:R-:W-:Y:S05]  /*3220*/  @P1 BRA `(.L_x_109) ;  /* 0x0000000000101947 */ /* 0x000fea0003800000 */
[----:B0-----:R-:W0:Y:S01]  /*3230*/  LDC.64 R2, c[0x0][0x380] ;  /* 0x0000e000ff027b82 */ /* 0x001e220000000a00 */
[----:B------:R-:W-:-:S04]  /*3240*/  IMAD R7, R5, UR4, R4 ;  /* 0x0000000405077c24 */ /* 0x000fc8000f8e0204 */
[----:B0-----:R-:W-:-:S05]  /*3250*/  IMAD.WIDE.U32 R2, R7, 0x4, R2 ;  /* 0x0000000407027825 */ /* 0x001fca00078e0002 */
[----:B------:R1:W-:Y:S02]  /*3260*/  REDG.E.ADD.F32.FTZ.RN.STRONG.GPU desc[UR6][R2.64], R44 ;  /* 0x0000002c020079a6 */ /* 0x0003e4000c12f306 */
.L_x_109:
[----:B------:R-:W-:Y:S05]  /*3270*/  BSYNC.RECONVERGENT B0 ;  /* 0x0000000000007941 */ /* 0x000fea0003800200 */
.L_x_108:
[----:B------:R-:W-:Y:S04]  /*3280*/  BSSY.RECONVERGENT B0, `(.L_x_110) ;  /* 0x0000006000007945 */ /* 0x000fe80003800200 */
[----:B------:R-:W-:Y:S05]  /*3290*/  @P2 BRA `(.L_x_111) ;  /* 0x0000000000102947 */ /* 0x000fea0003800000 */
[----:B01----:R-:W0:Y:S01]  /*32a0*/  LDC.64 R2, c[0x0][0x380] ;  /* 0x0000e000ff027b82 */ /* 0x003e220000000a00 */
[----:B------:R-:W-:-:S04]  /*32b0*/  IMAD R7, R5, UR4, R6 ;  /* 0x0000000405077c24 */ /* 0x000fc8000f8e0206 */
[----:B0-----:R-:W-:-:S05]  /*32c0*/  IMAD.WIDE.U32 R2, R7, 0x4, R2 ;  /* 0x0000000407027825 */ /* 0x001fca00078e0002 */
[----:B------:R2:W-:Y:S02]  /*32d0*/  REDG.E.ADD.F32.FTZ.RN.STRONG.GPU desc[UR6][R2.64], R51 ;  /* 0x00000033020079a6 */ /* 0x0005e4000c12f306 */
.L_x_111:
[----:B------:R-:W-:Y:S05]  /*32e0*/  BSYNC.RECONVERGENT B0 ;  /* 0x0000000000007941 */ /* 0x000fea0003800200 */
.L_x_110:
[----:B------:R-:W-:Y:S05]  /*32f0*/  @P3 EXIT ;  /* 0x000000000000394d */ /* 0x000fea0003800000 */
[----:B012---:R-:W0:Y:S01]  /*3300*/  LDC.64 R2, c[0x0][0x380] ;  /* 0x0000e000ff027b82 */ /* 0x007e220000000a00 */
[----:B------:R-:W-:-:S04]  /*3310*/  IMAD R5, R5, UR4, R8 ;  /* 0x0000000405057c24 */ /* 0x000fc8000f8e0208 */
[----:B0-----:R-:W-:-:S05]  /*3320*/  IMAD.WIDE.U32 R2, R5, 0x4, R2 ;  /* 0x0000000405027825 */ /* 0x001fca00078e0002 */
[----:B------:R-:W-:Y:S01]  /*3330*/  REDG.E.ADD.F32.FTZ.RN.STRONG.GPU desc[UR6][R2.64], R54 ;  /* 0x00000036020079a6 */ /* 0x000fe2000c12f306 */
[----:B------:R-:W-:Y:S05]  /*3340*/  EXIT ;  /* 0x000000000000794d */ /* 0x000fea0003800000 */
.L_x_112:
        /* <DEDUP_REMOVED lines=11> */
.L_x_192:


//--------------------- .text.steel_gemm_gather_b_kernel --------------------------
	.section	.text.steel_gemm_gather_b_kernel,"ax",@progbits
	.align	128
        .global         steel_gemm_gather_b_kernel
        .type           steel_gemm_gather_b_kernel,@function
        .size           steel_gemm_gather_b_kernel,(.L_x_193 - steel_gemm_gather_b_kernel)
        .other          steel_gemm_gather_b_kernel,@"STO_CUDA_ENTRY STV_DEFAULT"
steel_gemm_gather_b_kernel:
.text.steel_gemm_gather_b_kernel:
        /* <DEDUP_REMOVED lines=12> */
[----:B------:R-:W-:Y:S02]  /*00c0*/  CS2R R56, SRZ ;  /* 0x0000000000387805 */ /* 0x000fe4000001ff00 */
[----:B------:R-:W-:Y:S01]  /*00d0*/  MOV R16, RZ ;  /* 0x000000ff00107202 */ /* 0x000fe20000000f00 */
[----:B------:R-:W4:Y:S01]  /*00e0*/  LDCU.64 UR8, c[0x0][0x358] ;  /* 0x00006b00ff0877ac */ /* 0x000f220008000a00 */
[----:B------:R-:W-:Y:S01]  /*00f0*/  MOV R19, RZ ;  /* 0x000000ff00137202 */ /* 0x000fe20000000f00 */
[----:B-1----:R-:W-:-:S04]  /*0100*/  UIADD3 UR4, UPT, UPT, UR4, 0xf, URZ ;  /* 0x0000000f04047890 */ /* 0x002fc8000fffe0ff */
[----:B------:R-:W-:Y:S01]  /*0110*/  UISETP.GE.U32.AND UP0, UPT, UR4, 0x10, UPT ;  /* 0x000000100400788c */ /* 0x000fe2000bf06070 */
[----:B0-----:R-:W-:Y:S02]  /*0120*/  SHF.R.U32.HI R48, RZ, 0x2, R0 ;  /* 0x00000002ff307819 */ /* 0x001fe40000011600 */
[----:B------:R-:W-:Y:S02]  /*0130*/  SHF.L.U32 R6, R0, 0x2, RZ ;  /* 0x0000000200067819 */ /* 0x000fe400000006ff */
[----:B------:R-:W-:Y:S02]  /*0140*/  LOP3.LUT R48, R48, 0xfc, RZ, 0xc0, !PT ;  /* 0x000000fc30307812 */ /* 0x000fe400078ec0ff */
[----:B------:R-:W-:Y:S02]  /*0150*/  LOP3.LUT R47, R6, 0x3c, RZ, 0xc0, !PT ;  /* 0x0000003c062f7812 */ /* 0x000fe400078ec0ff */
[----:B--2-4-:R-:W-:Y:S05]  /*0160*/  BRA.U !UP0, `(.L_x_113) ;  /* 0x0000002d08947547 */ /* 0x014fea000b800000 */
[----:B------:R-:W0:Y:S01]  /*0170*/  LDCU UR10, c[0x0][0x360] ;  /* 0x00006c00ff0a77ac */ /* 0x000e220008000800 */
[----:B------:R-:W1:Y:S01]  /*0180*/  S2R R10, SR_CgaCtaId ;  /* 0x00000000000a7919 */ /* 0x000e620000008800 */
[----:B------:R-:W-:Y:S01]  /*0190*/  SHF.R.U32.HI R39, RZ, 0x6, R0 ;  /* 0x00000006ff277819 */ /* 0x000fe20000011600 */
[----:B------:R-:W2:Y:S01]  /*01a0*/  LDC.64 R50, c[0x0][0x398] ;  /* 0x0000e600ff327b82 */ /* 0x000ea20000000a00 */
[----:B------:R-:W-:Y:S01]  /*01b0*/  LOP3.LUT R15, R6, 0xfc, RZ, 0xc0, !PT ;  /* 0x000000fc060f7812 */ /* 0x000fe200078ec0ff */
[----:B------:R-:W-:Y:S01]  /*01c0*/  USHF.R.U32.HI UR5, URZ, 0x4, UR4 ;  /* 0x00000004ff057899 */ /* 0x000fe20008011604 */
[----:B------:R-:W-:Y:S02]  /*01d0*/  MOV R34, RZ ;  /* 0x000000ff00227202 */ /* 0x000fe40000000f00 */
[----:B------:R-:W-:Y:S01]  /*01e0*/  UMOV UR4, URZ ;  /* 0x000000ff00047c82 */ /* 0x000fe20008000000 */
[----:B0-----:R-:W0:Y:S01]  /*01f0*/  I2F.U32.RP R8, UR10 ;  /* 0x0000000a00087d06 */ /* 0x001e220008209000 */
[----:B------:R-:W-:-:S02]  /*0200*/  IADD3 R46, PT, PT, R0, UR10, RZ ;  /* 0x0000000a002e7c10 */ /* 0x000fc4000fffe0ff */
[----:B------:R-:W-:Y:S02]  /*0210*/  ISETP.NE.U32.AND P2, PT, RZ, UR10, PT ;  /* 0x0000000aff007c0c */ /* 0x000fe4000bf45070 */
[C---:B------:R-:W-:Y:S02]  /*0220*/  ISETP.GE.U32.AND P0, PT, R46.reuse, 0x400, PT ;  /* 0x000004002e00780c */ /* 0x040fe40003f06070 */
[C---:B------:R-:W-:Y:S02]  /*0230*/  VIMNMX.U32 R7, PT, PT, R46.reuse, 0x400, !PT ;  /* 0x000004002e077848 */ /* 0x040fe40007fe0000 */
[----:B------:R-:W-:Y:S02]  /*0240*/  SEL R45, RZ, 0x1, P0 ;  /* 0x00000001ff2d7807 */ /* 0x000fe40000000000 */
[----:B------:R-:W-:Y:S02]  /*0250*/  IADD3 R41, PT, PT, R46, UR10, RZ ;  /* 0x0000000a2e297c10 */ /* 0x000fe4000fffe0ff */
[----:B------:R-:W-:Y:S01]  /*0260*/  IADD3 R7, PT, PT, R7, -R46, -R45 ;  /* 0x8000002e07077210 */ /* 0x000fe20007ffe82d */
[----:B0-----:R-:W0:Y:S01]  /*0270*/  MUFU.RCP R8, R8 ;  /* 0x0000000800087308 */ /* 0x001e220000001000 */
[----:B------:R-:W-:-:S02]  /*0280*/  SHF.R.U32.HI R37, RZ, 0x6, R46 ;  /* 0x00000006ff257819 */ /* 0x000fc4000001162e */
[----:B------:R-:W-:Y:S02]  /*0290*/  SHF.R.U32.HI R6, RZ, 0x4, R41 ;  /* 0x00000004ff067819 */ /* 0x000fe40000011629 */
[----:B0-----:R-:W-:-:S04]  /*02a0*/  IADD3 R4, PT, PT, R8, 0xffffffe, RZ ;  /* 0x0ffffffe08047810 */ /* 0x001fc80007ffe0ff */
[----:B------:R0:W4:Y:S02]  /*02b0*/  F2I.FTZ.U32.TRUNC.NTZ R5, R4 ;  /* 0x0000000400057305 */ /* 0x000124000021f000 */
[----:B0-----:R-:W-:Y:S02]  /*02c0*/  MOV R4, RZ ;  /* 0x000000ff00047202 */ /* 0x001fe40000000f00 */
[----:B----4-:R-:W-:-:S05]  /*02d0*/  IADD3 R9, PT, PT, RZ, -R5, RZ ;  /* 0x80000005ff097210 */ /* 0x010fca0007ffe0ff */
[----:B------:R-:W-:-:S04]  /*02e0*/  IMAD R9, R9, UR10, RZ ;  /* 0x0000000a09097c24 */ /* 0x000fc8000f8e02ff */
[----:B------:R-:W-:Y:S01]  /*02f0*/  IMAD.HI.U32 R8, R5, R9, R4 ;  /* 0x0000000905087227 */ /* 0x000fe200078e0004 */
[----:B------:R-:W-:Y:S02]  /*0300*/  MOV R9, 0x400 ;  /* 0x0000040000097802 */ /* 0x000fe40000000f00 */
[----:B------:R-:W-:-:S03]  /*0310*/  SHF.L.U32 R5, R46, 0x2, RZ ;  /* 0x000000022e057819 */ /* 0x000fc600000006ff */
[----:B------:R-:W-:Y:S01]  /*0320*/  IMAD.HI.U32 R8, R8, R7, RZ ;  /* 0x0000000708087227 */ /* 0x000fe200078e00ff */
[----:B------:R-:W-:-:S04]  /*0330*/  LOP3.LUT R13, R5, 0x3c, RZ, 0xc0, !PT ;  /* 0x0000003c050d7812 */ /* 0x000fc800078ec0ff */
[----:B------:R-:W-:-:S05]  /*0340*/  IADD3 R4, PT, PT, -R8, RZ, RZ ;  /* 0x000000ff08047210 */ /* 0x000fca0007ffe1ff */
[----:B------:R-:W-:Y:S01]  /*0350*/  IMAD R7, R4, UR10, R7 ;  /* 0x0000000a04077c24 */ /* 0x000fe2000f8e0207 */
[----:B------:R-:W-:Y:S02]  /*0360*/  IADD3 R4, PT, PT, R9, 0x1100, RZ ;  /* 0x0000110009047810 */ /* 0x000fe40007ffe0ff */
[C---:B-1----:R-:W-:Y:S02]  /*0370*/  LEA R9, R10.reuse, R9, 0x18 ;  /* 0x000000090a097211 */ /* 0x042fe400078ec0ff */
[----:B------:R-:W-:Y:S02]  /*0380*/  ISETP.GE.U32.AND P0, PT, R7, UR10, PT ;  /* 0x0000000a07007c0c */ /* 0x000fe4000bf06070 */
[----:B------:R-:W-:Y:S01]  /*0390*/  LEA R10, R10, R4, 0x18 ;  /* 0x000000040a0a7211 */ /* 0x000fe200078ec0ff */
[--C-:B------:R-:W-:Y:S01]  /*03a0*/  IMAD R6, R6, 0x44, R9.reuse ;  /* 0x0000004406067824 */ /* 0x100fe200078e0209 */
[----:B------:R-:W-:Y:S01]  /*03b0*/  SHF.R.U32.HI R4, RZ, 0x4, R46 ;  /* 0x00000004ff047819 */ /* 0x000fe2000001162e */
[----:B------:R-:W-:-:S02]  /*03c0*/  IMAD R44, R48, 0x44, R9 ;  /* 0x00000044302c7824 */ /* 0x000fc400078e0209 */
[--C-:B------:R-:W-:Y:S02]  /*03d0*/  IMAD R38, R39, 0x104, R10.reuse ;  /* 0x0000010427267824 */ /* 0x100fe400078e020a */
[----:B------:R-:W-:Y:S02]  /*03e0*/  IMAD R4, R4, 0x44, R9 ;  /* 0x0000004404047824 */ /* 0x000fe400078e0209 */
[----:B------:R-:W-:Y:S01]  /*03f0*/  IMAD R12, R37, 0x104, R10 ;  /* 0x00000104250c7824 */ /* 0x000fe200078e020a */
[----:B------:R-:W-:Y:S02]  /*0400*/  IADD3 R38, PT, PT, R38, R15, RZ ;  /* 0x0000000f26267210 */ /* 0x000fe40007ffe0ff */
[----:B------:R-:W-:Y:S02]  /*0410*/  @P0 IADD3 R7, PT, PT, R7, -UR10, RZ ;  /* 0x8000000a07070c10 */ /* 0x000fe4000fffe0ff */
[----:B------:R-:W-:Y:S02]  /*0420*/  IADD3 R42, PT, PT, R4, R13, RZ ;  /* 0x0000000d042a7210 */ /* 0x000fe40007ffe0ff */
[----:B------:R-:W-:-:S02]  /*0430*/  LOP3.LUT R13, R5, 0xfc, RZ, 0xc0, !PT ;  /* 0x000000fc050d7812 */ /* 0x000fc400078ec0ff */
[----:B------:R-:W-:Y:S02]  /*0440*/  SHF.R.U32.HI R4, RZ, 0x6, R41 ;  /* 0x00000006ff047819 */ /* 0x000fe40000011629 */
[----:B------:R-:W-:Y:S02]  /*0450*/  SHF.L.U32 R5, R41, 0x2, RZ ;  /* 0x0000000229057819 */ /* 0x000fe400000006ff */
[----:B------:R-:W-:Y:S01]  /*0460*/  ISETP.GE.U32.AND P1, PT, R7, UR10, PT ;  /* 0x0000000a07007c0c */ /* 0x000fe2000bf26070 */
[----:B------:R-:W-:Y:S01]  /*0470*/  IMAD R10, R4, 0x104, R10 ;  /* 0x00000104040a7824 */ /* 0x000fe200078e020a */
[C---:B------:R-:W-:Y:S02]  /*0480*/  LOP3.LUT R7, R5.reuse, 0x3c, RZ, 0xc0, !PT ;  /* 0x0000003c05077812 */ /* 0x040fe400078ec0ff */
[----:B------:R-:W-:Y:S02]  /*0490*/  LOP3.LUT R15, R5, 0xfc, RZ, 0xc0, !PT ;  /* 0x000000fc050f7812 */ /* 0x000fe400078ec0ff */
[----:B------:R-:W-:-:S02]  /*04a0*/  IADD3 R40, PT, PT, R6, R7, RZ ;  /* 0x0000000706287210 */ /* 0x000fc40007ffe0ff */
[----:B------:R-:W-:Y:S02]  /*04b0*/  IADD3 R6, PT, PT, R10, R15, RZ ;  /* 0x0000000f0a067210 */ /* 0x000fe40007ffe0ff */
[----:B------:R-:W-:Y:S02]  /*04c0*/  IADD3 R5, PT, PT, R12, R13, RZ ;  /* 0x0000000d0c057210 */ /* 0x000fe40007ffe0ff */
[----:B------:R-:W-:Y:S02]  /*04d0*/  SHF.R.U32.HI R10, RZ, 0x4, R0 ;  /* 0x00000004ff0a7819 */ /* 0x000fe40000011600 */
[----:B------:R-:W-:Y:S02]  /*04e0*/  LOP3.LUT R7, R46, 0x3f, RZ, 0xc0, !PT ;  /* 0x0000003f2e077812 */ /* 0x000fe400078ec0ff */
[----:B------:R-:W-:Y:S01]  /*04f0*/  @P0 IADD3 R8, PT, PT, R8, 0x1, RZ ;  /* 0x0000000108080810 */ /* 0x000fe20007ffe0ff */
[----:B------:R-:W-:Y:S01]  /*0500*/  IMAD R10, R10, 0x44, R9 ;  /* 0x000000440a0a7824 */ /* 0x000fe200078e0209 */
[----:B------:R-:W-:-:S02]  /*0510*/  LOP3.LUT R13, R41, 0x3f, RZ, 0xc0, !PT ;  /* 0x0000003f290d7812 */ /* 0x000fc400078ec0ff */
[----:B------:R-:W-:Y:S02]  /*0520*/  LEA R36, R2, R7, 0x6 ;  /* 0x0000000702247211 */ /* 0x000fe400078e30ff */
[----:B------:R-:W-:Y:S02]  /*0530*/  @P1 IADD3 R8, PT, PT, R8, 0x1, RZ ;  /* 0x0000000108081810 */ /* 0x000fe40007ffe0ff */
[----:B------:R-:W-:Y:S01]  /*0540*/  LEA R7, R2, R13, 0x6 ;  /* 0x0000000d02077211 */ /* 0x000fe200078e30ff */
[--C-:B--2---:R-:W-:Y:S01]  /*0550*/  IMAD.WIDE.U32 R52, R36, 0x4, R50.reuse ;  /* 0x0000000424347825 */ /* 0x104fe200078e0032 */
[----:B------:R-:W-:Y:S02]  /*0560*/  @!P2 LOP3.LUT R8, RZ, UR10, RZ, 0x33, !PT ;  /* 0x0000000aff08ac12 */ /* 0x000fe4000f8e33ff */
[----:B------:R-:W-:Y:S01]  /*0570*/  IADD3 R43, PT, PT, R47, R10, RZ ;  /* 0x0000000a2f2b7210 */ /* 0x000fe20007ffe0ff */
[----:B------:R-:W-:Y:S01]  /*0580*/  IMAD.WIDE.U32 R50, R7, 0x4, R50 ;  /* 0x0000000407327825 */ /* 0x000fe200078e0032 */
[----:B------:R-:W-:-:S07]  /*0590*/  IADD3 R45, PT, PT, R45, R8, RZ ;  /* 0x000000082d2d7210 */ /* 0x000fce0007ffe0ff */
.L_x_143:
[----:B------:R-:W-:Y:S01]  /*05a0*/  LOP3.LUT R10, R45, 0x3, RZ, 0xc0, !PT ;  /* 0x000000032d0a7812 */ /* 0x000fe200078ec0ff */
[----:B------:R-:W-:Y:S01]  /*05b0*/  BSSY.RECONVERGENT B0, `(.L_x_114) ;  /* 0x000003d000007945 */ /* 0x000fe20003800200 */
[----:B------:R-:W-:Y:S02]  /*05c0*/  MOV R25, R0 ;  /* 0x0000000000197202 */ /* 0x000fe40000000f00 */
[----:B------:R-:W-:-:S13]  /*05d0*/  ISETP.NE.AND P1, PT, R10, 0x3, PT ;  /* 0x000000030a00780c */ /* 0x000fda0003f25270 */
[----:B----4-:R-:W-:Y:S05]  /*05e0*/  @!P1 BRA `(.L_x_115) ;  /* 0x0000000000e49947 */ /* 0x010fea0003800000 */
[----:B------:R-:W0:Y:S01]  /*05f0*/  LDC R12, c[0x0][0x3a8] ;  /* 0x0000ea00ff0c7b82 */ /* 0x000e220000000800 */
[----:B------:R-:W-:Y:S01]  /*0600*/  LOP3.LUT R15, R0, 0xf, RZ, 0xc0, !PT ;  /* 0x0000000f000f7812 */ /* 0x000fe200078ec0ff */
[----:B------:R-:W-:Y:S01]  /*0610*/  BSSY.RECONVERGENT B1, `(.L_x_116) ;  /* 0x000000e000017945 */ /* 0x000fe20003800200 */
[----:B------:R-:W-:Y:S02]  /*0620*/  MOV R14, UR4 ;  /* 0x00000004000e7c02 */ /* 0x000fe40008000f00 */
[----:B------:R-:W-:Y:S02]  /*0630*/  SHF.R.U32.HI R8, RZ, 0x4, R0 ;  /* 0x00000004ff087819 */ /* 0x000fe40000011600 */
[----:B------:R-:W-:Y:S01]  /*0640*/  LEA R15, R14, R15, 0x4 ;  /* 0x0000000f0e0f7211 */ /* 0x000fe200078e20ff */
[----:B------:R-:W1:Y:S01]  /*0650*/  LDC R13, c[0x0][0x3a0] ;  /* 0x0000e800ff0d7b82 */ /* 0x000e620000000800 */
[----:B---3--:R-:W-:Y:S01]  /*0660*/  LEA R14, R3, R8, 0x6 ;  /* 0x00000008030e7211 */ /* 0x008fe200078e30ff */
[----:B------:R-:W-:Y:S01]  /*0670*/  HFMA2 R8, -RZ, RZ, 0, 0 ;  /* 0x00000000ff087431 */ /* 0x000fe200000001ff */
[----:B0-----:R-:W-:-:S04]  /*0680*/  ISETP.GE.U32.AND P0, PT, R15, R12, PT ;  /* 0x0000000c0f00720c */ /* 0x001fc80003f06070 */
[----:B-1----:R-:W-:-:S13]  /*0690*/  ISETP.GE.U32.OR P0, PT, R14, R13, P0 ;  /* 0x0000000d0e00720c */ /* 0x002fda0000706470 */
[----:B------:R-:W-:Y:S05]  /*06a0*/  @P0 BRA `(.L_x_117) ;  /* 0x0000000000100947 */ /* 0x000fea0003800000 */
[----:B------:R-:W0:Y:S01]  /*06b0*/  LDC.64 R8, c[0x0][0x388] ;  /* 0x0000e200ff087b82 */ /* 0x000e220000000a00 */
[----:B------:R-:W-:-:S04]  /*06c0*/  IMAD R15, R14, R12, R15 ;  /* 0x0000000c0e0f7224 */ /* 0x000fc800078e020f */
[----:B0-----:R-:W-:-:S06]  /*06d0*/  IMAD.WIDE.U32 R8, R15, 0x4, R8 ;  /* 0x000000040f087825 */ /* 0x001fcc00078e0008 */
[----:B------:R0:W5:Y:S02]  /*06e0*/  LDG.E.CONSTANT R8, desc[UR8][R8.64] ;  /* 0x0000000808087981 */ /* 0x000164000c1e9900 */
.L_x_117:
[----:B------:R-:W-:Y:S05]  /*06f0*/  BSYNC.RECONVERGENT B1 ;  /* 0x0000000000017941 */ /* 0x000fea0003800200 */
.L_x_116:
[----:B-----5:R1:W-:Y:S01]  /*0700*/  STS [R43], R8 ;  /* 0x000000082b007388 */ /* 0x0203e20000000800 */
[----:B------:R-:W-:Y:S02]  /*0710*/  ISETP.NE.AND P0, PT, R10, RZ, PT ;  /* 0x000000ff0a00720c */ /* 0x000fe40003f05270 */
[----:B------:R-:W-:-:S11]  /*0720*/  MOV R25, R46 ;  /* 0x0000002e00197202 */ /* 0x000fd60000000f00 */
[----:B-1----:R-:W-:Y:S05]  /*0730*/  @!P0 BRA `(.L_x_115) ;  /* 0x0000000000908947 */ /* 0x002fea0003800000 */
[----:B------:R-:W-:Y:S01]  /*0740*/  LOP3.LUT R15, R46, 0xf, RZ, 0xc0, !PT ;  /* 0x0000000f2e0f7812 */ /* 0x000fe200078ec0ff */
[----:B------:R-:W-:Y:S01]  /*0750*/  BSSY.RECONVERGENT B1, `(.L_x_118) ;  /* 0x000000d000017945 */ /* 0x000fe20003800200 */
[----:B------:R-:W-:Y:S01]  /*0760*/  MOV R14, UR4 ;  /* 0x00000004000e7c02 */ /* 0x000fe20008000f00 */
[----:B0-----:R-:W-:Y:S01]  /*0770*/  HFMA2 R9, -RZ, RZ, 0, 0 ;  /* 0x00000000ff097431 */ /* 0x001fe200000001ff */
[----:B------:R-:W-:Y:S02]  /*0780*/  SHF.R.U32.HI R8, RZ, 0x4, R46 ;  /* 0x00000004ff087819 */ /* 0x000fe4000001162e */
[----:B------:R-:W-:Y:S02]  /*0790*/  LEA R15, R14, R15, 0x4 ;  /* 0x0000000f0e0f7211 */ /* 0x000fe400078e20ff */
        /* <DEDUP_REMOVED lines=8> */
.L_x_119:
[----:B------:R-:W-:Y:S05]  /*0820*/  BSYNC.RECONVERGENT B1 ;  /* 0x0000000000017941 */ /* 0x000fea0003800200 */
.L_x_118:
[----:B-----5:R1:W-:Y:S01]  /*0830*/  STS [R42], R9 ;  /* 0x000000092a007388 */ /* 0x0203e20000000800 */
[----:B------:R-:W-:Y:S02]  /*0840*/  ISETP.NE.AND P0, PT, R10, 0x1, PT ;  /* 0x000000010a00780c */ /* 0x000fe40003f05270 */
[----:B------:R-:W-:-:S11]  /*0850*/  MOV R25, R41 ;  /* 0x0000002900197202 */ /* 0x000fd60000000f00 */
[----:B-1----:R-:W-:Y:S05]  /*0860*/  @!P0 BRA `(.L_x_115) ;  /* 0x0000000000448947 */ /* 0x002fea0003800000 */
[----:B------:R-:W-:Y:S01]  /*0870*/  LOP3.LUT R15, R41, 0xf, RZ, 0xc0, !PT ;  /* 0x0000000f290f7812 */ /* 0x000fe200078ec0ff */
[----:B------:R-:W-:Y:S01]  /*0880*/  BSSY.RECONVERGENT B1, `(.L_x_120) ;  /* 0x000000d000017945 */ /* 0x000fe20003800200 */
[----:B------:R-:W-:Y:S01]  /*0890*/  MOV R14, UR4 ;  /* 0x00000004000e7c02 */ /* 0x000fe20008000f00 */
[----:B------:R-:W-:Y:S01]  /*08a0*/  HFMA2 R9, -RZ, RZ, 0, 0 ;  /* 0x00000000ff097431 */ /* 0x000fe200000001ff */
[----:B0-----:R-:W-:Y:S02]  /*08b0*/  SHF.R.U32.HI R8, RZ, 0x4, R41 ;  /* 0x00000004ff087819 */ /* 0x001fe40000011629 */
        /* <DEDUP_REMOVED lines=9> */
.L_x_121:
[----:B------:R-:W-:Y:S05]  /*0950*/  BSYNC.RECONVERGENT B1 ;  /* 0x0000000000017941 */ /* 0x000fea0003800200 */
.L_x_120:
[----:B-----5:R1:W-:Y:S01]  /*0960*/  STS [R40], R9 ;  /* 0x0000000928007388 */ /* 0x0203e20000000800 */
[----:B------:R-:W-:-:S07]  /*0970*/  IADD3 R25, PT, PT, R41, UR10, RZ ;  /* 0x0000000a29197c10 */ /* 0x000fce000fffe0ff */
.L_x_115:
[----:B------:R-:W-:Y:S05]  /*0980*/  BSYNC.RECONVERGENT B0 ;  /* 0x0000000000007941 */ /* 0x000fea0003800200 */
.L_x_114:
[----:B------:R-:W-:Y:S01]  /*0990*/  ISETP.GE.U32.AND P3, PT, R45, 0x3, PT ;  /* 0x000000032d00780c */ /* 0x000fe20003f66070 */
[----:B------:R-:W2:Y:S01]  /*09a0*/  LDCU UR6, c[0x0][0x3a8] ;  /* 0x00007500ff0677ac */ /* 0x000ea20008000800 */
[----:B------:R-:W-:Y:S01]  /*09b0*/  BSSY.RECONVERGENT B0, `(.L_x_122) ;  /* 0x0000053000007945 */ /* 0x000fe20003800200 */
[----:B------:R-:W4:Y:S10]  /*09c0*/  LDCU UR7, c[0x0][0x3a0] ;  /* 0x00007400ff0777ac */ /* 0x000f340008000800 */
[----:B------:R-:W-:Y:S05]  /*09d0*/  @!P3 BRA `(.L_x_123) ;  /* 0x000000040040b947 */ /* 0x000fea0003800000 */
[----:B------:R-:W-:Y:S02]  /*09e0*/  MOV R24, UR10 ;  /* 0x0000000a00187c02 */ /* 0x000fe40008000f00 */
[----:B0-----:R-:W-:Y:S02]  /*09f0*/  MOV R8, UR10 ;  /* 0x0000000a00087c02 */ /* 0x001fe40008000f00 */
[----:B------:R-:W-:Y:S01]  /*0a00*/  IADD3 R18, PT, PT, R25, UR10, RZ ;  /* 0x0000000a19127c10 */ /* 0x000fe2000fffe0ff */
[----:B------:R-:W-:Y:S01]  /*0a10*/  IMAD R24, R24, 0x3, R25 ;  /* 0x0000000318187824 */ /* 0x000fe200078e0219 */
[----:B------:R-:W-:-:S07]  /*0a20*/  LEA R17, R8, R25, 0x1 ;  /* 0x0000001908117211 */ /* 0x000fce00078e08ff */
.L_x_124:
[----:B0-----:R-:W-:Y:S02]  /*0a30*/  LOP3.LUT R27, R18, 0xf, RZ, 0xc0, !PT ;  /* 0x0000000f121b7812 */ /* 0x001fe400078ec0ff */
[----:B------:R-:W-:Y:S02]  /*0a40*/  MOV R8, UR4 ;  /* 0x0000000400087c02 */ /* 0x000fe40008000f00 */
[----:B------:R-:W-:Y:S02]  /*0a50*/  SHF.R.U32.HI R28, RZ, 0x4, R18 ;  /* 0x00000004ff1c7819 */ /* 0x000fe40000011612 */
[----:B------:R-:W-:Y:S02]  /*0a60*/  LEA R8, R8, R27, 0x4 ;  /* 0x0000001b08087211 */ /* 0x000fe400078e20ff */
[----:B-1-3--:R-:W-:Y:S02]  /*0a70*/  LEA R9, R3, R28, 0x6 ;  /* 0x0000001c03097211 */ /* 0x00afe400078e30ff */
[----:B--2---:R-:W-:-:S02]  /*0a80*/  ISETP.GE.U32.AND P0, PT, R8, UR6, PT ;  /* 0x0000000608007c0c */ /* 0x004fc4000bf06070 */
[----:B------:R-:W-:Y:S02]  /*0a90*/  LOP3.LUT R30, R25, 0xf, RZ, 0xc0, !PT ;  /* 0x0000000f191e7812 */ /* 0x000fe400078ec0ff */
[----:B----4-:R-:W-:Y:S02]  /*0aa0*/  ISETP.GE.U32.OR P2, PT, R9, UR7, P0 ;  /* 0x0000000709007c0c */ /* 0x010fe40008746470 */
[----:B------:R-:W-:Y:S02]  /*0ab0*/  MOV R15, UR4 ;  /* 0x00000004000f7c02 */ /* 0x000fe40008000f00 */
[----:B------:R-:W-:Y:S02]  /*0ac0*/  SHF.R.U32.HI R26, RZ, 0x4, R25 ;  /* 0x00000004ff1a7819 */ /* 0x000fe40000011619 */
[----:B------:R-:W-:Y:S02]  /*0ad0*/  LEA R14, R15, R30, 0x4 ;  /* 0x0000001e0f0e7211 */ /* 0x000fe400078e20ff */
[----:B------:R-:W-:-:S02]  /*0ae0*/  LEA R15, R3, R26, 0x6 ;  /* 0x0000001a030f7211 */ /* 0x000fc400078e30ff */
[----:B------:R-:W-:Y:S02]  /*0af0*/  ISETP.GE.U32.AND P0, PT, R14, UR6, PT ;  /* 0x000000060e007c0c */ /* 0x000fe4000bf06070 */
[----:B------:R-:W-:Y:S01]  /*0b00*/  MOV R29, RZ ;  /* 0x000000ff001d7202 */ /* 0x000fe20000000f00 */
[----:B------:R-:W0:Y:S01]  /*0b10*/  @!P2 LDC.64 R12, c[0x0][0x388] ;  /* 0x0000e200ff0cab82 */ /* 0x000e220000000a00 */
[----:B------:R-:W-:Y:S01]  /*0b20*/  ISETP.GE.U32.OR P0, PT, R15, UR7, P0 ;  /* 0x000000070f007c0c */ /* 0x000fe20008706470 */
[----:B------:R-:W-:Y:S01]  /*0b30*/  @!P2 IMAD R9, R9, UR6, R8 ;  /* 0x000000060909ac24 */ /* 0x000fe2000f8e0208 */
[----:B------:R-:W1:Y:S01]  /*0b40*/  S2R R61, SR_CgaCtaId ;  /* 0x00000000003d7919 */ /* 0x000e620000008800 */
[----:B------:R-:W-:Y:S02]  /*0b50*/  LOP3.LUT R31, R17, 0xf, RZ, 0xc0, !PT ;  /* 0x0000000f111f7812 */ /* 0x000fe400078ec0ff */
[----:B------:R-:W-:-:S08]  /*0b60*/  SHF.R.U32.HI R58, RZ, 0x4, R17 ;  /* 0x00000004ff3a7819 */ /* 0x000fd00000011611 */
[----:B------:R-:W-:Y:S01]  /*0b70*/  @!P0 IMAD R15, R15, UR6, R14 ;  /* 0x000000060f0f8c24 */ /* 0x000fe2000f8e020e */
[----:B------:R-:W-:-:S04]  /*0b80*/  MOV R14, UR4 ;  /* 0x00000004000e7c02 */ /* 0x000fc80008000f00 */
[----:B------:R-:W-:Y:S01]  /*0b90*/  LEA R49, R14, R31, 0x4 ;  /* 0x0000001f0e317211 */ /* 0x000fe200078e20ff */
[----:B0-----:R-:W-:Y:S01]  /*0ba0*/  @!P2 IMAD.WIDE.U32 R12, R9, 0x4, R12 ;  /* 0x00000004090ca825 */ /* 0x001fe200078e000c */
[----:B------:R-:W-:Y:S01]  /*0bb0*/  LEA R60, R3, R58, 0x6 ;  /* 0x0000003a033c7211 */ /* 0x000fe200078e30ff */
[----:B------:R-:W0:Y:S03]  /*0bc0*/  @!P0 LDC.64 R8, c[0x0][0x388] ;  /* 0x0000e200ff088b82 */ /* 0x000e260000000a00 */
[----:B------:R2:W3:Y:S01]  /*0bd0*/  @!P2 LDG.E.CONSTANT R29, desc[UR8][R12.64] ;  /* 0x000000080c1da981 */ /* 0x0004e2000c1e9900 */
[----:B------:R-:W-:-:S04]  /*0be0*/  ISETP.GE.U32.AND P2, PT, R49, UR6, PT ;  /* 0x0000000631007c0c */ /* 0x000fc8000bf46070 */
[----:B------:R-:W-:Y:S01]  /*0bf0*/  ISETP.GE.U32.OR P2, PT, R60, UR7, P2 ;  /* 0x000000073c007c0c */ /* 0x000fe20009746470 */
[----:B--2---:R-:W-:-:S12]  /*0c00*/  HFMA2 R12, -RZ, RZ, 0, 0 ;  /* 0x00000000ff0c7431 */ /* 0x004fd800000001ff */
[----:B------:R-:W-:Y:S01]  /*0c10*/  @!P2 IMAD R49, R60, UR6, R49 ;  /* 0x000000063c31ac24 */ /* 0x000fe2000f8e0231 */
[----:B------:R-:W-:Y:S01]  /*0c20*/  MOV R60, 0x400 ;  /* 0x00000400003c7802 */ /* 0x000fe20000000f00 */
[----:B0-----:R-:W-:-:S03]  /*0c30*/  @!P0 IMAD.WIDE.U32 R14, R15, 0x4, R8 ;  /* 0x000000040f0e8825 */ /* 0x001fc600078e0008 */
[----:B-1----:R-:W-:Y:S01]  /*0c40*/  LEA R13, R61, R60, 0x18 ;  /* 0x0000003c3d0d7211 */ /* 0x002fe200078ec0ff */
[----:B------:R-:W0:Y:S01]  /*0c50*/  @!P2 LDC.64 R8, c[0x0][0x388] ;  /* 0x0000e200ff08ab82 */ /* 0x000e220000000a00 */
[----:B------:R1:W2:Y:S03]  /*0c60*/  @!P0 LDG.E.CONSTANT R12, desc[UR8][R14.64] ;  /* 0x000000080e0c8981 */ /* 0x0002a6000c1e9900 */
[----:B------:R-:W-:Y:S01]  /*0c70*/  IMAD R28, R28, 0x44, R13 ;  /* 0x000000441c1c7824 */ /* 0x000fe200078e020d */
[----:B------:R-:W-:-:S04]  /*0c80*/  MOV R60, UR4 ;  /* 0x00000004003c7c02 */ /* 0x000fc80008000f00 */
[----:B------:R-:W-:Y:S02]  /*0c90*/  LEA R28, R27, R28, 0x2 ;  /* 0x0000001c1b1c7211 */ /* 0x000fe400078e10ff */
[----:B------:R-:W-:Y:S02]  /*0ca0*/  LOP3.LUT R27, R24, 0xf, RZ, 0xc0, !PT ;  /* 0x0000000f181b7812 */ /* 0x000fe400078ec0ff */
[----:B-1----:R-:W-:Y:S02]  /*0cb0*/  SHF.R.U32.HI R14, RZ, 0x4, R24 ;  /* 0x00000004ff0e7819 */ /* 0x002fe40000011618 */
[----:B------:R-:W-:Y:S02]  /*0cc0*/  LEA R60, R60, R27, 0x4 ;  /* 0x0000001b3c3c7211 */ /* 0x000fe400078e20ff */
[----:B------:R-:W-:Y:S02]  /*0cd0*/  LEA R61, R3, R14, 0x6 ;  /* 0x0000000e033d7211 */ /* 0x000fe400078e30ff */
[----:B------:R-:W-:-:S04]  /*0ce0*/  ISETP.GE.U32.AND P0, PT, R60, UR6, PT ;  /* 0x000000063c007c0c */ /* 0x000fc8000bf06070 */
[----:B------:R-:W-:Y:S01]  /*0cf0*/  ISETP.GE.U32.OR P0, PT, R61, UR7, P0 ;  /* 0x000000073d007c0c */ /* 0x000fe20008706470 */
[----:B0-----:R-:W-:Y:S01]  /*0d00*/  @!P2 IMAD.WIDE.U32 R8, R49, 0x4, R8 ;  /* 0x000000043108a825 */ /* 0x001fe200078e0008 */
[----:B------:R-:W-:-:S06]  /*0d10*/  MOV R49, RZ ;  /* 0x000000ff00317202 */ /* 0x000fcc0000000f00 */
[----:B------:R0:W4:Y:S01]  /*0d20*/  @!P2 LDG.E.CONSTANT R49, desc[UR8][R8.64] ;  /* 0x000000080831a981 */ /* 0x000122000c1e9900 */
[----:B------:R-:W-:Y:S02]  /*0d30*/  IMAD R15, R26, 0x44, R13 ;  /* 0x000000441a0f7824 */ /* 0x000fe400078e020d */
[----:B------:R-:W-:Y:S02]  /*0d40*/  HFMA2 R26, -RZ, RZ, 0, 0 ;  /* 0x00000000ff1a7431 */ /* 0x000fe400000001ff */
[----:B------:R-:W-:Y:S01]  /*0d50*/  @!P0 IMAD R61, R61, UR6, R60 ;  /* 0x000000063d3d8c24 */ /* 0x000fe2000f8e023c */
[----:B------:R-:W-:Y:S01]  /*0d60*/  LEA R15, R30, R15, 0x2 ;  /* 0x0000000f1e0f7211 */ /* 0x000fe200078e10ff */
[----:B0-----:R-:W0:Y:S02]  /*0d70*/  @!P0 LDC.64 R8, c[0x0][0x388] ;  /* 0x0000e200ff088b82 */ /* 0x001e240000000a00 */
[----:B0-----:R-:W-:-:S05]  /*0d80*/  @!P0 IMAD.WIDE.U32 R8, R61, 0x4, R8 ;  /* 0x000000043d088825 */ /* 0x001fca00078e0008 */
[----:B------:R0:W5:Y:S01]  /*0d90*/  @!P0 LDG.E.CONSTANT R26, desc[UR8][R8.64] ;  /* 0x00000008081a8981 */ /* 0x000162000c1e9900 */
[--C-:B------:R-:W-:Y:S01]  /*0da0*/  IMAD R14, R14, 0x44, R13.reuse ;  /* 0x000000440e0e7824 */ /* 0x100fe200078e020d */
[----:B------:R-:W-:Y:S01]  /*0db0*/  MOV R30, UR10 ;  /* 0x0000000a001e7c02 */ /* 0x000fe20008000f00 */
[----:B------:R-:W-:Y:S01]  /*0dc0*/  IMAD R58, R58, 0x44, R13 ;  /* 0x000000443a3a7824 */ /* 0x000fe200078e020d */
[----:B------:R-:W-:Y:S02]  /*0dd0*/  MOV R13, UR10 ;  /* 0x0000000a000d7c02 */ /* 0x000fe40008000f00 */
[----:B------:R-:W-:Y:S02]  /*0de0*/  LEA R27, R27, R14, 0x2 ;  /* 0x0000000e1b1b7211 */ /* 0x000fe400078e10ff */
[----:B------:R-:W-:Y:S02]  /*0df0*/  MOV R14, UR10 ;  /* 0x0000000a000e7c02 */ /* 0x000fe40008000f00 */
[----:B------:R-:W-:-:S02]  /*0e00*/  LEA R58, R31, R58, 0x2 ;  /* 0x0000003a1f3a7211 */ /* 0x000fc400078e10ff */
[----:B------:R-:W-:Y:S02]  /*0e10*/  IADD3 R25, PT, PT, R14, UR10, R25 ;  /* 0x0000000a0e197c10 */ /* 0x000fe4000fffe019 */
[----:B0-----:R-:W-:Y:S02]  /*0e20*/  MOV R8, UR10 ;  /* 0x0000000a00087c02 */ /* 0x001fe40008000f00 */
[----:B------:R-:W-:Y:S02]  /*0e30*/  IADD3 R25, PT, PT, R30, UR10, R25 ;  /* 0x0000000a1e197c10 */ /* 0x000fe4000fffe019 */
[----:B------:R-:W-:Y:S02]  /*0e40*/  MOV R9, UR10 ;  /* 0x0000000a00097c02 */ /* 0x000fe40008000f00 */
[----:B------:R-:W-:Y:S02]  /*0e50*/  ISETP.GE.U32.AND P0, PT, R25, 0x400, PT ;  /* 0x000004001900780c */ /* 0x000fe40003f06070 */
[----:B------:R-:W-:-:S02]  /*0e60*/  LEA R17, R8, R17, 0x2 ;  /* 0x0000001108117211 */ /* 0x000fc400078e10ff */
[----:B------:R-:W-:Y:S02]  /*0e70*/  LEA R24, R9, R24, 0x2 ;  /* 0x0000001809187211 */ /* 0x000fe400078e10ff */
[----:B------:R-:W-:Y:S01]  /*0e80*/  LEA R18, R13, R18, 0x2 ;  /* 0x000000120d127211 */ /* 0x000fe200078e10ff */
[----:B--2---:R0:W-:Y:S04]  /*0e90*/  STS [R15], R12 ;  /* 0x0000000c0f007388 */ /* 0x0041e80000000800 */
[----:B---3--:R0:W-:Y:S04]  /*0ea0*/  STS [R28], R29 ;  /* 0x0000001d1c007388 */ /* 0x0081e80000000800 */
[----:B----4-:R0:W-:Y:S04]  /*0eb0*/  STS [R58], R49 ;  /* 0x000000313a007388 */ /* 0x0101e80000000800 */
[----:B-----5:R0:W-:Y:S01]  /*0ec0*/  STS [R27], R26 ;  /* 0x0000001a1b007388 */ /* 0x0201e20000000800 */
[----:B------:R-:W-:Y:S05]  /*0ed0*/  @!P0 BRA `(.L_x_124) ;  /* 0xfffffff800d48947 */ /* 0x000fea000383ffff */
.L_x_123:
[----:B--2-4-:R-:W-:Y:S05]  /*0ee0*/  BSYNC.RECONVERGENT B0 ;  /* 0x0000000000007941 */ /* 0x014fea0003800200 */
.L_x_122:
[----:B------:R-:W-:Y:S01]  /*0ef0*/  BSSY.RECONVERGENT B0, `(.L_x_125) ;  /* 0x0000047000007945 */ /* 0x000fe20003800200 */
[----:B0-----:R-:W-:-:S03]  /*0f00*/  MOV R15, R0 ;  /* 0x00000000000f7202 */ /* 0x001fc60000000f00 */
[----:B------:R-:W-:Y:S05]  /*0f10*/  @!P1 BRA `(.L_x_126) ;  /* 0x0000000400109947 */ /* 0x000fea0003800000 */
[----:B------:R-:W0:Y:S01]  /*0f20*/  LDC R12, c[0x0][0x3a4] ;  /* 0x0000e900ff0c7b82 */ /* 0x000e220000000800 */
[----:B-1----:R-:W-:Y:S01]  /*0f30*/  LOP3.LUT R9, R0, 0x3f, RZ, 0xc0, !PT ;  /* 0x0000003f00097812 */ /* 0x002fe200078ec0ff */
[----:B------:R-:W-:Y:S01]  /*0f40*/  BSSY.RECONVERGENT B1, `(.L_x_127) ;  /* 0x0000017000017945 */ /* 0x000fe20003800200 */
[----:B------:R-:W-:Y:S02]  /*0f50*/  MOV R18, UR4 ;  /* 0x0000000400127c02 */ /* 0x000fe40008000f00 */
[----:B------:R-:W-:Y:S02]  /*0f60*/  LEA R15, R2, R9, 0x6 ;  /* 0x00000009020f7211 */ /* 0x000fe400078e30ff */
[----:B------:R-:W-:Y:S01]  /*0f70*/  LEA R18, R18, R39, 0x4 ;  /* 0x0000002712127211 */ /* 0x000fe200078e20ff */
[----:B------:R-:W1:Y:S01]  /*0f80*/  LDC R13, c[0x0][0x3a8] ;  /* 0x0000ea00ff0d7b82 */ /* 0x000e620000000800 */
[----:B------:R-:W-:Y:S02]  /*0f90*/  ISETP.NE.AND P1, PT, R10, RZ, PT ;  /* 0x000000ff0a00720c */ /* 0x000fe40003f25270 */
[----:B0-----:R-:W-:-:S04]  /*0fa0*/  ISETP.GE.U32.AND P0, PT, R15, R12, PT ;  /* 0x0000000c0f00720c */ /* 0x001fc80003f06070 */
[----:B-1----:R-:W-:-:S13]  /*0fb0*/  ISETP.LT.U32.AND P0, PT, R18, R13, !P0 ;  /* 0x0000000d1200720c */ /* 0x002fda0004701070 */
[----:B------:R0:W-:Y:S01]  /*0fc0*/  @!P0 STS [R38], RZ ;  /* 0x000000ff26008388 */ /* 0x0001e20000000800 */
[----:B------:R-:W-:Y:S05]  /*0fd0*/  @!P0 BRA `(.L_x_128) ;  /* 0x0000000000348947 */ /* 0x000fea0003800000 */
[----:B------:R-:W1:Y:S02]  /*0fe0*/  LDC.64 R8, c[0x0][0x398] ;  /* 0x0000e600ff087b82 */ /* 0x000e640000000a00 */
[----:B-1----:R-:W-:-:S06]  /*0ff0*/  IMAD.WIDE.U32 R8, R15, 0x4, R8 ;  /* 0x000000040f087825 */ /* 0x002fcc00078e0008 */
[----:B------:R-:W1:Y:S01]  /*1000*/  LDC R15, c[0x0][0x3ac] ;  /* 0x0000eb00ff0f7b82 */ /* 0x000e620000000800 */
[----:B------:R-:W1:Y:S02]  /*1010*/  LDG.E.CONSTANT R14, desc[UR8][R8.64] ;  /* 0x00000008080e7981 */ /* 0x000e64000c1e9900 */
[----:B-1----:R-:W-:-:S04]  /*1020*/  ISETP.GE.AND P0, PT, R14, R15, PT ;  /* 0x0000000f0e00720c */ /* 0x002fc80003f06270 */
        /* <DEDUP_REMOVED lines=8> */
.L_x_128:
[----:B------:R-:W-:Y:S05]  /*10b0*/  BSYNC.RECONVERGENT B1 ;  /* 0x0000000000017941 */ /* 0x000fea0003800200 */
.L_x_127:
[----:B------:R-:W-:Y:S01]  /*10c0*/  MOV R15, R46 ;  /* 0x0000002e000f7202 */ /* 0x000fe20000000f00 */
[----:B------:R-:W-:Y:S06]  /*10d0*/  @!P1 BRA `(.L_x_126) ;  /* 0x0000000000a09947 */ /* 0x000fec0003800000 */
[----:B------:R-:W-:Y:S01]  /*10e0*/  MOV R8, UR4 ;  /* 0x0000000400087c02 */ /* 0x000fe20008000f00 */
[----:B------:R-:W-:Y:S01]  /*10f0*/  BSSY.RECONVERGENT B1, `(.L_x_129) ;  /* 0x0000012000017945 */ /* 0x000fe20003800200 */
[----:B------:R-:W-:Y:S02]  /*1100*/  ISETP.GE.U32.AND P0, PT, R36, R12, PT ;  /* 0x0000000c2400720c */ /* 0x000fe40003f06070 */
[----:B------:R-:W-:Y:S02]  /*1110*/  LEA R15, R8, R37, 0x4 ;  /* 0x00000025080f7211 */ /* 0x000fe400078e20ff */
[----:B------:R-:W-:Y:S02]  /*1120*/  ISETP.NE.AND P1, PT, R10, 0x1, PT ;  /* 0x000000010a00780c */ /* 0x000fe40003f25270 */
[----:B------:R-:W-:-:S13]  /*1130*/  ISETP.LT.U32.AND P0, PT, R15, R13, !P0 ;  /* 0x0000000d0f00720c */ /* 0x000fda0004701070 */
[----:B------:R4:W-:Y:S01]  /*1140*/  @!P0 STS [R5], RZ ;  /* 0x000000ff05008388 */ /* 0x0009e20000000800 */
[----:B------:R-:W-:Y:S05]  /*1150*/  @!P0 BRA `(.L_x_130) ;  /* 0x00000000002c8947 */ /* 0x000fea0003800000 */
[----:B------:R-:W5:Y:S01]  /*1160*/  LDG.E.CONSTANT R10, desc[UR8][R52.64] ;  /* 0x00000008340a7981 */ /* 0x000f62000c1e9900 */
[----:B------:R-:W5:Y:S02]  /*1170*/  LDC R17, c[0x0][0x3ac] ;  /* 0x0000eb00ff117b82 */ /* 0x000f640000000800 */
[----:B-----5:R-:W-:-:S04]  /*1180*/  ISETP.GE.AND P0, PT, R10, R17, PT ;  /* 0x000000110a00720c */ /* 0x020fc80003f06270 */
[----:B------:R-:W-:-:S13]  /*1190*/  ISETP.GT.AND P0, PT, R10, -0x1, !P0 ;  /* 0xffffffff0a00780c */ /* 0x000fda0004704270 */
[----:B------:R0:W-:Y:S01]  /*11a0*/  @!P0 STS [R5], RZ ;  /* 0x000000ff05008388 */ /* 0x0001e20000000800 */
[----:B------:R-:W-:Y:S05]  /*11b0*/  @!P0 BRA `(.L_x_130) ;  /* 0x0000000000148947 */ /* 0x000fea0003800000 */
[----:B--2---:R-:W2:Y:S01]  /*11c0*/  LDC.64 R8, c[0x0][0x390] ;  /* 0x0000e400ff087b82 */ /* 0x004ea20000000a00 */
[----:B------:R-:W-:-:S04]  /*11d0*/  IMAD R15, R15, R17, R10 ;  /* 0x000000110f0f7224 */ /* 0x000fc800078e020a */
[----:B--2---:R-:W-:-:S06]  /*11e0*/  IMAD.WIDE.U32 R8, R15, 0x4, R8 ;  /* 0x000000040f087825 */ /* 0x004fcc00078e0008 */
[----:B------:R-:W2:Y:S04]  /*11f0*/  LDG.E.CONSTANT R8, desc[UR8][R8.64] ;  /* 0x0000000808087981 */ /* 0x000ea8000c1e9900 */
[----:B--2---:R2:W-:Y:S02]  /*1200*/  STS [R5], R8 ;  /* 0x0000000805007388 */ /* 0x0045e40000000800 */
.L_x_130:
[----:B------:R-:W-:Y:S05]  /*1210*/  BSYNC.RECONVERGENT B1 ;  /* 0x0000000000017941 */ /* 0x000fea0003800200 */
.L_x_129:
[----:B------:R-:W-:Y:S01]  /*1220*/  MOV R15, R41 ;  /* 0x00000029000f7202 */ /* 0x000fe20000000f00 */
[----:B------:R-:W-:Y:S06]  /*1230*/  @!P1 BRA `(.L_x_126) ;  /* 0x0000000000489947 */ /* 0x000fec0003800000 */
[----:B--2---:R-:W-:Y:S02]  /*1240*/  MOV R9, UR4 ;  /* 0x0000000400097c02 */ /* 0x004fe40008000f00 */
[----:B------:R-:W-:Y:S02]  /*1250*/  ISETP.GE.U32.AND P0, PT, R7, R12, PT ;  /* 0x0000000c0700720c */ /* 0x000fe40003f06070 */
[----:B------:R-:W-:Y:S02]  /*1260*/  LEA R12, R9, R4, 0x4 ;  /* 0x00000004090c7211 */ /* 0x000fe400078e20ff */
[----:B------:R-:W-:Y:S02]  /*1270*/  IADD3 R15, PT, PT, R41, UR10, RZ ;  /* 0x0000000a290f7c10 */ /* 0x000fe4000fffe0ff */
        /* <DEDUP_REMOVED lines=9> */
[----:B------:R-:W5:Y:S01]  /*1310*/  LDC.64 R8, c[0x0][0x390] ;  /* 0x0000e400ff087b82 */ /* 0x000f620000000a00 */
[----:B------:R-:W-:-:S04]  /*1320*/  IMAD R13, R12, R13, R10 ;  /* 0x0000000d0c0d7224 */ /* 0x000fc800078e020a */
[----:B-----5:R-:W-:-:S06]  /*1330*/  IMAD.WIDE.U32 R8, R13, 0x4, R8 ;  /* 0x000000040d087825 */ /* 0x020fcc00078e0008 */
[----:B------:R-:W5:Y:S04]  /*1340*/  LDG.E.CONSTANT R9, desc[UR8][R8.64] ;  /* 0x0000000808097981 */ /* 0x000f68000c1e9900 */
[----:B-----5:R0:W-:Y:S02]  /*1350*/  STS [R6], R9 ;  /* 0x0000000906007388 */ /* 0x0201e40000000800 */
.L_x_126:
[----:B------:R-:W-:Y:S05]  /*1360*/  BSYNC.RECONVERGENT B0 ;  /* 0x0000000000007941 */ /* 0x000fea0003800200 */
.L_x_125:
[----:B------:R-:W0:Y:S01]  /*1370*/  LDCU UR11, c[0x0][0x3ac] ;  /* 0x00007580ff0b77ac */ /* 0x000e220008000800 */
[----:B------:R-:W-:Y:S04]  /*1380*/  BSSY.RECONVERGENT B0, `(.L_x_131) ;  /* 0x000008c000007945 */ /* 0x000fe80003800200 */
[----:B------:R-:W-:Y:S05]  /*1390*/  @!P3 BRA `(.L_x_132) ;  /* 0x000000080028b947 */ /* 0x000fea0003800000 */
.L_x_142:
[----:B------:R-:W5:Y:S01]  /*13a0*/  LDC R14, c[0x0][0x3a4] ;  /* 0x0000e900ff0e7b82 */ /* 0x000f620000000800 */
[----:B------:R-:W-:Y:S01]  /*13b0*/  LOP3.LUT R25, R15, 0x3f, RZ, 0xc0, !PT ;  /* 0x0000003f0f197812 */ /* 0x000fe200078ec0ff */
[----:B------:R-:W-:Y:S01]  /*13c0*/  BSSY.RECONVERGENT B1, `(.L_x_133) ;  /* 0x0000027000017945 */ /* 0x000fe20003800200 */
[----:B------:R-:W-:Y:S02]  /*13d0*/  SHF.R.U32.HI R29, RZ, 0x6, R15 ;  /* 0x00000006ff1d7819 */ /* 0x000fe4000001160f */
[----:B------:R-:W-:Y:S02]  /*13e0*/  MOV R10, UR4 ;  /* 0x00000004000a7c02 */ /* 0x000fe40008000f00 */
[----:B--2---:R-:W-:Y:S01]  /*13f0*/  LEA R13, R2, R25, 0x6 ;  /* 0x00000019020d7211 */ /* 0x004fe200078e30ff */
[----:B01----:R-:W1:Y:S01]  /*1400*/  LDC R17, c[0x0][0x3a8] ;  /* 0x0000ea00ff117b82 */ /* 0x003e620000000800 */
[----:B------:R-:W-:Y:S02]  /*1410*/  LEA R10, R10, R29, 0x4 ;  /* 0x0000001d0a0a7211 */ /* 0x000fe400078e20ff */
[----:B-----5:R-:W-:-:S04]  /*1420*/  ISETP.GE.U32.AND P0, PT, R13, R14, PT ;  /* 0x0000000e0d00720c */ /* 0x020fc80003f06070 */
[----:B-1----:R-:W-:-:S13]  /*1430*/  ISETP.GE.U32.OR P0, PT, R10, R17, P0 ;  /* 0x000000110a00720c */ /* 0x002fda0000706470 */
[----:B------:R-:W-:Y:S05]  /*1440*/  @P0 BRA `(.L_x_134) ;  /* 0x0000000000580947 */ /* 0x000fea0003800000 */
[----:B0-2---:R-:W0:Y:S02]  /*1450*/  LDC.64 R8, c[0x0][0x398] ;  /* 0x0000e600ff087b82 */ /* 0x005e240000000a00 */
[----:B0-----:R-:W-:-:S06]  /*1460*/  IMAD.WIDE.U32 R12, R13, 0x4, R8 ;  /* 0x000000040d0c7825 */ /* 0x001fcc00078e0008 */
[----:B------:R-:W2:Y:S01]  /*1470*/  LDG.E.CONSTANT R13, desc[UR8][R12.64] ;  /* 0x000000080c0d7981 */ /* 0x000ea2000c1e9900 */
[----:B------:R-:W0:Y:S01]  /*1480*/  S2UR UR7, SR_CgaCtaId ;  /* 0x00000000000779c3 */ /* 0x000e220000008800 */
[----:B--2---:R-:W-:-:S04]  /*1490*/  ISETP.GE.AND P0, PT, R13, UR11, PT ;  /* 0x0000000b0d007c0c */ /* 0x004fc8000bf06270 */
[----:B------:R-:W-:-:S13]  /*14a0*/  ISETP.LT.OR P0, PT, R13, RZ, P0 ;  /* 0x000000ff0d00720c */ /* 0x000fda0000701670 */
[----:B------:R-:W1:Y:S01]  /*14b0*/  @!P0 LDC.64 R8, c[0x0][0x390] ;  /* 0x0000e400ff088b82 */ /* 0x000e620000000a00 */
[----:B------:R-:W-:-:S04]  /*14c0*/  @!P0 IMAD R27, R10, UR11, R13 ;  /* 0x0000000b0a1b8c24 */ /* 0x000fc8000f8e020d */
[----:B-1----:R-:W-:-:S06]  /*14d0*/  @!P0 IMAD.WIDE.U32 R8, R27, 0x4, R8 ;  /* 0x000000041b088825 */ /* 0x002fcc00078e0008 */
[----:B------:R-:W2:Y:S01]  /*14e0*/  @!P0 LDG.E.CONSTANT R8, desc[UR8][R8.64] ;  /* 0x0000000808088981 */ /* 0x000ea2000c1e9900 */
[----:B------:R-:W-:Y:S02]  /*14f0*/  UMOV UR6, 0x400 ;  /* 0x0000040000067882 */ /* 0x000fe40000000000 */
[----:B------:R-:W-:-:S04]  /*1500*/  UIADD3 UR6, UPT, UPT, UR6, 0x1100, URZ ;  /* 0x0000110006067890 */ /* 0x000fc8000fffe0ff */
[----:B0-----:R-:W-:-:S06]  /*1510*/  ULEA UR6, UR7, UR6, 0x18 ;  /* 0x0000000607067291 */ /* 0x001fcc000f8ec0ff */
[----:B------:R-:W-:-:S05]  /*1520*/  @!P0 MOV R10, UR6 ;  /* 0x00000006000a8c02 */ /* 0x000fca0008000f00 */
[----:B------:R-:W-:Y:S01]  /*1530*/  @!P0 IMAD R12, R29, 0x104, R10 ;  /* 0x000001041d0c8824 */ /* 0x000fe200078e020a */
[----:B------:R-:W-:-:S04]  /*1540*/  @P0 MOV R10, UR6 ;  /* 0x00000006000a0c02 */ /* 0x000fc80008000f00 */
[----:B------:R-:W-:Y:S01]  /*1550*/  @!P0 LEA R13, R25, R12, 0x2 ;  /* 0x0000000c190d8211 */ /* 0x000fe200078e10ff */
[----:B------:R-:W-:-:S05]  /*1560*/  @P0 IMAD R18, R29, 0x104, R10 ;  /* 0x000001041d120824 */ /* 0x000fca00078e020a */
[----:B------:R-:W-:Y:S01]  /*1570*/  @P0 LEA R18, R25, R18, 0x2 ;  /* 0x0000001219120211 */ /* 0x000fe200078e10ff */
[----:B--2---:R2:W-:Y:S04]  /*1580*/  @!P0 STS [R13], R8 ;  /* 0x000000080d008388 */ /* 0x0045e80000000800 */
[----:B------:R2:W-:Y:S01]  /*1590*/  @P0 STS [R18], RZ ;  /* 0x000000ff12000388 */ /* 0x0005e20000000800 */
[----:B------:R-:W-:Y:S05]  /*15a0*/  BRA `(.L_x_135) ;  /* 0x0000000000207947 */ /* 0x000fea0003800000 */
.L_x_134:
[----:B------:R-:W1:Y:S01]  /*15b0*/  S2UR UR7, SR_CgaCtaId ;  /* 0x00000000000779c3 */ /* 0x000e620000008800 */
[----:B------:R-:W-:Y:S02]  /*15c0*/  UMOV UR6, 0x400 ;  /* 0x0000040000067882 */ /* 0x000fe40000000000 */
[----:B------:R-:W-:-:S04]  /*15d0*/  UIADD3 UR6, UPT, UPT, UR6, 0x1100, URZ ;  /* 0x0000110006067890 */ /* 0x000fc8000fffe0ff */
[----:B-1----:R-:W-:-:S06]  /*15e0*/  ULEA UR6, UR7, UR6, 0x18 ;  /* 0x0000000607067291 */ /* 0x002fcc000f8ec0ff */
[----:B------:R-:W-:-:S05]  /*15f0*/  MOV R10, UR6 ;  /* 0x00000006000a7c02 */ /* 0x000fca0008000f00 */
[----:B--2---:R-:W-:-:S05]  /*1600*/  IMAD R8, R29, 0x104, R10 ;  /* 0x000001041d087824 */ /* 0x004fca00078e020a */
[----:B------:R-:W-:-:S05]  /*1610*/  LEA R8, R25, R8, 0x2 ;  /* 0x0000000819087211 */ /* 0x000fca00078e10ff */
[----:B------:R1:W-:Y:S02]  /*1620*/  STS [R8], RZ ;  /* 0x000000ff08007388 */ /* 0x0003e40000000800 */
.L_x_135:
[----:B0-----:R-:W-:Y:S05]  /*1630*/  BSYNC.RECONVERGENT B1 ;  /* 0x0000000000017941 */ /* 0x001fea0003800200 */
.L_x_133:
[----:B--2---:R-:W-:Y:S01]  /*1640*/  IADD3 R13, PT, PT, R15, UR10, RZ ;  /* 0x0000000a0f0d7c10 */ /* 0x004fe2000fffe0ff */
[----:B------:R-:W-:Y:S01]  /*1650*/  BSSY.RECONVERGENT B1, `(.L_x_136) ;  /* 0x0000020000017945 */ /* 0x000fe20003800200 */
[----:B------:R-:W-:Y:S02]  /*1660*/  MOV R18, UR4 ;  /* 0x0000000400127c02 */ /* 0x000fe40008000f00 */
[----:B------:R-:W-:Y:S02]  /*1670*/  LOP3.LUT R27, R13, 0x3f, RZ, 0xc0, !PT ;  /* 0x0000003f0d1b7812 */ /* 0x000fe400078ec0ff */
[----:B------:R-:W-:Y:S02]  /*1680*/  SHF.R.U32.HI R25, RZ, 0x6, R13 ;  /* 0x00000006ff197819 */ /* 0x000fe4000001160d */
[----:B------:R-:W-:Y:S02]  /*1690*/  LEA R29, R2, R27, 0x6 ;  /* 0x0000001b021d7211 */ /* 0x000fe400078e30ff */
[----:B------:R-:W-:-:S02]  /*16a0*/  LEA R18, R18, R25, 0x4 ;  /* 0x0000001912127211 */ /* 0x000fc400078e20ff */
[----:B------:R-:W-:Y:S02]  /*16b0*/  ISETP.GE.U32.AND P0, PT, R29, R14, PT ;  /* 0x0000000e1d00720c */ /* 0x000fe40003f06070 */
[----:B------:R-:W-:Y:S02]  /*16c0*/  IADD3 R13, PT, PT, R13, UR10, RZ ;  /* 0x0000000a0d0d7c10 */ /* 0x000fe4000fffe0ff */
[----:B------:R-:W-:Y:S02]  /*16d0*/  ISETP.LT.U32.AND P0, PT, R18, R17, !P0 ;  /* 0x000000111200720c */ /* 0x000fe40004701070 */
[----:B------:R-:W-:Y:S02]  /*16e0*/  MOV R15, UR4 ;  /* 0x00000004000f7c02 */ /* 0x000fe40008000f00 */
[----:B------:R-:W-:-:S09]  /*16f0*/  IADD3 R12, PT, PT, R13, UR10, RZ ;  /* 0x0000000a0d0c7c10 */ /* 0x000fd2000fffe0ff */
[----:B-1----:R-:W-:-:S05]  /*1700*/  @!P0 IMAD R8, R25, 0x104, R10 ;  /* 0x0000010419088824 */ /* 0x002fca00078e020a */
[----:B------:R-:W-:-:S05]  /*1710*/  @!P0 LEA R8, R27, R8, 0x2 ;  /* 0x000000081b088211 */ /* 0x000fca00078e10ff */
[----:B------:R0:W-:Y:S01]  /*1720*/  @!P0 STS [R8], RZ ;  /* 0x000000ff08008388 */ /* 0x0001e20000000800 */
[----:B------:R-:W-:Y:S05]  /*1730*/  @!P0 BRA `(.L_x_137) ;  /* 0x0000000000448947 */ /* 0x000fea0003800000 */
[----:B0-----:R-:W0:Y:S08]  /*1740*/  LDC.64 R8, c[0x0][0x398] ;  /* 0x0000e600ff087b82 */ /* 0x001e300000000a00 */
[----:B------:R-:W1:Y:S01]  /*1750*/  LDC R24, c[0x0][0x3ac] ;  /* 0x0000eb00ff187b82 */ /* 0x000e620000000800 */
[----:B0-----:R-:W-:-:S05]  /*1760*/  IMAD.WIDE.U32 R8, R29, 0x4, R8 ;  /* 0x000000041d087825 */ /* 0x001fca00078e0008 */
[----:B------:R-:W1:Y:S02]  /*1770*/  LDG.E.CONSTANT R29, desc[UR8][R8.64] ;  /* 0x00000008081d7981 */ /* 0x000e64000c1e9900 */
[----:B-1----:R-:W-:-:S04]  /*1780*/  ISETP.GE.AND P0, PT, R29, R24, PT ;  /* 0x000000181d00720c */ /* 0x002fc80003f06270 */
        /* <DEDUP_REMOVED lines=8> */
[----:B------:R-:W2:Y:S01]  /*1810*/  LDG.E.CONSTANT R8, desc[UR8][R8.64] ;  /* 0x0000000808087981 */ /* 0x000ea2000c1e9900 */
[----:B------:R-:W-:-:S05]  /*1820*/  IMAD R18, R25, 0x104, R10 ;  /* 0x0000010419127824 */ /* 0x000fca00078e020a */
[----:B------:R-:W-:-:S05]  /*1830*/  LEA R27, R27, R18, 0x2 ;  /* 0x000000121b1b7211 */ /* 0x000fca00078e10ff */
[----:B--2---:R2:W-:Y:S02]  /*1840*/  STS [R27], R8 ;  /* 0x000000081b007388 */ /* 0x0045e40000000800 */
.L_x_137:
[----:B------:R-:W-:Y:S05]  /*1850*/  BSYNC.RECONVERGENT B1 ;  /* 0x0000000000017941 */ /* 0x000fea0003800200 */
.L_x_136:
[----:B--2---:R-:W-:Y:S01]  /*1860*/  LOP3.LUT R27, R13, 0x3f, RZ, 0xc0, !PT ;  /* 0x0000003f0d1b7812 */ /* 0x004fe200078ec0ff */
[----:B------:R-:W-:Y:S01]  /*1870*/  BSSY.RECONVERGENT B1, `(.L_x_138) ;  /* 0x0000024000017945 */ /* 0x000fe20003800200 */
[----:B------:R-:W-:Y:S02]  /*1880*/  SHF.R.U32.HI R29, RZ, 0x6, R13 ;  /* 0x00000006ff1d7819 */ /* 0x000fe4000001160d */
[----:B------:R-:W-:Y:S02]  /*1890*/  LEA R31, R2, R27, 0x6 ;  /* 0x0000001b021f7211 */ /* 0x000fe400078e30ff */
[----:B------:R-:W-:Y:S02]  /*18a0*/  LEA R18, R15, R29, 0x4 ;  /* 0x0000001d0f127211 */ /* 0x000fe400078e20ff */
[----:B------:R-:W-:Y:S02]  /*18b0*/  ISETP.GE.U32.AND P0, PT, R31, R14, PT ;  /* 0x0000000e1f00720c */ /* 0x000fe40003f06070 */
[----:B------:R-:W-:-:S02]  /*18c0*/  LOP3.LUT R13, R12, 0x3f, RZ, 0xc0, !PT ;  /* 0x0000003f0c0d7812 */ /* 0x000fc400078ec0ff */
[----:B------:R-:W-:Y:S02]  /*18d0*/  ISETP.LT.U32.AND P0, PT, R18, R17, !P0 ;  /* 0x000000111200720c */ /* 0x000fe40004701070 */
[----:B------:R-:W-:Y:S02]  /*18e0*/  LEA R25, R2, R13, 0x6 ;  /* 0x0000000d02197211 */ /* 0x000fe400078e30ff */
[----:B0-----:R-:W-:Y:S02]  /*18f0*/  MOV R8, UR4 ;  /* 0x0000000400087c02 */ /* 0x001fe40008000f00 */
[----:B------:R-:W-:Y:S02]  /*1900*/  SHF.R.U32.HI R15, RZ, 0x6, R12 ;  /* 0x00000006ff0f7819 */ /* 0x000fe4000001160c */
[----:B------:R-:W-:Y:S02]  /*1910*/  ISETP.GE.U32.AND P1, PT, R25, R14, PT ;  /* 0x0000000e1900720c */ /* 0x000fe40003f26070 */
[----:B------:R-:W-:-:S03]  /*1920*/  LEA R14, R8, R15, 0x4 ;  /* 0x0000000f080e7211 */ /* 0x000fc600078e20ff */
[----:B------:R-:W-:Y:S01]  /*1930*/  @!P0 IMAD R8, R29, 0x104, R10 ;  /* 0x000001041d088824 */ /* 0x000fe200078e020a */
[----:B------:R-:W-:-:S04]  /*1940*/  ISETP.LT.U32.AND P1, PT, R14, R17, !P1 ;  /* 0x000000110e00720c */ /* 0x000fc80004f21070 */
[----:B------:R-:W-:-:S05]  /*1950*/  @!P0 LEA R8, R27, R8, 0x2 ;  /* 0x000000081b088211 */ /* 0x000fca00078e10ff */
[----:B------:R0:W-:Y:S04]  /*1960*/  @!P0 STS [R8], RZ ;  /* 0x000000ff08008388 */ /* 0x0001e80000000800 */
[----:B------:R-:W-:-:S05]  /*1970*/  @!P1 IMAD R24, R15, 0x104, R10 ;  /* 0x000001040f189824 */ /* 0x000fca00078e020a */
[----:B------:R-:W-:Y:S01]  /*1980*/  @!P1 LEA R17, R13, R24, 0x2 ;  /* 0x000000180d119211 */ /* 0x000fe200078e10ff */
[----:B0-----:R-:W-:Y:S06]  /*1990*/  @!P0 BRA `(.L_x_139) ;  /* 0x0000000000448947 */ /* 0x001fec0003800000 */
[----:B------:R-:W0:Y:S08]  /*19a0*/  LDC.64 R8, c[0x0][0x398] ;  /* 0x0000e600ff087b82 */ /* 0x000e300000000a00 */
[----:B------:R-:W2:Y:S01]  /*19b0*/  LDC R24, c[0x0][0x3ac] ;  /* 0x0000eb00ff187b82 */ /* 0x000ea20000000800 */
[----:B0-----:R-:W-:-:S05]  /*19c0*/  IMAD.WIDE.U32 R8, R31, 0x4, R8 ;  /* 0x000000041f087825 */ /* 0x001fca00078e0008 */
[----:B------:R-:W2:Y:S02]  /*19d0*/  LDG.E.CONSTANT R31, desc[UR8][R8.64] ;  /* 0x00000008081f7981 */ /* 0x000ea4000c1e9900 */
[----:B--2---:R-:W-:-:S04]  /*19e0*/  ISETP.GE.AND P0, PT, R31, R24, PT ;  /* 0x000000181f00720c */ /* 0x004fc80003f06270 */
[----:B------:R-:W-:-:S13]  /*19f0*/  ISETP.GT.AND P0, PT, R31, -0x1, !P0 ;  /* 0xffffffff1f00780c */ /* 0x000fda0004704270 */
[----:B-1----:R-:W-:-:S05]  /*1a00*/  @!P0 IMAD R26, R29, 0x104, R10 ;  /* 0x000001041d1a8824 */ /* 0x002fca00078e020a */
[----:B------:R-:W-:-:S05]  /*1a10*/  @!P0 LEA R26, R27, R26, 0x2 ;  /* 0x0000001a1b1a8211 */ /* 0x000fca00078e10ff */
[----:B------:R0:W-:Y:S01]  /*1a20*/  @!P0 STS [R26], RZ ;  /* 0x000000ff1a008388 */ /* 0x0001e20000000800 */
[----:B------:R-:W-:Y:S05]  /*1a30*/  @!P0 BRA `(.L_x_139) ;  /* 0x00000000001c8947 */ /* 0x000fea0003800000 */
[----:B------:R-:W1:Y:S01]  /*1a40*/  LDC.64 R8, c[0x0][0x390] ;  /* 0x0000e400ff087b82 */ /* 0x000e620000000a00 */
[----:B------:R-:W-:-:S04]  /*1a50*/  IMAD R31, R18, R24, R31 ;  /* 0x00000018121f7224 */ /* 0x000fc800078e021f */
[----:B-1----:R-:W-:-:S06]  /*1a60*/  IMAD.WIDE.U32 R8, R31, 0x4, R8 ;  /* 0x000000041f087825 */ /* 0x002fcc00078e0008 */
[----:B------:R-:W2:Y:S01]  /*1a70*/  LDG.E.CONSTANT R8, desc[UR8][R8.64] ;  /* 0x0000000808087981 */ /* 0x000ea2000c1e9900 */
[----:B------:R-:W-:-:S05]  /*1a80*/  IMAD R18, R29, 0x104, R10 ;  /* 0x000001041d127824 */ /* 0x000fca00078e020a */
[----:B------:R-:W-:-:S05]  /*1a90*/  LEA R27, R27, R18, 0x2 ;  /* 0x000000121b1b7211 */ /* 0x000fca00078e10ff */
[----:B--2---:R2:W-:Y:S02]  /*1aa0*/  STS [R27], R8 ;  /* 0x000000081b007388 */ /* 0x0045e40000000800 */
.L_x_139:
[----:B------:R-:W-:Y:S05]  /*1ab0*/  BSYNC.RECONVERGENT B1 ;  /* 0x0000000000017941 */ /* 0x000fea0003800200 */
.L_x_138:
[----:B------:R0:W-:Y:S01]  /*1ac0*/  @!P1 STS [R17], RZ ;  /* 0x000000ff11009388 */ /* 0x0001e20000000800 */
[----:B------:R-:W-:Y:S04]  /*1ad0*/  BSSY.RECONVERGENT B1, `(.L_x_140) ;  /* 0x0000013000017945 */ /* 0x000fe80003800200 */
[----:B------:R-:W-:Y:S05]  /*1ae0*/  @!P1 BRA `(.L_x_141) ;  /* 0x0000000000449947 */ /* 0x000fea0003800000 */
[----:B--2---:R-:W2:Y:S08]  /*1af0*/  LDC.64 R8, c[0x0][0x398] ;  /* 0x0000e600ff087b82 */ /* 0x004eb00000000a00 */
[----:B------:R-:W5:Y:S01]  /*1b00*/  LDC R18, c[0x0][0x3ac] ;  /* 0x0000eb00ff127b82 */ /* 0x000f620000000800 */
[----:B--2---:R-:W-:-:S05]  /*1b10*/  IMAD.WIDE.U32 R8, R25, 0x4, R8 ;  /* 0x0000000419087825 */ /* 0x004fca00078e0008 */
[----:B0-----:R-:W5:Y:S02]  /*1b20*/  LDG.E.CONSTANT R17, desc[UR8][R8.64] ;  /* 0x0000000808117981 */ /* 0x001f64000c1e9900 */
[----:B-----5:R-:W-:-:S04]  /*1b30*/  ISETP.GE.AND P0, PT, R17, R18, PT ;  /* 0x000000121100720c */ /* 0x020fc80003f06270 */
        /* <DEDUP_REMOVED lines=12> */
.L_x_141:
[----:B------:R-:W-:Y:S05]  /*1c00*/  BSYNC.RECONVERGENT B1 ;  /* 0x0000000000017941 */ /* 0x000fea0003800200 */
.L_x_140:
[----:B------:R-:W-:-:S04]  /*1c10*/  IADD3 R15, PT, PT, R12, UR10, RZ ;  /* 0x0000000a0c0f7c10 */ /* 0x000fc8000fffe0ff */
[----:B------:R-:W-:-:S13]  /*1c20*/  ISETP.GE.U32.AND P0, PT, R15, 0x400, PT ;  /* 0x000004000f00780c */ /* 0x000fda0003f06070 */
[----:B------:R-:W-:Y:S05]  /*1c30*/  @!P0 BRA `(.L_x_142) ;  /* 0xfffffff400d88947 */ /* 0x000fea000383ffff */
.L_x_132:
[----:B0-----:R-:W-:Y:S05]  /*1c40*/  BSYNC.RECONVERGENT B0 ;  /* 0x0000000000007941 */ /* 0x001fea0003800200 */
.L_x_131:
[----:B------:R-:W0:Y:S08]  /*1c50*/  S2UR UR7, SR_CgaCtaId ;  /* 0x00000000000779c3 */ /* 0x000e300000008800 */
[----:B------:R-:W-:Y:S01]  /*1c60*/  BAR.SYNC.DEFER_BLOCKING 0x0 ;  /* 0x0000000000007b1d */ /* 0x000fe20000010000 */
[----:B------:R-:W-:-:S04]  /*1c70*/  UIADD3 UR4, UPT, UPT, UR4, 0x1, URZ ;  /* 0x0000000104047890 */ /* 0x000fc8000fffe0ff */
[----:B------:R-:W-:Y:S01]  /*1c80*/  UISETP.NE.AND UP0, UPT, UR4, UR5, UPT ;  /* 0x000000050400728c */ /* 0x000fe2000bf05270 */
[----:B------:R-:W-:Y:S02]  /*1c90*/  UMOV UR6, 0x400 ;  /* 0x0000040000067882 */ /* 0x000fe40000000000 */
[----:B------:R-:W-:-:S04]  /*1ca0*/  UIADD3 UR6, UPT, UPT, UR6, 0x1100, URZ ;  /* 0x0000110006067890 */ /* 0x000fc8000fffe0ff */
[----:B0-----:R-:W-:Y:S01]  /*1cb0*/  ULEA UR6, UR7, UR6, 0x18 ;  /* 0x0000000607067291 */ /* 0x001fe2000f8ec0ff */
[----:B-12---:R-:W-:Y:S04]  /*1cc0*/  LDS.128 R24, [R44+0x40] ;  /* 0x000040002c187984 */ /* 0x006fe80000000c00 */
[----:B------:R-:W-:Y:S01]  /*1cd0*/  LDS.128 R12, [R44+0x80] ;  /* 0x000080002c0c7984 */ /* 0x000fe20000000c00 */
[----:B------:R-:W-:-:S05]  /*1ce0*/  LEA R49, R47, UR6, 0x2 ;  /* 0x000000062f317c11 */ /* 0x000fca000f8e10ff */
[----:B------:R-:W0:Y:S02]  /*1cf0*/  LDS.128 R28, [R49] ;  /* 0x00000000311c7984 */ /* 0x000e240000000c00 */
[C---:B0-----:R-:W-:Y:S01]  /*1d00*/  FFMA R60, R25.reuse, R30, R11 ;  /* 0x0000001e193c7223 */ /* 0x041fe2000000000b */
[C---:B------:R-:W-:Y:S01]  /*1d10*/  FFMA R62, R28.reuse, R25, R19 ;  /* 0x000000191c3e7223 */ /* 0x040fe20000000013 */
[C---:B------:R-:W-:Y:S01]  /*1d20*/  FFMA R69, R25.reuse, R31, R16 ;  /* 0x0000001f19457223 */ /* 0x040fe20000000010 */
[----:B------:R-:W0:Y:S01]  /*1d30*/  LDS.128 R8, [R44] ;  /* 0x000000002c087984 */ /* 0x000e220000000c00 */
[-C--:B------:R-:W-:Y:S01]  /*1d40*/  FFMA R54, R25, R29.reuse, R54 ;  /* 0x0000001d19367223 */ /* 0x080fe20000000036 */
[----:B------:R-:W-:Y:S01]  /*1d50*/  FFMA R58, R28, R14, R57 ;  /* 0x0000000e1c3a7223 */ /* 0x000fe20000000039 */
[C---:B------:R-:W-:Y:S01]  /*1d60*/  FFMA R25, R14.reuse, R29, R59 ;  /* 0x0000001d0e197223 */ /* 0x040fe2000000003b */
[----:B------:R-:W1:Y:S01]  /*1d70*/  LDS.128 R16, [R44+0xc0] ;  /* 0x0000c0002c107984 */ /* 0x000e620000000c00 */
[C---:B------:R-:W-:Y:S01]  /*1d80*/  FFMA R24, R14.reuse, R30, R55 ;  /* 0x0000001e0e187223 */ /* 0x040fe20000000037 */
[----:B------:R-:W-:Y:S01]  /*1d90*/  FFMA R67, R14, R31, R22 ;  /* 0x0000001f0e437223 */ /* 0x000fe20000000016 */
[C---:B0-----:R-:W-:Y:S01]  /*1da0*/  FFMA R64, R8.reuse, R28, R35 ;  /* 0x0000001c08407223 */ /* 0x041fe20000000023 */
[C---:B------:R-:W-:Y:S01]  /*1db0*/  FFMA R56, R8.reuse, R29, R56 ;  /* 0x0000001d08387223 */ /* 0x040fe20000000038 */
[CC--:B------:R-:W-:Y:S01]  /*1dc0*/  FFMA R14, R8.reuse, R30.reuse, R23 ;  /* 0x0000001e080e7223 */ /* 0x0c0fe20000000017 */
[----:B------:R-:W-:Y:S01]  /*1dd0*/  FFMA R13, R8, R31, R20 ;  /* 0x0000001f080d7223 */ /* 0x000fe20000000014 */
[----:B-1----:R-:W-:Y:S01]  /*1de0*/  FFMA R8, R28, R19, R21 ;  /* 0x000000131c087223 */ /* 0x002fe20000000015 */
[C---:B------:R-:W-:Y:S01]  /*1df0*/  FFMA R61, R19.reuse, R29, R32 ;  /* 0x0000001d133d7223 */ /* 0x040fe20000000020 */
[----:B------:R-:W0:Y:S01]  /*1e00*/  LDS.128 R20, [R49+0x100] ;  /* 0x0001000031147984 */ /* 0x000e220000000c00 */
[C---:B------:R-:W-:Y:S01]  /*1e10*/  FFMA R18, R19.reuse, R30, R33 ;  /* 0x0000001e13127223 */ /* 0x040fe20000000021 */
[----:B------:R-:W-:-:S02]  /*1e20*/  FFMA R63, R19, R31, R34 ;  /* 0x0000001f133f7223 */ /* 0x000fc40000000022 */
[----:B------:R-:W1:Y:S04]  /*1e30*/  LDS R28, [R49+0x110] ;  /* 0x00011000311c7984 */ /* 0x000e680000000800 */
[----:B------:R-:W2:Y:S01]  /*1e40*/  LDS.128 R32, [R44+0xd0] ;  /* 0x0000d0002c207984 */ /* 0x000ea20000000c00 */
[----:B0-----:R-:W-:Y:S01]  /*1e50*/  FFMA R59, R9, R22, R56 ;  /* 0x00000016093b7223 */ /* 0x001fe20000000038 */
[-C--:B------:R-:W-:Y:S01]  /*1e60*/  FFMA R65, R21, R26.reuse, R62 ;  /* 0x0000001a15417223 */ /* 0x080fe2000000003e */
[-C--:B------:R-:W-:Y:S01]  /*1e70*/  FFMA R54, R22, R26.reuse, R54 ;  /* 0x0000001a16367223 */ /* 0x080fe20000000036 */
[CC--:B------:R-:W-:Y:S01]  /*1e80*/  FFMA R19, R23.reuse, R26.reuse, R60 ;  /* 0x0000001a17137223 */ /* 0x0c0fe2000000003c */
[C---:B-1----:R-:W-:Y:S01]  /*1e90*/  FFMA R56, R28.reuse, R9, R13 ;  /* 0x000000091c387223 */ /* 0x042fe2000000000d */
[----:B------:R-:W-:Y:S01]  /*1ea0*/  FFMA R13, R23, R15, R24 ;  /* 0x0000000f170d7223 */ /* 0x000fe20000000018 */
[----:B------:R-:W-:Y:S01]  /*1eb0*/  FFMA R55, R9, R23, R14 ;  /* 0x0000001709377223 */ /* 0x000fe2000000000e */
[----:B------:R-:W-:Y:S01]  /*1ec0*/  FFMA R26, R28, R26, R69 ;  /* 0x0000001a1c1a7223 */ /* 0x000fe20000000045 */
[CC--:B------:R-:W-:Y:S01]  /*1ed0*/  FFMA R29, R21.reuse, R15.reuse, R58 ;  /* 0x0000000f151d7223 */ /* 0x0c0fe2000000003a */
[-C--:B------:R-:W-:Y:S01]  /*1ee0*/  FFMA R25, R22, R15.reuse, R25 ;  /* 0x0000000f16197223 */ /* 0x080fe20000000019 */
[----:B------:R-:W-:Y:S01]  /*1ef0*/  FFMA R24, R28, R15, R67 ;  /* 0x0000000f1c187223 */ /* 0x000fe20000000043 */
[C---:B------:R-:W-:Y:S01]  /*1f00*/  FFMA R57, R21.reuse, R9, R64 ;  /* 0x0000000915397223 */ /* 0x040fe20000000040 */
[----:B--2---:R-:W-:Y:S01]  /*1f10*/  FFMA R69, R21, R32, R8 ;  /* 0x0000002015457223 */ /* 0x004fe20000000008 */
[----:B------:R-:W0:Y:S01]  /*1f20*/  LDS.64 R14, [R49+0x210] ;  /* 0x00021000310e7984 */ /* 0x000e220000000a00 */
[C---:B------:R-:W-:Y:S01]  /*1f30*/  FFMA R30, R32.reuse, R22, R61 ;  /* 0x00000016201e7223 */ /* 0x040fe2000000003d */
[----:B------:R-:W-:Y:S01]  /*1f40*/  FFMA R31, R32, R23, R18 ;  /* 0x00000017201f7223 */ /* 0x000fe20000000012 */
[----:B------:R-:W-:Y:S01]  /*1f50*/  FFMA R28, R28, R32, R63 ;  /* 0x000000201c1c7223 */ /* 0x000fe2000000003f */
[----:B------:R-:W1:Y:S04]  /*1f60*/  LDS.64 R8, [R49+0x208] ;  /* 0x0002080031087984 */ /* 0x000e680000000a00 */
[----:B------:R-:W2:Y:S01]  /*1f70*/  LDS.128 R20, [R44+0x90] ;  /* 0x000090002c147984 */ /* 0x000ea20000000c00 */
[-C--:B0-----:R-:W-:Y:S01]  /*1f80*/  FFMA R32, R14, R10.reuse, R55 ;  /* 0x0000000a0e207223 */ /* 0x081fe20000000037 */
[----:B------:R-:W-:Y:S01]  /*1f90*/  FFMA R61, R10, R15, R56 ;  /* 0x0000000f0a3d7223 */ /* 0x000fe20000000038 */
[C---:B------:R-:W-:Y:S01]  /*1fa0*/  FFMA R67, R15.reuse, R33, R28 ;  /* 0x000000210f437223 */ /* 0x040fe2000000001c */
[----:B------:R-:W-:Y:S01]  /*1fb0*/  FFMA R63, R15, R27, R26 ;  /* 0x0000001b0f3f7223 */ /* 0x000fe2000000001a */
[----:B-1----:R-:W-:Y:S01]  /*1fc0*/  FFMA R57, R8, R10, R57 ;  /* 0x0000000a08397223 */ /* 0x002fe20000000039 */
[----:B------:R-:W-:Y:S01]  /*1fd0*/  FFMA R18, R10, R9, R59 ;  /* 0x000000090a127223 */ /* 0x000fe2000000003b */
[CC--:B------:R-:W-:Y:S01]  /*1fe0*/  FFMA R55, R9.reuse, R27.reuse, R54 ;  /* 0x0000001b09377223 */ /* 0x0c0fe20000000036 */
[C---:B------:R-:W-:Y:S01]  /*1ff0*/  FFMA R65, R8.reuse, R27, R65 ;  /* 0x0000001b08417223 */ /* 0x040fe20000000041 */
[-C--:B------:R-:W-:Y:S01]  /*2000*/  FFMA R69, R8, R33.reuse, R69 ;  /* 0x0000002108457223 */ /* 0x080fe20000000045 */
[-C--:B------:R-:W-:Y:S01]  /*2010*/  FFMA R59, R9, R33.reuse, R30 ;  /* 0x00000021093b7223 */ /* 0x080fe2000000001e */
[----:B------:R-:W-:Y:S01]  /*2020*/  FFMA R10, R14, R33, R31 ;  /* 0x000000210e0a7223 */ /* 0x000fe2000000001f */
[-C--:B--2---:R-:W-:Y:S01]  /*2030*/  FFMA R54, R8, R20.reuse, R29 ;  /* 0x0000001408367223 */ /* 0x084fe2000000001d */
[----:B------:R-:W-:Y:S01]  /*2040*/  FFMA R19, R14, R27, R19 ;  /* 0x0000001b0e137223 */ /* 0x000fe20000000013 */
[----:B------:R-:W0:Y:S01]  /*2050*/  LDS.128 R28, [R49+0x310] ;  /* 0x00031000311c7984 */ /* 0x000e220000000c00 */
[C---:B------:R-:W-:Y:S01]  /*2060*/  FFMA R9, R20.reuse, R9, R25 ;  /* 0x0000000914097223 */ /* 0x040fe20000000019 */
[----:B------:R-:W-:Y:S01]  /*2070*/  FFMA R15, R20, R15, R24 ;  /* 0x0000000f140f7223 */ /* 0x000fe20000000018 */
[----:B------:R-:W-:Y:S01]  /*2080*/  FFMA R58, R14, R20, R13 ;  /* 0x000000140e3a7223 */ /* 0x000fe2000000000d */
[----:B------:R-:W1:Y:S04]  /*2090*/  LDS R8, [R49+0x30c] ;  /* 0x00030c0031087984 */ /* 0x000e680000000800 */
[----:B------:R-:W2:Y:S01]  /*20a0*/  LDS.128 R24, [R44+0x50] ;  /* 0x000050002c187984 */ /* 0x000ea20000000c00 */
[C---:B0-----:R-:W-:Y:S01]  /*20b0*/  FFMA R13, R11.reuse, R29, R32 ;  /* 0x0000001d0b0d7223 */ /* 0x041fe20000000020 */
[----:B------:R-:W-:Y:S01]  /*20c0*/  FFMA R14, R11, R30, R61 ;  /* 0x0000001e0b0e7223 */ /* 0x000fe2000000003d */
[-C--:B------:R-:W-:Y:S01]  /*20d0*/  FFMA R56, R28, R21.reuse, R9 ;  /* 0x000000151c387223 */ /* 0x080fe20000000009 */
[----:B------:R-:W-:Y:S01]  /*20e0*/  FFMA R32, R30, R21, R15 ;  /* 0x000000151e207223 */ /* 0x000fe2000000000f */
[C---:B-1----:R-:W-:Y:S01]  /*20f0*/  FFMA R33, R8.reuse, R11, R57 ;  /* 0x0000000b08217223 */ /* 0x042fe20000000039 */
[-C--:B------:R-:W-:Y:S01]  /*2100*/  FFMA R61, R8, R21.reuse, R54 ;  /* 0x00000015083d7223 */ /* 0x080fe20000000036 */
[C---:B------:R-:W-:Y:S01]  /*2110*/  FFMA R57, R29.reuse, R21, R58 ;  /* 0x000000151d397223 */ /* 0x040fe2000000003a */
[CC--:B------:R-:W-:Y:S01]  /*2120*/  FFMA R20, R28.reuse, R34.reuse, R59 ;  /* 0x000000221c147223 */ /* 0x0c0fe2000000003b */
[----:B------:R-:W-:Y:S01]  /*2130*/  FFMA R18, R28, R11, R18 ;  /* 0x0000000b1c127223 */ /* 0x000fe20000000012 */
[CC--:B------:R-:W-:Y:S01]  /*2140*/  FFMA R21, R8.reuse, R34.reuse, R69 ;  /* 0x0000002208157223 */ /* 0x0c0fe20000000045 */
[----:B------:R-:W-:Y:S01]  /*2150*/  FFMA R59, R29, R34, R10 ;  /* 0x000000221d3b7223 */ /* 0x000fe2000000000a */
[----:B--2---:R-:W-:Y:S01]  /*2160*/  FFMA R65, R8, R24, R65 ;  /* 0x0000001808417223 */ /* 0x004fe20000000041 */
[----:B------:R-:W-:Y:S01]  /*2170*/  FFMA R34, R30, R34, R67 ;  /* 0x000000221e227223 */ /* 0x000fe20000000043 */
[----:B------:R-:W0:Y:S01]  /*2180*/  LDS.128 R8, [R49+0x410] ;  /* 0x0004100031087984 */ /* 0x000e220000000c00 */
[----:B------:R-:W-:Y:S01]  /*2190*/  FFMA R54, R28, R24, R55 ;  /* 0x000000181c367223 */ /* 0x000fe20000000037 */
[C---:B------:R-:W-:Y:S01]  /*21a0*/  FFMA R19, R24.reuse, R29, R19 ;  /* 0x0000001d18137223 */ /* 0x040fe20000000013 */
[----:B------:R-:W-:-:S02]  /*21b0*/  FFMA R58, R24, R30, R63 ;  /* 0x0000001e183a7223 */ /* 0x000fc4000000003f */
[----:B------:R-:W1:Y:S01]  /*21c0*/  LDS.128 R28, [R44+0x10] ;  /* 0x000010002c1c7984 */ /* 0x000e620000000c00 */
[CC--:B0-----:R-:W-:Y:S01]  /*21d0*/  FFMA R15, R9.reuse, R25.reuse, R54 ;  /* 0x00000019090f7223 */ /* 0x0c1fe20000000036 */
[----:B------:R-:W-:Y:S01]  /*21e0*/  FFMA R54, R10, R25, R19 ;  /* 0x000000190a367223 */ /* 0x000fe20000000013 */
[-C--:B------:R-:W-:Y:S01]  /*21f0*/  FFMA R19, R9, R22.reuse, R56 ;  /* 0x0000001609137223 */ /* 0x080fe20000000038 */
[C---:B------:R-:W-:Y:S01]  /*2200*/  FFMA R60, R8.reuse, R35, R21 ;  /* 0x00000023083c7223 */ /* 0x040fe20000000015 */
[-C--:B------:R-:W-:Y:S01]  /*2210*/  FFMA R24, R8, R25.reuse, R65 ;  /* 0x0000001908187223 */ /* 0x080fe20000000041 */
[----:B------:R-:W-:Y:S01]  /*2220*/  FFMA R55, R11, R25, R58 ;  /* 0x000000190b377223 */ /* 0x000fe2000000003a */
[-C--:B------:R-:W-:Y:S01]  /*2230*/  FFMA R56, R10, R22.reuse, R57 ;  /* 0x000000160a387223 */ /* 0x080fe20000000039 */
[-C--:B------:R-:W-:Y:S01]  /*2240*/  FFMA R21, R9, R35.reuse, R20 ;  /* 0x0000002309157223 */ /* 0x080fe20000000014 */
[-C--:B------:R-:W-:Y:S01]  /*2250*/  FFMA R58, R8, R22.reuse, R61 ;  /* 0x00000016083a7223 */ /* 0x080fe2000000003d */
[C---:B------:R-:W-:Y:S01]  /*2260*/  FFMA R57, R11.reuse, R22, R32 ;  /* 0x000000160b397223 */ /* 0x040fe20000000020 */
[-C--:B------:R-:W-:Y:S01]  /*2270*/  FFMA R20, R10, R35.reuse, R59 ;  /* 0x000000230a147223 */ /* 0x080fe2000000003b */
[----:B------:R-:W-:Y:S01]  /*2280*/  FFMA R25, R11, R35, R34 ;  /* 0x000000230b197223 */ /* 0x000fe20000000022 */
[C---:B-1----:R-:W-:Y:S01]  /*2290*/  FFMA R62, R28.reuse, R8, R33 ;  /* 0x000000081c3e7223 */ /* 0x042fe20000000021 */
[----:B------:R-:W0:Y:S01]  /*22a0*/  LDS R22, [R49+0x520] ;  /* 0x0005200031167984 */ /* 0x000e220000000800 */
[C---:B------:R-:W-:Y:S01]  /*22b0*/  FFMA R18, R28.reuse, R9, R18 ;  /* 0x000000091c127223 */ /* 0x040fe20000000012 */
[C---:B------:R-:W-:Y:S01]  /*22c0*/  FFMA R64, R28.reuse, R10, R13 ;  /* 0x0000000a1c407223 */ /* 0x040fe2000000000d */
[----:B------:R-:W-:Y:S01]  /*22d0*/  FFMA R63, R28, R11, R14 ;  /* 0x0000000b1c3f7223 */ /* 0x000fe2000000000e */
[----:B------:R-:W1:Y:S04]  /*22e0*/  LDS.128 R32, [R49+0x510] ;  /* 0x0005100031207984 */ /* 0x000e680000000c00 */
[----:B------:R-:W2:Y:S01]  /*22f0*/  LDS.128 R8, [R44+0xe0] ;  /* 0x0000e0002c087984 */ /* 0x000ea20000000c00 */
[-C--:B0-----:R-:W-:Y:S01]  /*2300*/  FFMA R28, R22, R29.reuse, R63 ;  /* 0x0000001d161c7223 */ /* 0x081fe2000000003f */
[----:B-1----:R-:W-:Y:S01]  /*2310*/  FFMA R61, R33, R29, R62 ;  /* 0x0000001d213d7223 */ /* 0x002fe2000000003e */
[C---:B------:R-:W-:Y:S01]  /*2320*/  FFMA R59, R29.reuse, R34, R18 ;  /* 0x000000221d3b7223 */ /* 0x040fe20000000012 */
[----:B------:R-:W-:Y:S01]  /*2330*/  FFMA R13, R29, R35, R64 ;  /* 0x000000231d0d7223 */ /* 0x000fe20000000040 */
[-C--:B------:R-:W-:Y:S01]  /*2340*/  FFMA R29, R33, R26.reuse, R24 ;  /* 0x0000001a211d7223 */ /* 0x080fe20000000018 */
[-C--:B------:R-:W-:Y:S01]  /*2350*/  FFMA R24, R34, R26.reuse, R15 ;  /* 0x0000001a22187223 */ /* 0x080fe2000000000f */
[-C--:B------:R-:W-:Y:S01]  /*2360*/  FFMA R54, R35, R26.reuse, R54 ;  /* 0x0000001a23367223 */ /* 0x080fe20000000036 */
[----:B------:R-:W-:Y:S01]  /*2370*/  FFMA R26, R22, R26, R55 ;  /* 0x0000001a161a7223 */ /* 0x000fe20000000037 */
[-C--:B------:R-:W-:Y:S01]  /*2380*/  FFMA R32, R33, R23.reuse, R58 ;  /* 0x0000001721207223 */ /* 0x080fe2000000003a */
[-C--:B------:R-:W-:Y:S01]  /*2390*/  FFMA R55, R34, R23.reuse, R19 ;  /* 0x0000001722377223 */ /* 0x080fe20000000013 */
[-C--:B------:R-:W-:Y:S01]  /*23a0*/  FFMA R56, R35, R23.reuse, R56 ;  /* 0x0000001723387223 */ /* 0x080fe20000000038 */
[----:B------:R-:W0:Y:S01]  /*23b0*/  LDS.64 R14, [R49+0x618] ;  /* 0x00061800310e7984 */ /* 0x000e220000000a00 */
[----:B------:R-:W-:Y:S01]  /*23c0*/  FFMA R58, R22, R23, R57 ;  /* 0x00000017163a7223 */ /* 0x000fe20000000039 */
[C---:B--2---:R-:W-:Y:S01]  /*23d0*/  FFMA R34, R8.reuse, R34, R21 ;  /* 0x0000002208227223 */ /* 0x044fe20000000015 */
[----:B------:R-:W-:Y:S01]  /*23e0*/  FFMA R35, R8, R35, R20 ;  /* 0x0000002308237223 */ /* 0x000fe20000000014 */
[----:B------:R-:W1:Y:S01]  /*23f0*/  LDS.64 R18, [R49+0x620] ;  /* 0x0006200031127984 */ /* 0x000e620000000a00 */
[-C--:B------:R-:W-:Y:S01]  /*2400*/  FFMA R25, R22, R8.reuse, R25 ;  /* 0x0000000816197223 */ /* 0x080fe20000000019 */
[----:B------:R-:W-:-:S02]  /*2410*/  FFMA R33, R33, R8, R60 ;  /* 0x0000000821217223 */ /* 0x000fc4000000003c */
[----:B------:R-:W2:Y:S01]  /*2420*/  LDS.128 R20, [R44+0xa0] ;  /* 0x0000a0002c147984 */ /* 0x000ea20000000c00 */
[-C--:B0-----:R-:W-:Y:S01]  /*2430*/  FFMA R8, R14, R30.reuse, R61 ;  /* 0x0000001e0e087223 */ /* 0x081fe2000000003d */
[----:B------:R-:W-:Y:S01]  /*2440*/  FFMA R59, R30, R15, R59 ;  /* 0x0000000f1e3b7223 */ /* 0x000fe2000000003b */
[----:B------:R-:W-:Y:S01]  /*2450*/  FFMA R29, R14, R27, R29 ;  /* 0x0000001b0e1d7223 */ /* 0x000fe2000000001d */
[----:B-1----:R-:W-:Y:S01]  /*2460*/  FFMA R60, R18, R30, R13 ;  /* 0x0000001e123c7223 */ /* 0x002fe2000000000d */
[----:B------:R-:W-:Y:S01]  /*2470*/  FFMA R61, R30, R19, R28 ;  /* 0x000000131e3d7223 */ /* 0x000fe2000000001c */
[-C--:B------:R-:W-:Y:S01]  /*2480*/  FFMA R28, R14, R9.reuse, R33 ;  /* 0x000000090e1c7223 */ /* 0x080fe20000000021 */
[CC--:B------:R-:W-:Y:S01]  /*2490*/  FFMA R30, R15.reuse, R9.reuse, R34 ;  /* 0x000000090f1e7223 */ /* 0x0c0fe20000000022 */
[----:B------:R-:W-:Y:S01]  /*24a0*/  FFMA R62, R18, R9, R35 ;  /* 0x00000009123e7223 */ /* 0x000fe20000000023 */
[-C--:B--2---:R-:W-:Y:S01]  /*24b0*/  FFMA R64, R14, R20.reuse, R32 ;  /* 0x000000140e407223 */ /* 0x084fe20000000020 */
[----:B------:R-:W-:Y:S01]  /*24c0*/  FFMA R63, R20, R15, R55 ;  /* 0x0000000f143f7223 */ /* 0x000fe20000000037 */
[----:B------:R-:W0:Y:S01]  /*24d0*/  LDS.128 R32, [R49+0x720] ;  /* 0x0007200031207984 */ /* 0x000e220000000c00 */
[CC--:B------:R-:W-:Y:S01]  /*24e0*/  FFMA R57, R18.reuse, R27.reuse, R54 ;  /* 0x0000001b12397223 */ /* 0x0c0fe20000000036 */
[-C--:B------:R-:W-:Y:S01]  /*24f0*/  FFMA R13, R15, R27.reuse, R24 ;  /* 0x0000001b0f0d7223 */ /* 0x080fe20000000018 */
[C---:B------:R-:W-:Y:S01]  /*2500*/  FFMA R54, R19.reuse, R27, R26 ;  /* 0x0000001b13367223 */ /* 0x040fe2000000001a */
[----:B------:R-:W1:Y:S01]  /*2510*/  LDS R55, [R49+0x71c] ;  /* 0x00071c0031377984 */ /* 0x000e620000000800 */
[----:B------:R-:W-:Y:S01]  /*2520*/  FFMA R9, R19, R9, R25 ;  /* 0x0000000913097223 */ /* 0x000fe20000000019 */
[----:B------:R-:W-:Y:S01]  /*2530*/  FFMA R56, R18, R20, R56 ;  /* 0x0000001412387223 */ /* 0x000fe20000000038 */
[----:B------:R-:W-:Y:S01]  /*2540*/  FFMA R65, R20, R19, R58 ;  /* 0x0000001314417223 */ /* 0x000fe2000000003a */
[----:B------:R-:W2:Y:S01]  /*2550*/  LDS.128 R24, [R44+0x60] ;  /* 0x000060002c187984 */ /* 0x000ea20000000c00 */
[----:B0-----:R-:W-:Y:S01]  /*2560*/  FFMA R18, R31, R34, R61 ;  /* 0x000000221f127223 */ /* 0x001fe2000000003d */
[----:B------:R-:W-:Y:S01]  /*2570*/  FFMA R14, R32, R31, R59 ;  /* 0x0000001f200e7223 */ /* 0x000fe2000000003b */
[-C--:B------:R-:W-:Y:S01]  /*2580*/  FFMA R19, R33, R21.reuse, R56 ;  /* 0x0000001521137223 */ /* 0x080fe20000000038 */
[----:B------:R-:W-:Y:S01]  /*2590*/  FFMA R20, R34, R21, R65 ;  /* 0x0000001522147223 */ /* 0x000fe20000000041 */
[C---:B-1----:R-:W-:Y:S01]  /*25a0*/  FFMA R61, R55.reuse, R31, R8 ;  /* 0x0000001f373d7223 */ /* 0x042fe20000000008 */
[CC--:B------:R-:W-:Y:S01]  /*25b0*/  FFMA R59, R55.reuse, R21.reuse, R64 ;  /* 0x00000015373b7223 */ /* 0x0c0fe20000000040 */
[C---:B------:R-:W-:Y:S01]  /*25c0*/  FFMA R8, R32.reuse, R21, R63 ;  /* 0x0000001520087223 */ /* 0x040fe2000000003f */
[-C--:B------:R-:W-:Y:S01]  /*25d0*/  FFMA R21, R55, R10.reuse, R28 ;  /* 0x0000000a37157223 */ /* 0x080fe2000000001c */
[-C--:B------:R-:W-:Y:S01]  /*25e0*/  FFMA R15, R31, R33.reuse, R60 ;  /* 0x000000211f0f7223 */ /* 0x080fe2000000003c */
[----:B------:R-:W-:Y:S01]  /*25f0*/  FFMA R56, R32, R10, R30 ;  /* 0x0000000a20387223 */ /* 0x000fe2000000001e */
[----:B--2---:R-:W-:Y:S01]  /*2600*/  FFMA R55, R55, R24, R29 ;  /* 0x0000001837377223 */ /* 0x004fe2000000001d */
[-C--:B------:R-:W-:Y:S01]  /*2610*/  FFMA R63, R33, R10.reuse, R62 ;  /* 0x0000000a213f7223 */ /* 0x080fe2000000003e */
[----:B------:R-:W0:Y:S01]  /*2620*/  LDS.128 R28, [R49+0x820] ;  /* 0x00082000311c7984 */ /* 0x000e220000000c00 */
[----:B------:R-:W-:Y:S01]  /*2630*/  FFMA R10, R34, R10, R9 ;  /* 0x0000000a220a7223 */ /* 0x000fe20000000009 */
[----:B------:R-:W-:Y:S01]  /*2640*/  FFMA R58, R32, R24, R13 ;  /* 0x00000018203a7223 */ /* 0x000fe2000000000d */
[C---:B------:R-:W-:Y:S01]  /*2650*/  FFMA R57, R24.reuse, R33, R57 ;  /* 0x0000002118397223 */ /* 0x040fe20000000039 */
[----:B------:R-:W-:-:S02]  /*2660*/  FFMA R60, R24, R34, R54 ;  /* 0x00000022183c7223 */ /* 0x000fc40000000036 */
[----:B------:R-:W1:Y:S01]  /*2670*/  LDS.128 R32, [R44+0x20] ;  /* 0x000020002c207984 */ /* 0x000e620000000c00 */
[-C--:B0-----:R-:W-:Y:S01]  /*2680*/  FFMA R54, R28, R25.reuse, R55 ;  /* 0x000000191c367223 */ /* 0x081fe20000000037 */
[-C--:B------:R-:W-:Y:S01]  /*2690*/  FFMA R13, R29, R25.reuse, R58 ;  /* 0x000000191d0d7223 */ /* 0x080fe2000000003a */
[-C--:B------:R-:W-:Y:S01]  /*26a0*/  FFMA R24, R30, R25.reuse, R57 ;  /* 0x000000191e187223 */ /* 0x080fe20000000039 */
        /* <DEDUP_REMOVED lines=9> */
[----:B------:R-:W0:Y:S01]  /*2740*/  LDS R56, [R49+0x930] ;  /* 0x0009300031387984 */ /* 0x000e220000000800 */
[C---:B-1----:R-:W-:Y:S01]  /*2750*/  FFMA R66, R32.reuse, R30, R15 ;  /* 0x0000001e20427223 */ /* 0x042fe2000000000f */
[C---:B------:R-:W-:Y:S01]  /*2760*/  FFMA R64, R32.reuse, R28, R61 ;  /* 0x0000001c20407223 */ /* 0x040fe2000000003d */
[C---:B------:R-:W-:Y:S01]  /*2770*/  FFMA R14, R32.reuse, R29, R14 ;  /* 0x0000001d200e7223 */ /* 0x040fe2000000000e */
[----:B------:R-:W1:Y:S01]  /*2780*/  LDS.128 R8, [R49+0x920] ;  /* 0x0009200031087984 */ /* 0x000e620000000c00 */
[----:B------:R-:W-:-:S03]  /*2790*/  FFMA R15, R32, R31, R18 ;  /* 0x0000001f200f7223 */ /* 0x000fc60000000012 */
[----:B------:R-:W2:Y:S04]  /*27a0*/  LDS.128 R28, [R44+0xf0] ;  /* 0x0000f0002c1c7984 */ /* 0x000ea80000000c00 */
[----:B------:R-:W5:Y:S01]  /*27b0*/  LDS.64 R18, [R49+0xa30] ;  /* 0x000a300031127984 */ /* 0x000f620000000a00 */
[C---:B0-----:R-:W-:Y:S01]  /*27c0*/  FFMA R32, R56.reuse, R33, R15 ;  /* 0x0000002138207223 */ /* 0x041fe2000000000f */
[----:B------:R-:W-:Y:S01]  /*27d0*/  FFMA R22, R56, R23, R22 ;  /* 0x0000001738167223 */ /* 0x000fe20000000016 */
        /* <DEDUP_REMOVED lines=9> */
[----:B------:R-:W-:Y:S01]  /*2870*/  FFMA R65, R11, R23, R60 ;  /* 0x000000170b417223 */ /* 0x000fe2000000003c */
[C---:B--2---:R-:W-:Y:S01]  /*2880*/  FFMA R24, R28.reuse, R10, R21 ;  /* 0x0000000a1c187223 */ /* 0x044fe20000000015 */
[-C--:B------:R-:W-:Y:S01]  /*2890*/  FFMA R23, R9, R28.reuse, R62 ;  /* 0x0000001c09177223 */ /* 0x080fe2000000003e */
[----:B------:R-:W0:Y:S01]  /*28a0*/  LDS.64 R14, [R49+0xa28] ;  /* 0x000a2800310e7984 */ /* 0x000e220000000a00 */
[----:B------:R-:W-:Y:S01]  /*28b0*/  FFMA R21, R28, R11, R20 ;  /* 0x0000000b1c157223 */ /* 0x000fe20000000014 */
[----:B------:R-:W-:Y:S01]  /*28c0*/  FFMA R20, R56, R28, R57 ;  /* 0x0000001c38147223 */ /* 0x000fe20000000039 */
[CC--:B-----5:R-:W-:Y:S01]  /*28d0*/  FFMA R56, R18.reuse, R34.reuse, R59 ;  /* 0x0000002212387223 */ /* 0x0e0fe2000000003b */
[----:B------:R-:W1:Y:S01]  /*28e0*/  LDS.128 R8, [R44+0xb0] ;  /* 0x0000b0002c087984 */ /* 0x000e620000000c00 */
[----:B------:R-:W-:Y:S01]  /*28f0*/  FFMA R13, R18, R27, R13 ;  /* 0x0000001b120d7223 */ /* 0x000fe2000000000d */
[----:B------:R-:W-:Y:S01]  /*2900*/  FFMA R59, R34, R19, R32 ;  /* 0x00000013223b7223 */ /* 0x000fe20000000020 */
[----:B------:R-:W-:Y:S01]  /*2910*/  FFMA R32, R18, R29, R21 ;  /* 0x0000001d12207223 */ /* 0x000fe20000000015 */
[----:B------:R-:W-:Y:S01]  /*2920*/  LDS R62, [R49+0xd40] ;  /* 0x000d4000313e7984 */ /* 0x000fe20000000800 */
[C---:B0-----:R-:W-:Y:S01]  /*2930*/  FFMA R28, R14.reuse, R34, R63 ;  /* 0x000000220e1c7223 */ /* 0x041fe2000000003f */
[-C--:B------:R-:W-:Y:S01]  /*2940*/  FFMA R57, R15, R27.reuse, R54 ;  /* 0x0000001b0f397223 */ /* 0x080fe20000000036 */
[CC--:B------:R-:W-:Y:S01]  /*2950*/  FFMA R33, R14.reuse, R27.reuse, R33 ;  /* 0x0000001b0e217223 */ /* 0x0c0fe20000000021 */
[----:B------:R-:W-:Y:S01]  /*2960*/  FFMA R63, R19, R27, R26 ;  /* 0x0000001b133f7223 */ /* 0x000fe2000000001a */
[----:B------:R-:W-:Y:S01]  /*2970*/  FFMA R69, R15, R29, R24 ;  /* 0x0000001d0f457223 */ /* 0x000fe20000000018 */
[-C--:B-1----:R-:W-:Y:S01]  /*2980*/  FFMA R54, R14, R8.reuse, R25 ;  /* 0x000000080e367223 */ /* 0x082fe20000000019 */
[----:B------:R-:W-:Y:S01]  /*2990*/  FFMA R61, R34, R15, R61 ;  /* 0x0000000f223d7223 */ /* 0x000fe2000000003d */
[----:B------:R-:W0:Y:S01]  /*29a0*/  LDS.128 R24, [R49+0xb30] ;  /* 0x000b300031187984 */ /* 0x000e220000000c00 */
[-C--:B------:R-:W-:Y:S01]  /*29b0*/  FFMA R67, R14, R29.reuse, R23 ;  /* 0x0000001d0e437223 */ /* 0x080fe20000000017 */
[----:B------:R-:W-:Y:S01]  /*29c0*/  FFMA R60, R18, R8, R65 ;  /* 0x00000008123c7223 */ /* 0x000fe20000000041 */
[----:B------:R-:W-:Y:S01]  /*29d0*/  FFMA R29, R19, R29, R20 ;  /* 0x0000001d131d7223 */ /* 0x000fe20000000014 */
[----:B------:R-:W1:Y:S01]  /*29e0*/  LDS R34, [R49+0xb2c] ;  /* 0x000b2c0031227984 */ /* 0x000e620000000800 */
[C---:B------:R-:W-:Y:S01]  /*29f0*/  FFMA R65, R8.reuse, R19, R22 ;  /* 0x0000001308417223 */ /* 0x040fe20000000016 */
[----:B------:R-:W-:-:S02]  /*2a00*/  FFMA R58, R8, R15, R55 ;  /* 0x0000000f083a7223 */ /* 0x000fc40000000037 */
[----:B------:R-:W2:Y:S01]  /*2a10*/  LDS.128 R20, [R44+0x70] ;  /* 0x000070002c147984 */ /* 0x000ea20000000c00 */
[----:B0-----:R-:W-:Y:S01]  /*2a20*/  FFMA R14, R35, R26, R59 ;  /* 0x0000001a230e7223 */ /* 0x001fe2000000003b */
[CC--:B------:R-:W-:Y:S01]  /*2a30*/  FFMA R18, R24.reuse, R9.reuse, R58 ;  /* 0x0000000918127223 */ /* 0x0c0fe2000000003a */
[C---:B------:R-:W-:Y:S01]  /*2a40*/  FFMA R19, R25.reuse, R9, R60 ;  /* 0x0000000919137223 */ /* 0x040fe2000000003c */
[-C--:B------:R-:W-:Y:S01]  /*2a50*/  FFMA R8, R24, R35.reuse, R61 ;  /* 0x0000002318087223 */ /* 0x080fe2000000003d */
[C---:B-1----:R-:W-:Y:S01]  /*2a60*/  FFMA R59, R34.reuse, R35, R28 ;  /* 0x00000023223b7223 */ /* 0x042fe2000000001c */
[-C--:B------:R-:W-:Y:S01]  /*2a70*/  FFMA R55, R34, R9.reuse, R54 ;  /* 0x0000000922377223 */ /* 0x080fe20000000036 */
[----:B------:R-:W-:Y:S01]  /*2a80*/  FFMA R28, R26, R9, R65 ;  /* 0x000000091a1c7223 */ /* 0x000fe20000000041 */
[-C--:B------:R-:W-:Y:S01]  /*2a90*/  FFMA R67, R34, R30.reuse, R67 ;  /* 0x0000001e22437223 */ /* 0x080fe20000000043 */
[-C--:B------:R-:W-:Y:S01]  /*2aa0*/  FFMA R54, R24, R30.reuse, R69 ;  /* 0x0000001e18367223 */ /* 0x080fe20000000045 */
[-C--:B------:R-:W-:Y:S01]  /*2ab0*/  FFMA R9, R25, R30.reuse, R32 ;  /* 0x0000001e19097223 */ /* 0x080fe20000000020 */
[----:B------:R-:W-:Y:S01]  /*2ac0*/  FFMA R30, R26, R30, R29 ;  /* 0x0000001e1a1e7223 */ /* 0x000fe2000000001d */
[-C--:B------:R-:W-:Y:S01]  /*2ad0*/  FFMA R15, R35, R25.reuse, R56 ;  /* 0x00000019230f7223 */ /* 0x080fe20000000038 */
[-C--:B--2---:R-:W-:Y:S01]  /*2ae0*/  FFMA R29, R34, R20.reuse, R33 ;  /* 0x00000014221d7223 */ /* 0x084fe20000000021 */
[----:B------:R-:W-:Y:S01]  /*2af0*/  FFMA R58, R24, R20, R57 ;  /* 0x00000014183a7223 */ /* 0x000fe20000000039 */
[----:B------:R-:W0:Y:S01]  /*2b00*/  LDS.128 R32, [R49+0xc30] ;  /* 0x000c300031207984 */ /* 0x000e220000000c00 */
[C---:B------:R-:W-:Y:S01]  /*2b10*/  FFMA R57, R20.reuse, R25, R13 ;  /* 0x0000001914397223 */ /* 0x040fe2000000000d */
[----:B------:R-:W-:-:S02]  /*2b20*/  FFMA R60, R20, R26, R63 ;  /* 0x0000001a143c7223 */ /* 0x000fc4000000003f */
[----:B------:R-:W1:Y:S01]  /*2b30*/  LDS.128 R24, [R44+0x30] ;  /* 0x000030002c187984 */ /* 0x000e620000000c00 */
[-C--:B0-----:R-:W-:Y:S01]  /*2b40*/  FFMA R13, R33, R21.reuse, R58 ;  /* 0x00000015210d7223 */ /* 0x081fe2000000003a */
[-C--:B------:R-:W-:Y:S01]  /*2b50*/  FFMA R20, R34, R21.reuse, R57 ;  /* 0x0000001522147223 */ /* 0x080fe20000000039 */
[CC--:B------:R-:W-:Y:S01]  /*2b60*/  FFMA R56, R32.reuse, R21.reuse, R29 ;  /* 0x0000001520387223 */ /* 0x0c0fe2000000001d */
[----:B------:R-:W-:Y:S01]  /*2b70*/  FFMA R57, R35, R21, R60 ;  /* 0x0000001523397223 */ /* 0x000fe2000000003c */
[-C--:B------:R-:W-:Y:S01]  /*2b80*/  FFMA R58, R32, R10.reuse, R55 ;  /* 0x0000000a203a7223 */ /* 0x080fe20000000037 */
[CC--:B------:R-:W-:Y:S01]  /*2b90*/  FFMA R21, R33.reuse, R10.reuse, R18 ;  /* 0x0000000a21157223 */ /* 0x0c0fe20000000012 */
[-C--:B------:R-:W-:Y:S01]  /*2ba0*/  FFMA R55, R33, R31.reuse, R54 ;  /* 0x0000001f21377223 */ /* 0x080fe20000000036 */
[CC--:B------:R-:W-:Y:S01]  /*2bb0*/  FFMA R18, R34.reuse, R10.reuse, R19 ;  /* 0x0000000a22127223 */ /* 0x0c0fe20000000013 */
[-C--:B------:R-:W-:Y:S01]  /*2bc0*/  FFMA R54, R34, R31.reuse, R9 ;  /* 0x0000001f22367223 */ /* 0x080fe20000000009 */
[C---:B------:R-:W-:Y:S01]  /*2bd0*/  FFMA R10, R35.reuse, R10, R28 ;  /* 0x0000000a230a7223 */ /* 0x040fe2000000001c */
[-C--:B------:R-:W-:Y:S01]  /*2be0*/  FFMA R60, R32, R31.reuse, R67 ;  /* 0x0000001f203c7223 */ /* 0x080fe20000000043 */
[----:B------:R-:W-:Y:S01]  /*2bf0*/  FFMA R9, R35, R31, R30 ;  /* 0x0000001f23097223 */ /* 0x000fe2000000001e */
[C---:B-1----:R-:W-:Y:S01]  /*2c00*/  FFMA R66, R24.reuse, R34, R15 ;  /* 0x0000002218427223 */ /* 0x042fe2000000000f */
[----:B------:R-:W0:Y:S01]  /*2c10*/  LDS.128 R28, [R49+0xd30] ;  /* 0x000d3000311c7984 */ /* 0x000e220000000c00 */
[C---:B------:R-:W-:Y:S01]  /*2c20*/  FFMA R64, R24.reuse, R32, R59 ;  /* 0x0000002018407223 */ /* 0x040fe2000000003b */
[C---:B------:R-:W-:Y:S01]  /*2c30*/  FFMA R8, R24.reuse, R33, R8 ;  /* 0x0000002118087223 */ /* 0x040fe20000000008 */
[----:B------:R-:W-:-:S02]  /*2c40*/  FFMA R15, R24, R35, R14 ;  /* 0x00000023180f7223 */ /* 0x000fc4000000000e */
[----:B------:R-:W1:Y:S01]  /*2c50*/  LDS.128 R32, [R44+0x100] ;  /* 0x000100002c207984 */ /* 0x000e620000000c00 */
[----:B0-----:R-:W-:Y:S01]  /*2c60*/  FFMA R63, R29, R25, R64 ;  /* 0x000000191d3f7223 */ /* 0x001fe20000000040 */
[C---:B------:R-:W-:Y:S01]  /*2c70*/  FFMA R61, R25.reuse, R30, R8 ;  /* 0x0000001e193d7223 */ /* 0x040fe20000000008 */
[----:B------:R-:W-:Y:S01]  /*2c80*/  FFMA R59, R25, R31, R66 ;  /* 0x0000001f193b7223 */ /* 0x000fe20000000042 */
[----:B------:R-:W-:Y:S01]  /*2c90*/  FFMA R25, R62, R25, R15 ;  /* 0x000000193e197223 */ /* 0x000fe2000000000f */
[-C--:B------:R-:W-:Y:S01]  /*2ca0*/  FFMA R56, R29, R22.reuse, R56 ;  /* 0x000000161d387223 */ /* 0x080fe20000000038 */
[----:B------:R-:W0:Y:S01]  /*2cb0*/  LDS.64 R14, [R49+0xe38] ;  /* 0x000e3800310e7984 */ /* 0x000e220000000a00 */
[-C--:B------:R-:W-:Y:S01]  /*2cc0*/  FFMA R24, R30, R22.reuse, R13 ;  /* 0x000000161e187223 */ /* 0x080fe2000000000d */
[CC--:B------:R-:W-:Y:S01]  /*2cd0*/  FFMA R20, R31.reuse, R22.reuse, R20 ;  /* 0x000000161f147223 */ /* 0x0c0fe20000000014 */
[----:B------:R-:W-:Y:S01]  /*2ce0*/  FFMA R22, R62, R22, R57 ;  /* 0x000000163e167223 */ /* 0x000fe20000000039 */
[-C--:B------:R-:W-:Y:S01]  /*2cf0*/  FFMA R57, R31, R11.reuse, R18 ;  /* 0x0000000b1f397223 */ /* 0x080fe20000000012 */
[----:B------:R-:W-:Y:S01]  /*2d00*/  FFMA R21, R30, R11, R21 ;  /* 0x0000000b1e157223 */ /* 0x000fe20000000015 */
[----:B------:R-:W2:Y:S01]  /*2d10*/  LDS.64 R18, [R49+0xe40] ;  /* 0x000e400031127984 */ /* 0x000ea20000000a00 */
[C---:B-1----:R-:W-:Y:S01]  /*2d20*/  FFMA R60, R29.reuse, R32, R60 ;  /* 0x000000201d3c7223 */ /* 0x042fe2000000003c */
[C---:B------:R-:W-:Y:S01]  /*2d30*/  FFMA R30, R32.reuse, R30, R55 ;  /* 0x0000001e201e7223 */ /* 0x040fe20000000037 */
[----:B------:R-:W-:Y:S01]  /*2d40*/  FFMA R54, R32, R31, R54 ;  /* 0x0000001f20367223 */ /* 0x000fe20000000036 */
[-C--:B------:R-:W-:Y:S01]  /*2d50*/  FFMA R13, R29, R11.reuse, R58 ;  /* 0x0000000b1d0d7223 */ /* 0x080fe2000000003a */
[C---:B------:R-:W-:Y:S01]  /*2d60*/  FFMA R28, R62.reuse, R11, R10 ;  /* 0x0000000b3e1c7223 */ /* 0x040fe2000000000a */
[----:B------:R-:W-:Y:S01]  /*2d70*/  FFMA R32, R62, R32, R9 ;  /* 0x000000203e207223 */ /* 0x000fe20000000009 */
[----:B------:R-:W1:Y:S04]  /*2d80*/  LDS R29, [R49+0xf3c] ;  /* 0x000f3c00311d7984 */ /* 0x000e680000000800 */
[----:B------:R5:W3:Y:S01]  /*2d90*/  LDS.128 R8, [R49+0xf40] ;  /* 0x000f400031087984 */ /* 0x000ae20000000c00 */
[C---:B0-----:R-:W-:Y:S01]  /*2da0*/  FFMA R31, R14.reuse, R23, R56 ;  /* 0x000000170e1f7223 */ /* 0x041fe20000000038 */
[-C--:B------:R-:W-:Y:S01]  /*2db0*/  FFMA R56, R14, R16.reuse, R13 ;  /* 0x000000100e387223 */ /* 0x080fe2000000000d */
[----:B------:R-:W-:Y:S01]  /*2dc0*/  FFMA R61, R26, R15, R61 ;  /* 0x0000000f1a3d7223 */ /* 0x000fe2000000003d */
[C---:B------:R-:W-:Y:S01]  /*2dd0*/  FFMA R13, R15.reuse, R23, R24 ;  /* 0x000000170f0d7223 */ /* 0x040fe20000000018 */
[C---:B------:R-:W-:Y:S01]  /*2de0*/  FFMA R55, R15.reuse, R16, R21 ;  /* 0x000000100f377223 */ /* 0x040fe20000000015 */
[CC--:B------:R-:W-:Y:S01]  /*2df0*/  FFMA R58, R14.reuse, R26.reuse, R63 ;  /* 0x0000001a0e3a7223 */ /* 0x0c0fe2000000003f */
[-C--:B------:R-:W-:Y:S01]  /*2e00*/  FFMA R15, R15, R33.reuse, R30 ;  /* 0x000000210f0f7223 */ /* 0x080fe2000000001e */
[----:B------:R-:W-:Y:S01]  /*2e10*/  FFMA R63, R14, R33, R60 ;  /* 0x000000210e3f7223 */ /* 0x000fe2000000003c */
[----:B--2---:R-:W-:Y:S01]  /*2e20*/  FFMA R30, R18, R26, R59 ;  /* 0x0000001a121e7223 */ /* 0x004fe2000000003b */
[----:B------:R-:W-:Y:S01]  /*2e30*/  FFMA R59, R26, R19, R25 ;  /* 0x000000131a3b7223 */ /* 0x000fe20000000019 */
[C---:B------:R-:W-:Y:S01]  /*2e40*/  FFMA R24, R18.reuse, R23, R20 ;  /* 0x0000001712187223 */ /* 0x040fe20000000014 */
[CC--:B------:R-:W-:Y:S01]  /*2e50*/  FFMA R14, R18.reuse, R16.reuse, R57 ;  /* 0x00000010120e7223 */ /* 0x0c0fe20000000039 */
[----:B------:R-:W-:Y:S01]  /*2e60*/  FFMA R18, R18, R33, R54 ;  /* 0x0000002112127223 */ /* 0x000fe20000000036 */
[C---:B-----5:R-:W-:Y:S01]  /*2e70*/  FFMA R49, R19.reuse, R23, R22 ;  /* 0x0000001713317223 */ /* 0x060fe20000000016 */
[C---:B------:R-:W-:Y:S01]  /*2e80*/  FFMA R25, R19.reuse, R16, R28 ;  /* 0x0000001013197223 */ /* 0x040fe2000000001c */
[----:B------:R-:W-:Y:S01]  /*2e90*/  FFMA R65, R19, R33, R32 ;  /* 0x0000002113417223 */ /* 0x000fe20000000020 */
[-C--:B-1----:R-:W-:Y:S01]  /*2ea0*/  FFMA R57, R29, R17.reuse, R56 ;  /* 0x000000111d397223 */ /* 0x082fe20000000038 */
[----:B---3--:R-:W-:Y:S01]  /*2eb0*/  FFMA R20, R27, R10, R59 ;  /* 0x0000000a1b147223 */ /* 0x008fe2000000003b */
[-C--:B------:R-:W-:Y:S01]  /*2ec0*/  FFMA R21, R29, R34.reuse, R63 ;  /* 0x000000221d157223 */ /* 0x080fe2000000003f */
[C---:B------:R-:W-:Y:S01]  /*2ed0*/  FFMA R59, R8.reuse, R17, R55 ;  /* 0x00000011083b7223 */ /* 0x040fe20000000037 */
[CC--:B------:R-:W-:Y:S01]  /*2ee0*/  FFMA R32, R8.reuse, R34.reuse, R15 ;  /* 0x0000002208207223 */ /* 0x0c0fe2000000000f */
[----:B------:R-:W-:Y:S01]  /*2ef0*/  FFMA R33, R9, R34, R18 ;  /* 0x0000002209217223 */ /* 0x000fe20000000012 */
[CC--:B------:R-:W-:Y:S01]  /*2f00*/  FFMA R35, R29.reuse, R27.reuse, R58 ;  /* 0x0000001b1d237223 */ /* 0x0c0fe2000000003a */
[-C--:B------:R-:W-:Y:S01]  /*2f10*/  FFMA R19, R29, R12.reuse, R31 ;  /* 0x0000000c1d137223 */ /* 0x080fe2000000001f */
[C---:B------:R-:W-:Y:S01]  /*2f20*/  FFMA R56, R8.reuse, R27, R61 ;  /* 0x0000001b08387223 */ /* 0x040fe2000000003d */
[----:B------:R-:W-:Y:S01]  /*2f30*/  FFMA R23, R27, R9, R30 ;  /* 0x000000091b177223 */ /* 0x000fe2000000001e */
[-C--:B------:R-:W-:Y:S01]  /*2f40*/  FFMA R54, R8, R12.reuse, R13 ;  /* 0x0000000c08367223 */ /* 0x080fe2000000000d */
[CC--:B------:R-:W-:Y:S01]  /*2f50*/  FFMA R11, R9.reuse, R12.reuse, R24 ;  /* 0x0000000c090b7223 */ /* 0x0c0fe20000000018 */
[C---:B------:R-:W-:Y:S01]  /*2f60*/  FFMA R16, R10.reuse, R12, R49 ;  /* 0x0000000c0a107223 */ /* 0x040fe20000000031 */
[-C--:B------:R-:W-:Y:S01]  /*2f70*/  FFMA R55, R9, R17.reuse, R14 ;  /* 0x0000001109377223 */ /* 0x080fe2000000000e */
[C---:B------:R-:W-:Y:S01]  /*2f80*/  FFMA R22, R10.reuse, R17, R25 ;  /* 0x000000110a167223 */ /* 0x040fe20000000019 */
[----:B------:R-:W-:Y:S01]  /*2f90*/  FFMA R34, R10, R34, R65 ;  /* 0x000000220a227223 */ /* 0x000fe20000000041 */
[----:B------:R-:W-:Y:S06]  /*2fa0*/  BAR.SYNC.DEFER_BLOCKING 0x0 ;  /* 0x0000000000007b1d */ /* 0x000fec0000010000 */
[----:B------:R-:W-:Y:S05]  /*2fb0*/  BRA.U UP0, `(.L_x_143) ;  /* 0xffffffd500787547 */ /* 0x000fea000b83ffff */
.L_x_113:
[----:B------:R-:W0:Y:S01]  /*2fc0*/  LDCU UR4, c[0x0][0x3a0] ;  /* 0x00007400ff0477ac */ /* 0x000e220008000800 */
[----:B---3--:R-:W-:Y:S01]  /*2fd0*/  LEA R48, R3, R48, 0x6 ;  /* 0x0000003003307211 */ /* 0x008fe200078e30ff */
[----:B------:R-:W-:Y:S01]  /*2fe0*/  BSSY.RECONVERGENT B0, `(.L_x_144) ;  /* 0x0000019000007945 */ /* 0x000fe20003800200 */
[----:B------:R-:W-:Y:S02]  /*2ff0*/  LEA R47, R2, R47, 0x6 ;  /* 0x0000002f022f7211 */ /* 0x000fe400078e30ff */
[C---:B------:R-:W-:Y:S02]  /*3000*/  IADD3 R10, PT, PT, R48.reuse, 0x1, RZ ;  /* 0x00000001300a7810 */ /* 0x040fe40007ffe0ff */
[C---:B------:R-:W-:Y:S02]  /*3010*/  IADD3 R12, PT, PT, R48.reuse, 0x2, RZ ;  /* 0x00000002300c7810 */ /* 0x040fe40007ffe0ff */
[C---:B------:R-:W-:Y:S02]  /*3020*/  IADD3 R0, PT, PT, R48.reuse, 0x3, RZ ;  /* 0x0000000330007810 */ /* 0x040fe40007ffe0ff */
[----:B0-----:R-:W-:-:S02]  /*3030*/  ISETP.GE.U32.AND P3, PT, R48, UR4, PT ;  /* 0x0000000430007c0c */ /* 0x001fc4000bf66070 */
[----:B------:R-:W-:Y:S02]  /*3040*/  ISETP.GE.U32.AND P0, PT, R10, UR4, PT ;  /* 0x000000040a007c0c */ /* 0x000fe4000bf06070 */
[----:B------:R-:W-:Y:S02]  /*3050*/  ISETP.GE.U32.AND P1, PT, R12, UR4, PT ;  /* 0x000000040c007c0c */ /* 0x000fe4000bf26070 */
[----:B------:R-:W-:-:S07]  /*3060*/  ISETP.GE.U32.AND P2, PT, R0, UR4, PT ;  /* 0x0000000400007c0c */ /* 0x000fce000bf46070 */
[----:B------:R-:W-:Y:S06]  /*3070*/  @P3 BRA `(.L_x_145) ;  /* 0x00000000003c3947 */ /* 0x000fec0003800000 */
[----:B------:R-:W0:Y:S01]  /*3080*/  LDCU UR5, c[0x0][0x3a4] ;  /* 0x00007480ff0577ac */ /* 0x000e220008000800 */
[----:B------:R-:W1:Y:S01]  /*3090*/  LDC.64 R2, c[0x0][0x380] ;  /* 0x0000e000ff027b82 */ /* 0x000e620000000a00 */
[C---:B------:R-:W-:Y:S02]  /*30a0*/  IADD3 R4, PT, PT, R47.reuse, 0x1, RZ ;  /* 0x000000012f047810 */ /* 0x040fe40007ffe0ff */
[C---:B----4-:R-:W-:Y:S02]  /*30b0*/  IADD3 R5, PT, PT, R47.reuse, 0x2, RZ ;  /* 0x000000022f057810 */ /* 0x050fe40007ffe0ff */
[C---:B------:R-:W-:Y:S02]  /*30c0*/  IADD3 R6, PT, PT, R47.reuse, 0x3, RZ ;  /* 0x000000032f067810 */ /* 0x040fe40007ffe0ff */
[----:B0-----:R-:W-:Y:S02]  /*30d0*/  ISETP.GE.U32.AND P3, PT, R47, UR5, PT ;  /* 0x000000052f007c0c */ /* 0x001fe4000bf66070 */
[----:B------:R-:W-:-:S02]  /*30e0*/  ISETP.GE.U32.AND P4, PT, R4, UR5, PT ;  /* 0x0000000504007c0c */ /* 0x000fc4000bf86070 */
[----:B------:R-:W-:Y:S01]  /*30f0*/  ISETP.GE.U32.AND P5, PT, R5, UR5, PT ;  /* 0x0000000505007c0c */ /* 0x000fe2000bfa6070 */
[----:B------:R-:W-:Y:S01]  /*3100*/  IMAD R5, R48, UR5, R47 ;  /* 0x0000000530057c24 */ /* 0x000fe2000f8e022f */
[----:B------:R-:W-:-:S03]  /*3110*/  ISETP.GE.U32.AND P6, PT, R6, UR5, PT ;  /* 0x0000000506007c0c */ /* 0x000fc6000bfc6070 */
[----:B-1----:R-:W-:-:S05]  /*3120*/  IMAD.WIDE.U32 R2, R5, 0x4, R2 ;  /* 0x0000000405027825 */ /* 0x002fca00078e0002 */
[----:B------:R0:W-:Y:S04]  /*3130*/  @!P3 STG.E desc[UR8][R2.64], R35 ;  /* 0x000000230200b986 */ /* 0x0001e8000c101908 */
[----:B------:R0:W-:Y:S04]  /*3140*/  @!P4 STG.E desc[UR8][R2.64+0x4], R56 ;  /* 0x000004380200c986 */ /* 0x0001e8000c101908 */
[----:B------:R0:W-:Y:S04]  /*3150*/  @!P5 STG.E desc[UR8][R2.64+0x8], R23 ;  /* 0x000008170200d986 */ /* 0x0001e8000c101908 */
[----:B------:R0:W-:Y:S02]  /*3160*/  @!P6 STG.E desc[UR8][R2.64+0xc], R20 ;  /* 0x00000c140200e986 */ /* 0x0001e4000c101908 */
.L_x_145:
[----:B------:R-:W-:Y:S05]  /*3170*/  BSYNC.RECONVERGENT B0 ;  /* 0x0000000000007941 */ /* 0x000fea0003800200 */
.L_x_144:
[----:B------:R-:W-:Y:S04]  /*3180*/  BSSY.RECONVERGENT B0, `(.L_x_146) ;  /* 0x000001a000007945 */ /* 0x000fe80003800200 */
[----:B------:R-:W-:Y:S05]  /*3190*/  @P0 BRA `(.L_x_147) ;  /* 0x0000000000600947 */ /* 0x000fea0003800000 */
[----:B------:R-:W1:Y:S01]  /*31a0*/  LDCU UR5, c[0x0][0x3a4] ;  /* 0x00007480ff0577ac */ /* 0x000e620008000800 */
[C---:B------:R-:W-:Y:S02]  /*31b0*/  IADD3 R15, PT, PT, R47.reuse, 0x1, RZ ;  /* 0x000000012f0f7810 */ /* 0x040fe40007ffe0ff */
[C---:B------:R-:W-:Y:S02]  /*31c0*/  IADD3 R17, PT, PT, R47.reuse, 0x2, RZ ;  /* 0x000000022f117810 */ /* 0x040fe40007ffe0ff */
[C---:B0-----:R-:W-:Y:S02]  /*31d0*/  IADD3 R23, PT, PT, R47.reuse, 0x3, RZ ;  /* 0x000000032f177810 */ /* 0x041fe40007ffe0ff */
[----:B-1----:R-:W-:Y:S02]  /*31e0*/  ISETP.GE.U32.AND P0, PT, R47, UR5, PT ;  /* 0x000000052f007c0c */ /* 0x002fe4000bf06070 */
[----:B------:R-:W-:Y:S02]  /*31f0*/  ISETP.GE.U32.AND P3, PT, R15, UR5, PT ;  /* 0x000000050f007c0c */ /* 0x000fe4000bf66070 */
[----:B------:R-:W-:-:S02]  /*3200*/  ISETP.GE.U32.AND P4, PT, R17, UR5, PT ;  /* 0x0000000511007c0c */ /* 0x000fc4000bf86070 */
[----:B------:R-:W-:-:S07]  /*3210*/  ISETP.GE.U32.AND P5, PT, R23, UR5, PT ;  /* 0x0000000517007c0c */ /* 0x000fce000bfa6070 */
[----:B------:R-:W0:Y:S01]  /*3220*/  @!P0 LDC.64 R2, c[0x0][0x380] ;  /* 0x0000e000ff028b82 */ /* 0x000e220000000a00 */
[C---:B------:R-:W-:Y:S02]  /*3230*/  @!P0 IMAD R13, R10.reuse, UR5, R47 ;  /* 0x000000050a0d8c24 */ /* 0x040fe4000f8e022f */
[C---:B------:R-:W-:Y:S02]  /*3240*/  @!P3 IMAD R15, R10.reuse, UR5, R15 ;  /* 0x000000050a0fbc24 */ /* 0x040fe4000f8e020f */
[C---:B------:R-:W-:Y:S02]  /*3250*/  @!P4 IMAD R17, R10.reuse, UR5, R17 ;  /* 0x000000050a11cc24 */ /* 0x040fe4000f8e0211 */
[----:B------:R-:W-:Y:S01]  /*3260*/  @!P5 IMAD R23, R10, UR5, R23 ;  /* 0x000000050a17dc24 */ /* 0x000fe2000f8e0217 */
[----:B----4-:R-:W1:Y:S08]  /*3270*/  @!P3 LDC.64 R4, c[0x0][0x380] ;  /* 0x0000e000ff04bb82 */ /* 0x010e700000000a00 */
        /* <DEDUP_REMOVED lines=10> */
.L_x_147:
[----:B------:R-:W-:Y:S05]  /*3320*/  BSYNC.RECONVERGENT B0 ;  /* 0x0000000000007941 */ /* 0x000fea0003800200 */
.L_x_146:
[----:B------:R-:W-:Y:S04]  /*3330*/  BSSY.RECONVERGENT B0, `(.L_x_148) ;  /* 0x0000013000007945 */ /* 0x000fe80003800200 */
[----:B------:R-:W-:Y:S05]  /*3340*/  @P1 BRA `(.L_x_149) ;  /* 0x0000000000441947 */ /* 0x000fea0003800000 */
[----:B------:R-:W1:Y:S01]  /*3350*/  LDCU UR5, c[0x0][0x3a4] ;  /* 0x00007480ff0577ac */ /* 0x000e620008000800 */
[----:B0---4-:R-:W0:Y:S01]  /*3360*/  LDC.64 R4, c[0x0][0x380] ;  /* 0x0000e000ff047b82 */ /* 0x011e220000000a00 */
[C---:B------:R-:W-:Y:S02]  /*3370*/  IADD3 R2, PT, PT, R47.reuse, 0x1, RZ ;  /* 0x000000012f027810 */ /* 0x040fe40007ffe0ff */
        /* <DEDUP_REMOVED lines=8> */
[----:B0-----:R-:W-:-:S04]  /*3400*/  IMAD.WIDE.U32 R2, R3, 0x4, R4 ;  /* 0x0000000403027825 */ /* 0x001fc800078e0004 */
[----:B------:R-:W-:Y:S01]  /*3410*/  IMAD.WIDE.U32 R4, R7, 0x4, R4 ;  /* 0x0000000407047825 */ /* 0x000fe200078e0004 */
[----:B------:R1:W-:Y:S04]  /*3420*/  @!P0 STG.E desc[UR8][R2.64], R57 ;  /* 0x0000003902008986 */ /* 0x0003e8000c101908 */
[----:B------:R1:W-:Y:S04]  /*3430*/  @!P1 STG.E desc[UR8][R2.64+0x4], R59 ;  /* 0x0000043b02009986 */ /* 0x0003e8000c101908 */
[----:B------:R1:W-:Y:S04]  /*3440*/  @!P3 STG.E desc[UR8][R4.64], R55 ;  /* 0x000000370400b986 */ /* 0x0003e8000c101908 */
[----:B------:R1:W-:Y:S02]  /*3450*/  @!P4 STG.E desc[UR8][R4.64+0x4], R22 ;  /* 0x000004160400c986 */ /* 0x0003e4000c101908 */
.L_x_149:
[----:B------:R-:W-:Y:S05]  /*3460*/  BSYNC.RECONVERGENT B0 ;  /* 0x0000000000007941 */ /* 0x000fea0003800200 */
.L_x_148:
[----:B------:R-:W-:Y:S05]  /*3470*/  @P2 EXIT ;  /* 0x000000000000294d */ /* 0x000fea0003800000 */
[----:B------:R-:W2:Y:S01]  /*3480*/  LDCU UR4, c[0x0][0x3a4] ;  /* 0x00007480ff0477ac */ /* 0x000ea20008000800 */
[C---:B0-----:R-:W-:Y:S02]  /*3490*/  IADD3 R11, PT, PT, R47.reuse, 0x1, RZ ;  /* 0x000000012f0b7810 */ /* 0x041fe40007ffe0ff */
[C---:B------:R-:W-:Y:S02]  /*34a0*/  IADD3 R13, PT, PT, R47.reuse, 0x2, RZ ;  /* 0x000000022f0d7810 */ /* 0x040fe40007ffe0ff */
[----:B--2---:R-:W-:Y:S02]  /*34b0*/  ISETP.GE.U32.AND P0, PT, R47, UR4, PT ;  /* 0x000000042f007c0c */ /* 0x004fe4000bf06070 */
[----:B------:R-:W-:Y:S02]  /*34c0*/  ISETP.GE.U32.AND P1, PT, R11, UR4, PT ;  /* 0x000000040b007c0c */ /* 0x000fe4000bf26070 */
[----:B------:R-:W-:-:S09]  /*34d0*/  ISETP.GE.U32.AND P2, PT, R13, UR4, PT ;  /* 0x000000040d007c0c */ /* 0x000fd2000bf46070 */
[----:B-1----:R-:W0:Y:S01]  /*34e0*/  @!P0 LDC.64 R2, c[0x0][0x380] ;  /* 0x0000e000ff028b82 */ /* 0x002e220000000a00 */
[C---:B------:R-:W-:Y:S01]  /*34f0*/  @!P0 IMAD R9, R0.reuse, UR4, R47 ;  /* 0x0000000400098c24 */ /* 0x040fe2000f8e022f */
[----:B------:R-:W-:Y:S01]  /*3500*/  IADD3 R47, PT, PT, R47, 0x3, RZ ;  /* 0x000000032f2f7810 */ /* 0x000fe20007ffe0ff */
[C---:B------:R-:W-:Y:S02]  /*3510*/  @!P1 IMAD R11, R0.reuse, UR4, R11 ;  /* 0x00000004000b9c24 */ /* 0x040fe4000f8e020b */
[----:B------:R-:W-:Y:S01]  /*3520*/  @!P2 IMAD R13, R0, UR4, R13 ;  /* 0x00000004000dac24 */ /* 0x000fe2000f8e020d */
[----:B------:R-:W-:Y:S02]  /*3530*/  ISETP.GE.U32.AND P3, PT, R47, UR4, PT ;  /* 0x000000042f007c0c */ /* 0x000fe4000bf66070 */
[----:B----4-:R-:W1:Y:S08]  /*3540*/  @!P1 LDC.64 R4, c[0x0][0x380] ;  /* 0x0000e000ff049b82 */ /* 0x010e700000000a00 */
        /* <DEDUP_REMOVED lines=13> */
.L_x_150:
        /* <DEDUP_REMOVED lines=14> */
.L_x_193:


//--------------------- .text.steel_gemm_gather_a_kernel --------------------------
	.section	.text.steel_gemm_gather_a_kernel,"ax",@progbits
	.align	128
        .global         steel_gemm_gather_a_kernel
        .type           steel_gemm_gather_a_kernel,@function
        .size           steel_gemm_gather_a_kernel,(.L_x_194 - steel_gemm_gather_a_kernel)
        .other          steel_gemm_gather_a_kernel,@"STO_CUDA_ENTRY STV_DEFAULT"
steel_gemm_gather_a_kernel:
.text.steel_gemm_gather_a_kernel:
        /* <DEDUP_REMOVED lines=39> */
[----:B------:R-:W-:-:S02]  /*0270*/  IADD3 R48, PT, PT, R54, UR10, RZ ;  /* 0x0000000a36307c10 */ /* 0x000fc4000fffe0ff */
[----:B0-----:R-:W-:-:S05]  /*0280*/  IADD3 R4, PT, PT, R8, 0xffffffe, RZ ;  /* 0x0ffffffe08047810 */ /* 0x001fca0007ffe0ff */
[----:B------:R0:W4:Y:S02]  /*0290*/  F2I.FTZ.U32.TRUNC.NTZ R5, R4 ;  /* 0x0000000400057305 */ /* 0x000124000021f000 */
[----:B0-----:R-:W-:Y:S02]  /*02a0*/  MOV R4, RZ ;  /* 0x000000ff00047202 */ /* 0x001fe40000000f00 */
[----:B----4-:R-:W-:-:S05]  /*02b0*/  IADD3 R9, PT, PT, RZ, -R5, RZ ;  /* 0x80000005ff097210 */ /* 0x010fca0007ffe0ff */
[----:B------:R-:W-:-:S04]  /*02c0*/  IMAD R9, R9, UR10, RZ ;  /* 0x0000000a09097c24 */ /* 0x000fc8000f8e02ff */
[----:B------:R-:W-:Y:S01]  /*02d0*/  IMAD.HI.U32 R8, R5, R9, R4 ;  /* 0x0000000905087227 */ /* 0x000fe200078e0004 */
[----:B------:R-:W-:-:S04]  /*02e0*/  MOV R4, 0x400 ;  /* 0x0000040000047802 */ /* 0x000fc80000000f00 */
[----:B------:R-:W-:Y:S01]  /*02f0*/  IADD3 R5, PT, PT, R4, 0x1100, RZ ;  /* 0x0000110004057810 */ /* 0x000fe20007ffe0ff */
[----:B------:R-:W-:Y:S01]  /*0300*/  IMAD.HI.U32 R8, R8, R7, RZ ;  /* 0x0000000708087227 */ /* 0x000fe200078e00ff */
[C---:B-1----:R-:W-:Y:S02]  /*0310*/  LEA R9, R12.reuse, R4, 0x18 ;  /* 0x000000040c097211 */ /* 0x042fe400078ec0ff */
[----:B------:R-:W-:Y:S02]  /*0320*/  LEA R12, R12, R5, 0x18 ;  /* 0x000000050c0c7211 */ /* 0x000fe400078ec0ff */
[----:B------:R-:W-:Y:S01]  /*0330*/  IADD3 R10, PT, PT, -R8, RZ, RZ ;  /* 0x000000ff080a7210 */ /* 0x000fe20007ffe1ff */
[----:B------:R-:W-:Y:S01]  /*0340*/  IMAD R49, R50, 0x44, R9 ;  /* 0x0000004432317824 */ /* 0x000fe200078e0209 */
[----:B---3--:R-:W-:Y:S01]  /*0350*/  LEA R50, R3, R50, 0x6 ;  /* 0x0000003203327211 */ /* 0x008fe200078e30ff */
[----:B------:R-:W-:Y:S02]  /*0360*/  IMAD R5, R45, 0x104, R12 ;  /* 0x000001042d057824 */ /* 0x000fe400078e020c */
[----:B------:R-:W-:Y:S01]  /*0370*/  IMAD R7, R10, UR10, R7 ;  /* 0x0000000a0a077c24 */ /* 0x000fe2000f8e0207 */
[----:B------:R-:W-:Y:S01]  /*0380*/  SHF.L.U32 R10, R54, 0x2, RZ ;  /* 0x00000002360a7819 */ /* 0x000fe200000006ff */
[----:B--2---:R-:W-:-:S03]  /*0390*/  IMAD.WIDE.U32 R60, R50, 0x4, R58 ;  /* 0x00000004323c7825 */ /* 0x004fc600078e003a */
[----:B------:R-:W-:Y:S02]  /*03a0*/  ISETP.GE.U32.AND P0, PT, R7, UR10, PT ;  /* 0x0000000a07007c0c */ /* 0x000fe4000bf06070 */
[C---:B------:R-:W-:Y:S02]  /*03b0*/  LOP3.LUT R4, R10.reuse, 0x3c, RZ, 0xc0, !PT ;  /* 0x0000003c0a047812 */ /* 0x040fe400078ec0ff */
[----:B------:R-:W-:Y:S02]  /*03c0*/  LOP3.LUT R14, R10, 0xfc, RZ, 0xc0, !PT ;  /* 0x000000fc0a0e7812 */ /* 0x000fe400078ec0ff */
[----:B------:R-:W-:Y:S02]  /*03d0*/  IADD3 R49, PT, PT, R49, R4, RZ ;  /* 0x0000000431317210 */ /* 0x000fe40007ffe0ff */
[----:B------:R-:W-:Y:S02]  /*03e0*/  IADD3 R4, PT, PT, R5, R6, RZ ;  /* 0x0000000605047210 */ /* 0x000fe40007ffe0ff */
[----:B------:R-:W-:-:S02]  /*03f0*/  SHF.R.U32.HI R5, RZ, 0x6, R54 ;  /* 0x00000006ff057819 */ /* 0x000fc40000011636 */
[----:B------:R-:W-:Y:S02]  /*0400*/  SHF.R.U32.HI R6, RZ, 0x6, R48 ;  /* 0x00000006ff067819 */ /* 0x000fe40000011630 */
[----:B------:R-:W-:Y:S01]  /*0410*/  @P0 IADD3 R7, PT, PT, R7, -UR10, RZ ;  /* 0x8000000a07070c10 */ /* 0x000fe2000fffe0ff */
[--C-:B------:R-:W-:Y:S01]  /*0420*/  IMAD R13, R5, 0x104, R12.reuse ;  /* 0x00000104050d7824 */ /* 0x100fe200078e020c */
[----:B------:R-:W-:Y:S01]  /*0430*/  @P0 IADD3 R8, PT, PT, R8, 0x1, RZ ;  /* 0x0000000108080810 */ /* 0x000fe20007ffe0ff */
[----:B------:R-:W-:Y:S01]  /*0440*/  IMAD R44, R6, 0x104, R12 ;  /* 0x00000104062c7824 */ /* 0x000fe200078e020c */
[----:B------:R-:W-:Y:S02]  /*0450*/  ISETP.GE.U32.AND P1, PT, R7, UR10, PT ;  /* 0x0000000a07007c0c */ /* 0x000fe4000bf26070 */
[----:B------:R-:W-:Y:S02]  /*0460*/  SHF.R.U32.HI R10, RZ, 0x4, R48 ;  /* 0x00000004ff0a7819 */ /* 0x000fe40000011630 */
[----:B------:R-:W-:-:S02]  /*0470*/  SHF.L.U32 R7, R48, 0x2, RZ ;  /* 0x0000000230077819 */ /* 0x000fc400000006ff */
[----:B------:R-:W-:Y:S01]  /*0480*/  LEA R47, R3, R10, 0x6 ;  /* 0x0000000a032f7211 */ /* 0x000fe200078e30ff */
[----:B------:R-:W-:Y:S01]  /*0490*/  IMAD R46, R10, 0x44, R9 ;  /* 0x000000440a2e7824 */ /* 0x000fe200078e0209 */
[C---:B------:R-:W-:Y:S02]  /*04a0*/  LOP3.LUT R11, R7.reuse, 0x3c, RZ, 0xc0, !PT ;  /* 0x0000003c070b7812 */ /* 0x040fe400078ec0ff */
[----:B------:R-:W-:Y:S02]  /*04b0*/  LOP3.LUT R15, R7, 0xfc, RZ, 0xc0, !PT ;  /* 0x000000fc070f7812 */ /* 0x000fe400078ec0ff */
[----:B------:R-:W-:Y:S02]  /*04c0*/  IADD3 R7, PT, PT, R13, R14, RZ ;  /* 0x0000000e0d077210 */ /* 0x000fe40007ffe0ff */
[----:B------:R-:W-:Y:S02]  /*04d0*/  @P1 IADD3 R8, PT, PT, R8, 0x1, RZ ;  /* 0x0000000108081810 */ /* 0x000fe40007ffe0ff */
[----:B------:R-:W-:-:S02]  /*04e0*/  @!P2 LOP3.LUT R8, RZ, UR10, RZ, 0x33, !PT ;  /* 0x0000000aff08ac12 */ /* 0x000fc4000f8e33ff */
[----:B------:R-:W-:Y:S02]  /*04f0*/  IADD3 R46, PT, PT, R46, R11, RZ ;  /* 0x0000000b2e2e7210 */ /* 0x000fe40007ffe0ff */
[----:B------:R-:W-:Y:S01]  /*0500*/  IADD3 R53, PT, PT, R53, R8, RZ ;  /* 0x0000000835357210 */ /* 0x000fe20007ffe0ff */
[----:B------:R-:W-:Y:S01]  /*0510*/  IMAD R8, R52, 0x44, R9 ;  /* 0x0000004434087824 */ /* 0x000fe200078e0209 */
[----:B------:R-:W-:Y:S02]  /*0520*/  LEA R52, R3, R52, 0x6 ;  /* 0x0000003403347211 */ /* 0x000fe400078e30ff */
[----:B------:R-:W-:Y:S02]  /*0530*/  IADD3 R44, PT, PT, R44, R15, RZ ;  /* 0x0000000f2c2c7210 */ /* 0x000fe40007ffe0ff */
[----:B------:R-:W-:Y:S01]  /*0540*/  IADD3 R51, PT, PT, R55, R8, RZ ;  /* 0x0000000837337210 */ /* 0x000fe20007ffe0ff */
[----:B------:R-:W-:-:S04]  /*0550*/  IMAD.WIDE.U32 R62, R52, 0x4, R58 ;  /* 0x00000004343e7825 */ /* 0x000fc800078e003a */
[----:B------:R-:W-:-:S07]  /*0560*/  IMAD.WIDE.U32 R58, R47, 0x4, R58 ;  /* 0x000000042f3a7825 */ /* 0x000fce00078e003a */
.L_x_182:
[----:B------:R-:W-:Y:S01]  /*0570*/  LOP3.LUT R10, R53, 0x3, RZ, 0xc0, !PT ;  /* 0x00000003350a7812 */ /* 0x000fe200078ec0ff */
[----:B------:R-:W-:Y:S01]  /*0580*/  BSSY.RECONVERGENT B0, `(.L_x_152) ;  /* 0x0000047000007945 */ /* 0x000fe20003800200 */
[----:B------:R-:W-:Y:S02]  /*0590*/  MOV R16, R0 ;  /* 0x0000000000107202 */ /* 0x000fe40000000f00 */
[----:B------:R-:W-:-:S13]  /*05a0*/  ISETP.NE.AND P1, PT, R10, 0x3, PT ;  /* 0x000000030a00780c */ /* 0x000fda0003f25270 */
[----:B------:R-:W-:Y:S05]  /*05b0*/  @!P1 BRA `(.L_x_153) ;  /* 0x00000004000c9947 */ /* 0x000fea0003800000 */
[----:B------:R-:W0:Y:S01]  /*05c0*/  LDC R11, c[0x0][0x3a8] ;  /* 0x0000ea00ff0b7b82 */ /* 0x000e220000000800 */
[----:B------:R-:W-:Y:S01]  /*05d0*/  LOP3.LUT R14, R0, 0xf, RZ, 0xc0, !PT ;  /* 0x0000000f000e7812 */ /* 0x000fe200078ec0ff */
[----:B------:R-:W-:Y:S01]  /*05e0*/  BSSY.RECONVERGENT B1, `(.L_x_154) ;  /* 0x0000014000017945 */ /* 0x000fe20003800200 */
[----:B------:R-:W-:Y:S02]  /*05f0*/  MOV R9, UR4 ;  /* 0x0000000400097c02 */ /* 0x000fe40008000f00 */
[----:B------:R-:W-:Y:S02]  /*0600*/  ISETP.NE.AND P2, PT, R10, RZ, PT ;  /* 0x000000ff0a00720c */ /* 0x000fe40003f45270 */
[----:B------:R-:W-:Y:S01]  /*0610*/  LEA R14, R9, R14, 0x4 ;  /* 0x0000000e090e7211 */ /* 0x000fe200078e20ff */
[----:B------:R-:W1:Y:S03]  /*0620*/  LDC R15, c[0x0][0x3a0] ;  /* 0x0000e800ff0f7b82 */ /* 0x000e660000000800 */
[----:B0-----:R-:W-:-:S04]  /*0630*/  ISETP.GE.U32.AND P0, PT, R14, R11, PT ;  /* 0x0000000b0e00720c */ /* 0x001fc80003f06070 */
[----:B-1----:R-:W-:-:S13]  /*0640*/  ISETP.LT.U32.AND P0, PT, R52, R15, !P0 ;  /* 0x0000000f3400720c */ /* 0x002fda0004701070 */
        /* <DEDUP_REMOVED lines=13> */
.L_x_155:
[----:B------:R-:W-:Y:S05]  /*0720*/  BSYNC.RECONVERGENT B1 ;  /* 0x0000000000017941 */ /* 0x000fea0003800200 */
.L_x_154:
[----:B------:R-:W-:Y:S01]  /*0730*/  MOV R16, R54 ;  /* 0x0000003600107202 */ /* 0x000fe20000000f00 */
[----:B------:R-:W-:Y:S06]  /*0740*/  @!P2 BRA `(.L_x_153) ;  /* 0x0000000000a8a947 */ /* 0x000fec0003800000 */
[----:B------:R-:W-:Y:S01]  /*0750*/  LOP3.LUT R14, R54, 0xf, RZ, 0xc0, !PT ;  /* 0x0000000f360e7812 */ /* 0x000fe200078ec0ff */
[----:B------:R-:W-:Y:S01]  /*0760*/  BSSY.RECONVERGENT B1, `(.L_x_156) ;  /* 0x0000013000017945 */ /* 0x000fe20003800200 */
[----:B------:R-:W-:Y:S02]  /*0770*/  MOV R9, UR4 ;  /* 0x0000000400097c02 */ /* 0x000fe40008000f00 */
[----:B------:R-:W-:Y:S02]  /*0780*/  ISETP.NE.AND P2, PT, R10, 0x1, PT ;  /* 0x000000010a00780c */ /* 0x000fe40003f45270 */
[----:B------:R-:W-:-:S04]  /*0790*/  LEA R14, R9, R14, 0x4 ;  /* 0x0000000e090e7211 */ /* 0x000fc800078e20ff */
[----:B------:R-:W-:-:S04]  /*07a0*/  ISETP.GE.U32.AND P0, PT, R14, R11, PT ;  /* 0x0000000b0e00720c */ /* 0x000fc80003f06070 */
[----:B------:R-:W-:-:S13]  /*07b0*/  ISETP.LT.U32.AND P0, PT, R50, R15, !P0 ;  /* 0x0000000f3200720c */ /* 0x000fda0004701070 */
[----:B------:R3:W-:Y:S01]  /*07c0*/  @!P0 STS [R49], RZ ;  /* 0x000000ff31008388 */ /* 0x0007e20000000800 */
[----:B------:R-:W-:Y:S05]  /*07d0*/  @!P0 BRA `(.L_x_157) ;  /* 0x00000000002c8947 */ /* 0x000fea0003800000 */
[----:B------:R-:W4:Y:S01]  /*07e0*/  LDG.E.CONSTANT R12, desc[UR8][R60.64] ;  /* 0x000000083c0c7981 */ /* 0x000f22000c1e9900 */
[----:B------:R-:W4:Y:S02]  /*07f0*/  LDCU UR6, c[0x0][0x3ac] ;  /* 0x00007580ff0677ac */ /* 0x000f240008000800 */
[----:B----4-:R-:W-:-:S04]  /*0800*/  ISETP.GE.AND P0, PT, R12, UR6, PT ;  /* 0x000000060c007c0c */ /* 0x010fc8000bf06270 */
        /* <DEDUP_REMOVED lines=8> */
.L_x_157:
[----:B------:R-:W-:Y:S05]  /*0890*/  BSYNC.RECONVERGENT B1 ;  /* 0x0000000000017941 */ /* 0x000fea0003800200 */
.L_x_156:
        /* <DEDUP_REMOVED lines=21> */
.L_x_153:
[----:B------:R-:W-:Y:S05]  /*09f0*/  BSYNC.RECONVERGENT B0 ;  /* 0x0000000000007941 */ /* 0x000fea0003800200 */
.L_x_152:
[----:B------:R-:W-:Y:S01]  /*0a00*/  ISETP.GE.U32.AND P2, PT, R53, 0x3, PT ;  /* 0x000000033500780c */ /* 0x000fe20003f46070 */
[----:B------:R-:W0:Y:S01]  /*0a10*/  LDCU UR11, c[0x0][0x3ac] ;  /* 0x00007580ff0b77ac */ /* 0x000e220008000800 */
[----:B------:R-:W-:Y:S11]  /*0a20*/  BSSY.RECONVERGENT B0, `(.L_x_158) ;  /* 0x0000096000007945 */ /* 0x000ff60003800200 */
[----:B------:R-:W-:Y:S05]  /*0a30*/  @!P2 BRA `(.L_x_159) ;  /* 0x000000080050a947 */ /* 0x000fea0003800000 */
[----:B------:R-:W-:Y:S02]  /*0a40*/  MOV R13, UR10 ;  /* 0x0000000a000d7c02 */ /* 0x000fe40008000f00 */
[----:B--2---:R-:W-:Y:S02]  /*0a50*/  MOV R9, UR10 ;  /* 0x0000000a00097c02 */ /* 0x004fe40008000f00 */
[----:B------:R-:W-:Y:S01]  /*0a60*/  IADD3 R11, PT, PT, R16, UR10, RZ ;  /* 0x0000000a100b7c10 */ /* 0x000fe2000fffe0ff */
[----:B------:R-:W-:Y:S01]  /*0a70*/  IMAD R13, R13, 0x3, R16 ;  /* 0x000000030d0d7824 */ /* 0x000fe200078e0210 */
[----:B------:R-:W-:-:S07]  /*0a80*/  LEA R12, R9, R16, 0x1 ;  /* 0x00000010090c7211 */ /* 0x000fce00078e08ff */
.L_x_170:
[----:B------:R-:W2:Y:S01]  /*0a90*/  LDC R14, c[0x0][0x3a8] ;  /* 0x0000ea00ff0e7b82 */ /* 0x000ea20000000800 */
[----:B------:R-:W-:Y:S01]  /*0aa0*/  LOP3.LUT R20, R16, 0xf, RZ, 0xc0, !PT ;  /* 0x0000000f10147812 */ /* 0x000fe200078ec0ff */
[----:B------:R-:W-:Y:S01]  /*0ab0*/  BSSY.RECONVERGENT B1, `(.L_x_160) ;  /* 0x000002a000017945 */ /* 0x000fe20003800200 */
[----:B------:R-:W-:Y:S02]  /*0ac0*/  MOV R17, UR4 ;  /* 0x0000000400117c02 */ /* 0x000fe40008000f00 */
[----:B------:R-:W-:Y:S02]  /*0ad0*/  SHF.R.U32.HI R18, RZ, 0x4, R16 ;  /* 0x00000004ff127819 */ /* 0x000fe40000011610 */
[----:B------:R-:W-:Y:S01]  /*0ae0*/  LEA R17, R17, R20, 0x4 ;  /* 0x0000001411117211 */ /* 0x000fe200078e20ff */
[----:B------:R-:W5:Y:S01]  /*0af0*/  LDC R21, c[0x0][0x3a0] ;  /* 0x0000e800ff157b82 */ /* 0x000f620000000800 */
[----:B------:R-:W-:Y:S02]  /*0b00*/  LEA R15, R3, R18, 0x6 ;  /* 0x00000012030f7211 */ /* 0x000fe400078e30ff */
[----:B--2---:R-:W-:-:S04]  /*0b10*/  ISETP.GE.U32.AND P0, PT, R17, R14, PT ;  /* 0x0000000e1100720c */ /* 0x004fc80003f06070 */
[----:B-----5:R-:W-:-:S13]  /*0b20*/  ISETP.GE.U32.OR P0, PT, R15, R21, P0 ;  /* 0x000000150f00720c */ /* 0x020fda0000706470 */
[----:B------:R-:W-:Y:S05]  /*0b30*/  @P0 BRA `(.L_x_161) ;  /* 0x0000000000680947 */ /* 0x000fea0003800000 */
[----:B------:R-:W2:Y:S02]  /*0b40*/  LDC.64 R8, c[0x0][0x398] ;  /* 0x0000e600ff087b82 */ /* 0x000ea40000000a00 */
        /* <DEDUP_REMOVED lines=17> */
.L_x_162:
        /* <DEDUP_REMOVED lines=8> */
.L_x_161:
[----:B------:R-:W2:Y:S01]  /*0ce0*/  S2UR UR7, SR_CgaCtaId ;  /* 0x00000000000779c3 */ /* 0x000ea20000008800 */
[----:B------:R-:W-:Y:S02]  /*0cf0*/  UMOV UR6, 0x400 ;  /* 0x0000040000067882 */ /* 0x000fe40000000000 */
[----:B--2---:R-:W-:-:S06]  /*0d00*/  ULEA UR6, UR7, UR6, 0x18 ;  /* 0x0000000607067291 */ /* 0x004fcc000f8ec0ff */
[----:B------:R-:W-:-:S05]  /*0d10*/  MOV R15, UR6 ;  /* 0x00000006000f7c02 */ /* 0x000fca0008000f00 */
[----:B------:R-:W-:-:S05]  /*0d20*/  IMAD R9, R18, 0x44, R15 ;  /* 0x0000004412097824 */ /* 0x000fca00078e020f */
[----:B------:R-:W-:-:S05]  /*0d30*/  LEA R9, R20, R9, 0x2 ;  /* 0x0000000914097211 */ /* 0x000fca00078e10ff */
[----:B------:R2:W-:Y:S02]  /*0d40*/  STS [R9], RZ ;  /* 0x000000ff09007388 */ /* 0x0005e40000000800 */
.L_x_163:
[----:B0-----:R-:W-:Y:S05]  /*0d50*/  BSYNC.RECONVERGENT B1 ;  /* 0x0000000000017941 */ /* 0x001fea0003800200 */
.L_x_160:
[----:B------:R-:W-:Y:S01]  /*0d60*/  LOP3.LUT R17, R11, 0xf, RZ, 0xc0, !PT ;  /* 0x0000000f0b117812 */ /* 0x000fe200078ec0ff */
[----:B------:R-:W-:Y:S01]  /*0d70*/  BSSY.RECONVERGENT B1, `(.L_x_164) ;  /* 0x000001d000017945 */ /* 0x000fe20003800200 */
[----:B------:R-:W-:Y:S02]  /*0d80*/  MOV R8, UR4 ;  /* 0x0000000400087c02 */ /* 0x000fe40008000f00 */
        /* <DEDUP_REMOVED lines=11> */
[----:B0-2---:R-:W0:Y:S02]  /*0e40*/  LDC.64 R8, c[0x0][0x398] ;  /* 0x0000e600ff087b82 */ /* 0x005e240000000a00 */
        /* <DEDUP_REMOVED lines=15> */
.L_x_165:
[----:B------:R-:W-:Y:S05]  /*0f40*/  BSYNC.RECONVERGENT B1 ;  /* 0x0000000000017941 */ /* 0x000fea0003800200 */
.L_x_164:
[----:B0-----:R-:W-:Y:S01]  /*0f50*/  SHF.R.U32.HI R24, RZ, 0x4, R12 ;  /* 0x00000004ff187819 */ /* 0x001fe2000001160c */
[----:B------:R-:W-:Y:S01]  /*0f60*/  BSSY.RECONVERGENT B1, `(.L_x_166) ;  /* 0x0000022000017945 */ /* 0x000fe20003800200 */
[----:B------:R-:W-:Y:S02]  /*0f70*/  LEA R25, R23, R20, 0x4 ;  /* 0x0000001417197211 */ /* 0x000fe400078e20ff */
[----:B------:R-:W-:Y:S02]  /*0f80*/  LEA R26, R3, R24, 0x6 ;  /* 0x00000018031a7211 */ /* 0x000fe400078e30ff */
[----:B------:R-:W-:Y:S02]  /*0f90*/  ISETP.GE.U32.AND P0, PT, R25, R14, PT ;  /* 0x0000000e1900720c */ /* 0x000fe40003f06070 */
[----:B--2---:R-:W-:Y:S02]  /*0fa0*/  LOP3.LUT R17, R13, 0xf, RZ, 0xc0, !PT ;  /* 0x0000000f0d117812 */ /* 0x004fe400078ec0ff */
[----:B------:R-:W-:-:S02]  /*0fb0*/  ISETP.LT.U32.AND P0, PT, R26, R21, !P0 ;  /* 0x000000151a00720c */ /* 0x000fc40004701070 */
[----:B------:R-:W-:Y:S02]  /*0fc0*/  MOV R8, UR4 ;  /* 0x0000000400087c02 */ /* 0x000fe40008000f00 */
[----:B------:R-:W-:Y:S02]  /*0fd0*/  SHF.R.U32.HI R18, RZ, 0x4, R13 ;  /* 0x00000004ff127819 */ /* 0x000fe4000001160d */
[----:B------:R-:W-:Y:S02]  /*0fe0*/  LEA R23, R8, R17, 0x4 ;  /* 0x0000001108177211 */ /* 0x000fe400078e20ff */
[----:B------:R-:W-:Y:S02]  /*0ff0*/  LEA R22, R3, R18, 0x6 ;  /* 0x0000001203167211 */ /* 0x000fe400078e30ff */
[----:B------:R-:W-:-:S03]  /*1000*/  ISETP.GE.U32.AND P3, PT, R23, R14, PT ;  /* 0x0000000e1700720c */ /* 0x000fc60003f66070 */
[----:B------:R-:W-:Y:S01]  /*1010*/  @!P0 IMAD R9, R24, 0x44, R15 ;  /* 0x0000004418098824 */ /* 0x000fe200078e020f */
[----:B------:R-:W-:-:S04]  /*1020*/  ISETP.LT.U32.AND P3, PT, R22, R21, !P3 ;  /* 0x000000151600720c */ /* 0x000fc80005f61070 */
[----:B------:R-:W-:-:S05]  /*1030*/  @!P0 LEA R9, R20, R9, 0x2 ;  /* 0x0000000914098211 */ /* 0x000fca00078e10ff */
[----:B------:R0:W-:Y:S04]  /*1040*/  @!P0 STS [R9], RZ ;  /* 0x000000ff09008388 */ /* 0x0001e80000000800 */
        /* <DEDUP_REMOVED lines=19> */
.L_x_167:
[----:B------:R-:W-:Y:S05]  /*1180*/  BSYNC.RECONVERGENT B1 ;  /* 0x0000000000017941 */ /* 0x000fea0003800200 */
.L_x_166:
[----:B------:R0:W-:Y:S01]  /*1190*/  @!P3 STS [R21], RZ ;  /* 0x000000ff1500b388 */ /* 0x0001e20000000800 */
[----:B------:R-:W-:Y:S01]  /*11a0*/  MOV R9, UR10 ;  /* 0x0000000a00097c02 */ /* 0x000fe20008000f00 */
[----:B------:R-:W-:Y:S03]  /*11b0*/  BSSY.RECONVERGENT B1, `(.L_x_168) ;  /* 0x0000013000017945 */ /* 0x000fe60003800200 */
[----:B------:R-:W-:Y:S01]  /*11c0*/  IADD3 R16, PT, PT, R9, UR10, R16 ;  /* 0x0000000a09107c10 */ /* 0x000fe2000fffe010 */
[----:B------:R-:W-:Y:S06]  /*11d0*/  @!P3 BRA `(.L_x_169) ;  /* 0x000000000040b947 */ /* 0x000fec0003800000 */
[----:B--2---:R-:W2:Y:S02]  /*11e0*/  LDC.64 R8, c[0x0][0x398] ;  /* 0x0000e600ff087b82 */ /* 0x004ea40000000a00 */
[----:B--2---:R-:W-:-:S05]  /*11f0*/  IMAD.WIDE.U32 R8, R22, 0x4, R8 ;  /* 0x0000000416087825 */ /* 0x004fca00078e0008 */
[----:B------:R-:W2:Y:S02]  /*1200*/  LDG.E.CONSTANT R20, desc[UR8][R8.64] ;  /* 0x0000000808147981 */ /* 0x000ea4000c1e9900 */
[----:B--2---:R-:W-:-:S04]  /*1210*/  ISETP.GE.AND P0, PT, R20, UR11, PT ;  /* 0x0000000b14007c0c */ /* 0x004fc8000bf06270 */
[----:B------:R-:W-:-:S13]  /*1220*/  ISETP.GT.AND P0, PT, R20, -0x1, !P0 ;  /* 0xffffffff1400780c */ /* 0x000fda0004704270 */
[----:B------:R-:W-:-:S05]  /*1230*/  @!P0 IMAD R22, R18, 0x44, R15 ;  /* 0x0000004412168824 */ /* 0x000fca00078e020f */
[----:B------:R-:W-:-:S05]  /*1240*/  @!P0 LEA R22, R17, R22, 0x2 ;  /* 0x0000001611168211 */ /* 0x000fca00078e10ff */
[----:B------:R2:W-:Y:S01]  /*1250*/  @!P0 STS [R22], RZ ;  /* 0x000000ff16008388 */ /* 0x0005e20000000800 */
[----:B------:R-:W-:Y:S05]  /*1260*/  @!P0 BRA `(.L_x_169) ;  /* 0x00000000001c8947 */ /* 0x000fea0003800000 */
[----:B------:R-:W5:Y:S01]  /*1270*/  LDC.64 R8, c[0x0][0x388] ;  /* 0x0000e200ff087b82 */ /* 0x000f620000000a00 */
[----:B------:R-:W-:-:S04]  /*1280*/  IMAD R23, R20, R14, R23 ;  /* 0x0000000e14177224 */ /* 0x000fc800078e0217 */
[----:B-----5:R-:W-:-:S06]  /*1290*/  IMAD.WIDE.U32 R8, R23, 0x4, R8 ;  /* 0x0000000417087825 */ /* 0x020fcc00078e0008 */
[----:B------:R-:W5:Y:S01]  /*12a0*/  LDG.E.CONSTANT R8, desc[UR8][R8.64] ;  /* 0x0000000808087981 */ /* 0x000f62000c1e9900 */
[----:B------:R-:W-:-:S05]  /*12b0*/  IMAD R18, R18, 0x44, R15 ;  /* 0x0000004412127824 */ /* 0x000fca00078e020f */
[----:B------:R-:W-:-:S05]  /*12c0*/  LEA R17, R17, R18, 0x2 ;  /* 0x0000001211117211 */ /* 0x000fca00078e10ff */
[----:B-----5:R0:W-:Y:S02]  /*12d0*/  STS [R17], R8 ;  /* 0x0000000811007388 */ /* 0x0201e40000000800 */
.L_x_169:
[----:B------:R-:W-:Y:S05]  /*12e0*/  BSYNC.RECONVERGENT B1 ;  /* 0x0000000000017941 */ /* 0x000fea0003800200 */
.L_x_168:
[----:B------:R-:W-:Y:S02]  /*12f0*/  MOV R9, UR10 ;  /* 0x0000000a00097c02 */ /* 0x000fe40008000f00 */
[----:B0-2---:R-:W-:Y:S02]  /*1300*/  MOV R8, UR10 ;  /* 0x0000000a00087c02 */ /* 0x005fe40008000f00 */
[C---:B------:R-:W-:Y:S02]  /*1310*/  IADD3 R16, PT, PT, R9.reuse, UR10, R16 ;  /* 0x0000000a09107c10 */ /* 0x040fe4000fffe010 */
[----:B------:R-:W-:Y:S02]  /*1320*/  MOV R14, UR10 ;  /* 0x0000000a000e7c02 */ /* 0x000fe40008000f00 */
[----:B------:R-:W-:Y:S02]  /*1330*/  ISETP.GE.U32.AND P0, PT, R16, 0x400, PT ;  /* 0x000004001000780c */ /* 0x000fe40003f06070 */
[----:B------:R-:W-:-:S02]  /*1340*/  LEA R12, R9, R12, 0x2 ;  /* 0x0000000c090c7211 */ /* 0x000fc400078e10ff */
[----:B------:R-:W-:Y:S02]  /*1350*/  LEA R13, R8, R13, 0x2 ;  /* 0x0000000d080d7211 */ /* 0x000fe400078e10ff */
[----:B------:R-:W-:-:S07]  /*1360*/  LEA R11, R14, R11, 0x2 ;  /* 0x0000000b0e0b7211 */ /* 0x000fce00078e10ff */
[----:B------:R-:W-:Y:S05]  /*1370*/  @!P0 BRA `(.L_x_170) ;  /* 0xfffffff400c48947 */ /* 0x000fea000383ffff */
.L_x_159:
[----:B0-----:R-:W-:Y:S05]  /*1380*/  BSYNC.RECONVERGENT B0 ;  /* 0x0000000000007941 */ /* 0x001fea0003800200 */
.L_x_158:
[----:B------:R-:W-:Y:S01]  /*1390*/  BSSY.RECONVERGENT B0, `(.L_x_171) ;  /* 0x0000039000007945 */ /* 0x000fe20003800200 */
[----:B------:R-:W-:-:S03]  /*13a0*/  MOV R16, R0 ;  /* 0x0000000000107202 */ /* 0x000fc60000000f00 */
[----:B------:R-:W-:Y:S05]  /*13b0*/  @!P1 BRA `(.L_x_172) ;  /* 0x0000000000d89947 */ /* 0x000fea0003800000 */
[----:B------:R-:W0:Y:S01]  /*13c0*/  LDC R11, c[0x0][0x3a4] ;  /* 0x0000e900ff0b7b82 */ /* 0x000e220000000800 */
[----:B--2---:R-:W-:Y:S01]  /*13d0*/  LOP3.LUT R9, R0, 0x3f, RZ, 0xc0, !PT ;  /* 0x0000003f00097812 */ /* 0x004fe200078ec0ff */
        /* <DEDUP_REMOVED lines=13> */
.L_x_174:
[----:B------:R-:W-:Y:S05]  /*14b0*/  BSYNC.RECONVERGENT B1 ;  /* 0x0000000000017941 */ /* 0x000fea0003800200 */
.L_x_173:
[----:B-----5:R2:W-:Y:S01]  /*14c0*/  STS [R4], R9 ;  /* 0x0000000904007388 */ /* 0x0205e20000000800 */
[----:B------:R-:W-:Y:S02]  /*14d0*/  ISETP.NE.AND P0, PT, R10, RZ, PT ;  /* 0x000000ff0a00720c */ /* 0x000fe40003f05270 */
[----:B------:R-:W-:-:S11]  /*14e0*/  MOV R16, R54 ;  /* 0x0000003600107202 */ /* 0x000fd60000000f00 */
[----:B--2---:R-:W-:Y:S05]  /*14f0*/  @!P0 BRA `(.L_x_172) ;  /* 0x0000000000888947 */ /* 0x004fea0003800000 */
[----:B------:R-:W-:Y:S01]  /*1500*/  LOP3.LUT R9, R54, 0x3f, RZ, 0xc0, !PT ;  /* 0x0000003f36097812 */ /* 0x000fe200078ec0ff */
[----:B------:R-:W-:Y:S01]  /*1510*/  BSSY.RECONVERGENT B1, `(.L_x_175) ;  /* 0x000000c000017945 */ /* 0x000fe20003800200 */
[----:B------:R-:W-:Y:S01]  /*1520*/  MOV R12, UR4 ;  /* 0x00000004000c7c02 */ /* 0x000fe20008000f00 */
[----:B0-----:R-:W-:Y:S01]  /*1530*/  HFMA2 R8, -RZ, RZ, 0, 0 ;  /* 0x00000000ff087431 */ /* 0x001fe200000001ff */
        /* <DEDUP_REMOVED lines=9> */
.L_x_176:
[----:B------:R-:W-:Y:S05]  /*15d0*/  BSYNC.RECONVERGENT B1 ;  /* 0x0000000000017941 */ /* 0x000fea0003800200 */
.L_x_175:
        /* <DEDUP_REMOVED lines=17> */
.L_x_178:
[----:B------:R-:W-:Y:S05]  /*16f0*/  BSYNC.RECONVERGENT B1 ;  /* 0x0000000000017941 */ /* 0x000fea0003800200 */
.L_x_177:
[----:B-----5:R2:W-:Y:S01]  /*1700*/  STS [R44], R9 ;  /* 0x000000092c007388 */ /* 0x0205e20000000800 */
[----:B------:R-:W-:-:S07]  /*1710*/  IADD3 R16, PT, PT, R48, UR10, RZ ;  /* 0x0000000a30107c10 */ /* 0x000fce000fffe0ff */
.L_x_172:
[----:B------:R-:W-:Y:S05]  /*1720*/  BSYNC.RECONVERGENT B0 ;  /* 0x0000000000007941 */ /* 0x000fea0003800200 */
.L_x_171:
[----:B------:R-:W0:Y:S01]  /*1730*/  LDCU UR6, c[0x0][0x3a4] ;  /* 0x00007480ff0677ac */ /* 0x000e220008000800 */
[----:B------:R-:W-:Y:S01]  /*1740*/  BSSY.RECONVERGENT B0, `(.L_x_179) ;  /* 0x0000048000007945 */ /* 0x000fe20003800200 */
[----:B------:R-:W0:Y:S03]  /*1750*/  LDCU UR7, c[0x0][0x3a8] ;  /* 0x00007500ff0777ac */ /* 0x000e260008000800 */
[----:B------:R-:W-:Y:S05]  /*1760*/  @!P2 BRA `(.L_x_180) ;  /* 0x000000040014a947 */ /* 0x000fea0003800000 */
.L_x_181:
        /* <DEDUP_REMOVED lines=14> */
[----:B------:R-:W-:Y:S02]  /*1850*/  MOV R11, UR4 ;  /* 0x00000004000b7c02 */ /* 0x000fe40008000f00 */
        /* <DEDUP_REMOVED lines=20> */
[----:B------:R-:W5:Y:S08]  /*19a0*/  @!P1 LDC.64 R12, c[0x0][0x390] ;  /* 0x0000e400ff0c9b82 */ /* 0x000f700000000a00 */
[----:B------:R-:W1:Y:S01]  /*19b0*/  @!P2 LDC.64 R10, c[0x0][0x390] ;  /* 0x0000e400ff0aab82 */ /* 0x000e620000000a00 */
        /* <DEDUP_REMOVED lines=8> */
[----:B-----5:R-:W-:Y:S02]  /*1a40*/  @!P1 IMAD.WIDE.U32 R12, R33, 0x4, R12 ;  /* 0x00000004210c9825 */ /* 0x020fe400078e000c */
[----:B------:R-:W5:Y:S04]  /*1a50*/  @!P3 LDG.E.CONSTANT R26, desc[UR8][R8.64] ;  /* 0x00000008081ab981 */ /* 0x000f68000c1e9900 */
[----:B------:R-:W3:Y:S01]  /*1a60*/  @!P1 LDG.E.CONSTANT R29, desc[UR8][R12.64] ;  /* 0x000000080c1d9981 */ /* 0x000ee2000c1e9900 */
[----:B-1----:R-:W-:-:S05]  /*1a70*/  @!P2 IMAD.WIDE.U32 R10, R31, 0x4, R10 ;  /* 0x000000041f0aa825 */ /* 0x002fca00078e000a */
[----:B------:R-:W4:Y:S01]  /*1a80*/  @!P2 LDG.E.CONSTANT R28, desc[UR8][R10.64] ;  /* 0x000000080a1ca981 */ /* 0x000f22000c1e9900 */
        /* <DEDUP_REMOVED lines=16> */
[----:B----4-:R0:W-:Y:S04]  /*1b90*/  STS [R23], R28 ;  /* 0x0000001c17007388 */ /* 0x0101e80000000800 */
[----:B-----5:R0:W-:Y:S01]  /*1ba0*/  STS [R21], R26 ;  /* 0x0000001a15007388 */ /* 0x0201e20000000800 */
[----:B------:R-:W-:Y:S05]  /*1bb0*/  @!P0 BRA `(.L_x_181) ;  /* 0xfffffff800ec8947 */ /* 0x000fea000383ffff */
.L_x_180:
[----:B0-----:R-:W-:Y:S05]  /*1bc0*/  BSYNC.RECONVERGENT B0 ;  /* 0x0000000000007941 */ /* 0x001fea0003800200 */
.L_x_179:
[----:B--2---:R-:W0:Y:S01]  /*1bd0*/  S2R R8, SR_TID.X ;  /* 0x0000000000087919 */ /* 0x004e220000002100 */
[----:B------:R-:W-:Y:S01]  /*1be0*/  MOV R9, 0x400 ;  /* 0x0000040000097802 */ /* 0x000fe20000000f00 */
[----:B------:R-:W-:Y:S01]  /*1bf0*/  UIADD3 UR4, UPT, UPT, UR4, 0x1, URZ ;  /* 0x0000000104047890 */ /* 0x000fe2000fffe0ff */
[----:B------:R-:W2:Y:S02]  /*1c00*/  S2R R10, SR_CgaCtaId ;  /* 0x00000000000a7919 */ /* 0x000ea40000008800 */
        /* <DEDUP_REMOVED lines=12> */
[----:B------:R-:W5:Y:S04]  /*1cd0*/  LDS.128 R32, [R40] ;  /* 0x0000000028207984 */ /* 0x000f680000000c00 */
[----:B------:R-:W1:Y:S04]  /*1ce0*/  LDS.128 R12, [R40+0xc0] ;  /* 0x0000c000280c7984 */ /* 0x000e680000000c00 */
[----:B------:R-:W3:Y:S01]  /*1cf0*/  LDS.128 R28, [R56+0x100] ;  /* 0x00010000381c7984 */ /* 0x000ee20000000c00 */
[C---:B0-----:R-:W-:Y:S01]  /*1d00*/  FFMA R68, R24.reuse, R21, R41 ;  /* 0x0000001518447223 */ /* 0x041fe20000000029 */
[C---:B------:R-:W-:Y:S01]  /*1d10*/  FFMA R41, R21.reuse, R25, R38 ;  /* 0x0000001915297223 */ /* 0x040fe20000000026 */
[C---:B------:R-:W-:Y:S01]  /*1d20*/  FFMA R38, R21.reuse, R26, R71 ;  /* 0x0000001a15267223 */ /* 0x040fe20000000047 */
[----:B------:R-:W-:Y:S01]  /*1d30*/  FFMA R21, R21, R27, R66 ;  /* 0x0000001b15157223 */ /* 0x000fe20000000042 */
[----:B--2---:R-:W-:Y:S01]  /*1d40*/  FFMA R20, R24, R10, R65 ;  /* 0x0000000a18147223 */ /* 0x004fe20000000041 */
[----:B------:R-:W0:Y:S01]  /*1d50*/  LDS R66, [R56+0x110] ;  /* 0x0001100038427984 */ /* 0x000e220000000800 */
[CC--:B------:R-:W-:Y:S01]  /*1d60*/  FFMA R65, R10.reuse, R25.reuse, R70 ;  /* 0x000000190a417223 */ /* 0x0c0fe20000000046 */
[----:B------:R-:W-:Y:S01]  /*1d70*/  FFMA R36, R10, R26, R36 ;  /* 0x0000001a0a247223 */ /* 0x000fe20000000024 */
[C---:B-----5:R-:W-:Y:S01]  /*1d80*/  FFMA R70, R32.reuse, R25, R19 ;  /* 0x0000001920467223 */ /* 0x060fe20000000013 */
[-C--:B------:R-:W-:Y:S01]  /*1d90*/  FFMA R9, R32, R27.reuse, R69 ;  /* 0x0000001b20097223 */ /* 0x080fe20000000045 */
[----:B------:R-:W2:Y:S01]  /*1da0*/  LDS.128 R16, [R40+0xd0] ;  /* 0x0000d00028107984 */ /* 0x000ea20000000c00 */
[----:B------:R-:W-:Y:S01]  /*1db0*/  FFMA R37, R10, R27, R37 ;  /* 0x0000001b0a257223 */ /* 0x000fe20000000025 */
[C---:B------:R-:W-:Y:S01]  /*1dc0*/  FFMA R72, R32.reuse, R24, R57 ;  /* 0x0000001820487223 */ /* 0x040fe20000000039 */
[-C--:B------:R-:W-:Y:S01]  /*1dd0*/  FFMA R10, R32, R26.reuse, R67 ;  /* 0x0000001a200a7223 */ /* 0x080fe20000000043 */
[----:B-1----:R-:W-:Y:S01]  /*1de0*/  FFMA R24, R24, R15, R39 ;  /* 0x0000000f18187223 */ /* 0x002fe20000000027 */
[C---:B------:R-:W-:Y:S01]  /*1df0*/  FFMA R25, R15.reuse, R25, R64 ;  /* 0x000000190f197223 */ /* 0x040fe20000000040 */
[C---:B------:R-:W-:Y:S01]  /*1e00*/  FFMA R26, R15.reuse, R26, R43 ;  /* 0x0000001a0f1a7223 */ /* 0x040fe2000000002b */
[----:B------:R-:W-:Y:S01]  /*1e10*/  FFMA R27, R15, R27, R42 ;  /* 0x0000001b0f1b7223 */ /* 0x000fe2000000002a */
[----:B---3--:R-:W-:Y:S01]  /*1e20*/  FFMA R67, R33, R31, R10 ;  /* 0x0000001f21437223 */ /* 0x008fe2000000000a */
[----:B------:R-:W-:Y:S01]  /*1e30*/  FFMA R57, R31, R22, R38 ;  /* 0x000000161f397223 */ /* 0x000fe20000000026 */
[----:B------:R-:W-:Y:S01]  /*1e40*/  FFMA R42, R29, R33, R72 ;  /* 0x000000211d2a7223 */ /* 0x000fe20000000048 */
[----:B------:R-:W-:Y:S01]  /*1e50*/  FFMA R69, R33, R30, R70 ;  /* 0x0000001e21457223 */ /* 0x000fe20000000046 */
[-C--:B------:R-:W-:Y:S01]  /*1e60*/  FFMA R65, R30, R11.reuse, R65 ;  /* 0x0000000b1e417223 */ /* 0x080fe20000000041 */
[----:B------:R-:W-:Y:S01]  /*1e70*/  FFMA R10, R31, R11, R36 ;  /* 0x0000000b1f0a7223 */ /* 0x000fe20000000024 */
[----:B------:R-:W1:Y:S04]  /*1e80*/  LDS.64 R14, [R56+0x208] ;  /* 0x00020800380e7984 */ /* 0x000e680000000a00 */
[----:B------:R-:W-:Y:S01]  /*1e90*/  LDS R43, [R56+0x30c] ;  /* 0x00030c00382b7984 */ /* 0x000fe20000000800 */
[----:B0-----:R-:W-:Y:S01]  /*1ea0*/  FFMA R64, R66, R33, R9 ;  /* 0x0000002142407223 */ /* 0x001fe20000000009 */
[CC--:B------:R-:W-:Y:S01]  /*1eb0*/  FFMA R9, R29.reuse, R22.reuse, R68 ;  /* 0x000000161d097223 */ /* 0x0c0fe20000000044 */
[-C--:B------:R-:W-:Y:S01]  /*1ec0*/  FFMA R68, R30, R22.reuse, R41 ;  /* 0x000000161e447223 */ /* 0x080fe20000000029 */
[C---:B------:R-:W-:Y:S01]  /*1ed0*/  FFMA R32, R66.reuse, R22, R21 ;  /* 0x0000001642207223 */ /* 0x040fe20000000015 */
[CC--:B------:R-:W-:Y:S01]  /*1ee0*/  FFMA R41, R29.reuse, R11.reuse, R20 ;  /* 0x0000000b1d297223 */ /* 0x0c0fe20000000014 */
[----:B------:R-:W-:Y:S01]  /*1ef0*/  FFMA R22, R66, R11, R37 ;  /* 0x0000000b42167223 */ /* 0x000fe20000000025 */
[----:B--2---:R-:W-:Y:S01]  /*1f00*/  FFMA R29, R29, R16, R24 ;  /* 0x000000101d1d7223 */ /* 0x004fe20000000018 */
[C---:B------:R-:W-:Y:S01]  /*1f10*/  FFMA R30, R16.reuse, R30, R25 ;  /* 0x0000001e101e7223 */ /* 0x040fe20000000019 */
[----:B------:R-:W-:Y:S01]  /*1f20*/  FFMA R31, R16, R31, R26 ;  /* 0x0000001f101f7223 */ /* 0x000fe2000000001a */
[----:B------:R-:W-:Y:S01]  /*1f30*/  FFMA R66, R66, R16, R27 ;  /* 0x0000001042427223 */ /* 0x000fe2000000001b */
[----:B------:R-:W0:Y:S04]  /*1f40*/  LDS.64 R20, [R56+0x210] ;  /* 0x0002100038147984 */ /* 0x000e280000000a00 */
[----:B------:R-:W2:Y:S04]  /*1f50*/  LDS.128 R24, [R56+0x310] ;  /* 0x0003100038187984 */ /* 0x000ea80000000c00 */
[----:B------:R-:W3:Y:S01]  /*1f60*/  LDS.128 R36, [R40+0x90] ;  /* 0x0000900028247984 */ /* 0x000ee20000000c00 */
[----:B-1----:R-:W-:Y:S01]  /*1f70*/  FFMA R11, R34, R15, R69 ;  /* 0x0000000f220b7223 */ /* 0x002fe20000000045 */
[CC--:B------:R-:W-:Y:S01]  /*1f80*/  FFMA R42, R14.reuse, R34.reuse, R42 ;  /* 0x000000220e2a7223 */ /* 0x0c0fe2000000002a */
[----:B------:R-:W-:Y:S01]  /*1f90*/  FFMA R16, R14, R17, R29 ;  /* 0x000000110e107223 */ /* 0x000fe2000000001d */
[----:B0-----:R-:W-:Y:S01]  /*1fa0*/  FFMA R28, R20, R34, R67 ;  /* 0x00000022141c7223 */ /* 0x001fe20000000043 */
[----:B------:R-:W-:Y:S01]  /*1fb0*/  FFMA R33, R34, R21, R64 ;  /* 0x0000001522217223 */ /* 0x000fe20000000040 */
[CC--:B------:R-:W-:Y:S01]  /*1fc0*/  FFMA R69, R21.reuse, R23.reuse, R32 ;  /* 0x0000001715457223 */ /* 0x0c0fe20000000020 */
[----:B------:R-:W-:Y:S01]  /*1fd0*/  FFMA R64, R14, R23, R9 ;  /* 0x000000170e407223 */ /* 0x000fe20000000009 */
[----:B--2---:R-:W-:Y:S01]  /*1fe0*/  FFMA R27, R21, R17, R66 ;  /* 0x00000011151b7223 */ /* 0x004fe20000000042 */
[CC--:B------:R-:W-:Y:S01]  /*1ff0*/  FFMA R67, R15.reuse, R23.reuse, R68 ;  /* 0x000000170f437223 */ /* 0x0c0fe20000000044 */
[C---:B------:R-:W-:Y:S01]  /*2000*/  FFMA R57, R20.reuse, R23, R57 ;  /* 0x0000001714397223 */ /* 0x040fe20000000039 */
[C---:B------:R-:W-:Y:S01]  /*2010*/  FFMA R32, R20.reuse, R17, R31 ;  /* 0x0000001114207223 */ /* 0x040fe2000000001f */
[-C--:B---3--:R-:W-:Y:S01]  /*2020*/  FFMA R66, R20, R36.reuse, R10 ;  /* 0x0000002414427223 */ /* 0x088fe2000000000a */
[----:B------:R-:W-:Y:S01]  /*2030*/  FFMA R71, R36, R21, R22 ;  /* 0x0000001524477223 */ /* 0x000fe20000000016 */
[----:B------:R-:W-:Y:S01]  /*2040*/  FFMA R34, R14, R36, R41 ;  /* 0x000000240e227223 */ /* 0x000fe20000000029 */
[----:B------:R-:W0:Y:S01]  /*2050*/  LDS.128 R20, [R40+0x50] ;  /* 0x0000500028147984 */ /* 0x000e220000000c00 */
[----:B------:R-:W-:Y:S01]  /*2060*/  FFMA R9, R15, R17, R30 ;  /* 0x000000110f097223 */ /* 0x000fe2000000001e */
[----:B------:R-:W-:Y:S01]  /*2070*/  FFMA R14, R24, R35, R11 ;  /* 0x00000023180e7223 */ /* 0x000fe2000000000b */
[----:B------:R-:W-:Y:S01]  /*2080*/  FFMA R17, R36, R15, R65 ;  /* 0x0000000f24117223 */ /* 0x000fe20000000041 */
[----:B------:R-:W-:Y:S01]  /*2090*/  FFMA R11, R35, R25, R28 ;  /* 0x00000019230b7223 */ /* 0x000fe2000000001c */
[C---:B------:R-:W-:Y:S01]  /*20a0*/  FFMA R15, R43.reuse, R35, R42 ;  /* 0x000000232b0f7223 */ /* 0x040fe2000000002a */
[----:B------:R-:W1:Y:S01]  /*20b0*/  LDS.128 R28, [R56+0x410] ;  /* 0x00041000381c7984 */ /* 0x000e620000000c00 */
[CC--:B------:R-:W-:Y:S01]  /*20c0*/  FFMA R42, R24.reuse, R37.reuse, R17 ;  /* 0x00000025182a7223 */ /* 0x0c0fe20000000011 */
[-C--:B------:R-:W-:Y:S01]  /*20d0*/  FFMA R17, R43, R18.reuse, R16 ;  /* 0x000000122b117223 */ /* 0x080fe20000000010 */
[----:B------:R-:W-:Y:S01]  /*20e0*/  FFMA R16, R24, R18, R9 ;  /* 0x0000001218107223 */ /* 0x000fe20000000009 */
[----:B------:R-:W-:Y:S01]  /*20f0*/  FFMA R10, R35, R26, R33 ;  /* 0x0000001a230a7223 */ /* 0x000fe20000000021 */
[-C--:B------:R-:W-:Y:S01]  /*2100*/  FFMA R65, R43, R37.reuse, R34 ;  /* 0x000000252b417223 */ /* 0x080fe20000000022 */
[CC--:B------:R-:W-:Y:S01]  /*2110*/  FFMA R9, R25.reuse, R18.reuse, R32 ;  /* 0x0000001219097223 */ /* 0x0c0fe20000000020 */
[-C--:B------:R-:W-:Y:S01]  /*2120*/  FFMA R41, R25, R37.reuse, R66 ;  /* 0x0000002519297223 */ /* 0x080fe20000000042 */
[----:B------:R-:W2:Y:S01]  /*2130*/  LDS.128 R32, [R40+0x10] ;  /* 0x0000100028207984 */ /* 0x000ea20000000c00 */
[C---:B------:R-:W-:Y:S01]  /*2140*/  FFMA R36, R26.reuse, R37, R71 ;  /* 0x000000251a247223 */ /* 0x040fe20000000047 */
[----:B------:R-:W-:-:S02]  /*2150*/  FFMA R18, R26, R18, R27 ;  /* 0x000000121a127223 */ /* 0x000fc4000000001b */
[----:B------:R-:W-:Y:S01]  /*2160*/  LDS R68, [R56+0x520] ;  /* 0x0005200038447984 */ /* 0x000fe20000000800 */
[-C--:B0-----:R-:W-:Y:S01]  /*2170*/  FFMA R24, R24, R20.reuse, R67 ;  /* 0x0000001418187223 */ /* 0x081fe20000000043 */
[C---:B------:R-:W-:Y:S01]  /*2180*/  FFMA R25, R20.reuse, R25, R57 ;  /* 0x0000001914197223 */ /* 0x040fe20000000039 */
[----:B------:R-:W-:Y:S01]  /*2190*/  FFMA R43, R43, R20, R64 ;  /* 0x000000142b2b7223 */ /* 0x000fe20000000040 */
[----:B------:R-:W-:Y:S01]  /*21a0*/  FFMA R20, R20, R26, R69 ;  /* 0x0000001a14147223 */ /* 0x000fe20000000045 */
[-C--:B-1----:R-:W-:Y:S01]  /*21b0*/  FFMA R57, R29, R21.reuse, R24 ;  /* 0x000000151d397223 */ /* 0x082fe20000000018 */
[-C--:B------:R-:W-:Y:S01]  /*21c0*/  FFMA R66, R30, R21.reuse, R25 ;  /* 0x000000151e427223 */ /* 0x080fe20000000019 */
[CC--:B------:R-:W-:Y:S01]  /*21d0*/  FFMA R43, R28.reuse, R21.reuse, R43 ;  /* 0x000000151c2b7223 */ /* 0x0c0fe2000000002b */
[----:B------:R-:W0:Y:S01]  /*21e0*/  LDS.128 R24, [R56+0x510] ;  /* 0x0005100038187984 */ /* 0x000e220000000c00 */
[----:B------:R-:W-:Y:S01]  /*21f0*/  FFMA R67, R31, R21, R20 ;  /* 0x000000151f437223 */ /* 0x000fe20000000014 */
[-C--:B------:R-:W-:Y:S01]  /*2200*/  FFMA R20, R28, R38.reuse, R65 ;  /* 0x000000261c147223 */ /* 0x080fe20000000041 */
[-C--:B------:R-:W-:Y:S01]  /*2210*/  FFMA R21, R29, R38.reuse, R42 ;  /* 0x000000261d157223 */ /* 0x080fe2000000002a */
[-C--:B------:R-:W-:Y:S01]  /*2220*/  FFMA R65, R31, R38.reuse, R36 ;  /* 0x000000261f417223 */ /* 0x080fe20000000024 */
[-C--:B------:R-:W-:Y:S01]  /*2230*/  FFMA R42, R30, R19.reuse, R9 ;  /* 0x000000131e2a7223 */ /* 0x080fe20000000009 */
[-C--:B------:R-:W-:Y:S01]  /*2240*/  FFMA R36, R28, R19.reuse, R17 ;  /* 0x000000131c247223 */ /* 0x080fe20000000011 */
[-C--:B------:R-:W-:Y:S01]  /*2250*/  FFMA R37, R29, R19.reuse, R16 ;  /* 0x000000131d257223 */ /* 0x080fe20000000010 */
[----:B------:R-:W-:Y:S01]  /*2260*/  FFMA R9, R31, R19, R18 ;  /* 0x000000131f097223 */ /* 0x000fe20000000012 */
[----:B------:R-:W-:Y:S01]  /*2270*/  FFMA R64, R30, R38, R41 ;  /* 0x000000261e407223 */ /* 0x000fe20000000029 */
[----:B------:R-:W1:Y:S01]  /*2280*/  LDS.128 R16, [R40+0xe0] ;  /* 0x0000e00028107984 */ /* 0x000e620000000c00 */
[C---:B--2---:R-:W-:Y:S01]  /*2290*/  FFMA R30, R32.reuse, R30, R11 ;  /* 0x0000001e201e7223 */ /* 0x044fe2000000000b */
[C---:B------:R-:W-:Y:S01]  /*22a0*/  FFMA R69, R32.reuse, R31, R10 ;  /* 0x0000001f20457223 */ /* 0x040fe2000000000a */
[C---:B------:R-:W-:Y:S01]  /*22b0*/  FFMA R28, R32.reuse, R28, R15 ;  /* 0x0000001c201c7223 */ /* 0x040fe2000000000f */
[----:B------:R-:W-:Y:S01]  /*22c0*/  FFMA R38, R32, R29, R14 ;  /* 0x0000001d20267223 */ /* 0x000fe2000000000e */
[----:B------:R-:W2:Y:S04]  /*22d0*/  LDS.64 R10, [R56+0x618] ;  /* 0x00061800380a7984 */ /* 0x000ea80000000a00 */
[----:B------:R-:W3:Y:S01]  /*22e0*/  LDS.64 R14, [R56+0x620] ;  /* 0x00062000380e7984 */ /* 0x000ee20000000a00 */
[-C--:B0-----:R-:W-:Y:S01]  /*22f0*/  FFMA R32, R26, R22.reuse, R57 ;  /* 0x000000161a207223 */ /* 0x081fe20000000039 */
[-C--:B------:R-:W-:Y:S01]  /*2300*/  FFMA R43, R25, R22.reuse, R43 ;  /* 0x00000016192b7223 */ /* 0x080fe2000000002b */
[-C--:B------:R-:W-:Y:S01]  /*2310*/  FFMA R57, R27, R22.reuse, R66 ;  /* 0x000000161b397223 */ /* 0x080fe20000000042 */
[C---:B------:R-:W-:Y:S01]  /*2320*/  FFMA R24, R68.reuse, R22, R67 ;  /* 0x0000001644187223 */ /* 0x040fe20000000043 */
[C---:B------:R-:W-:Y:S01]  /*2330*/  FFMA R41, R25.reuse, R33, R28 ;  /* 0x0000002119297223 */ /* 0x040fe2000000001c */
[----:B------:R-:W-:Y:S01]  /*2340*/  FFMA R22, R25, R39, R20 ;  /* 0x0000002719167223 */ /* 0x000fe20000000014 */
[C---:B------:R-:W-:Y:S01]  /*2350*/  FFMA R31, R33.reuse, R26, R38 ;  /* 0x0000001a211f7223 */ /* 0x040fe20000000026 */
[----:B------:R-:W-:Y:S01]  /*2360*/  FFMA R29, R33, R27, R30 ;  /* 0x0000001b211d7223 */ /* 0x000fe2000000001e */
[----:B------:R-:W-:Y:S01]  /*2370*/  FFMA R28, R68, R33, R69 ;  /* 0x00000021441c7223 */ /* 0x000fe20000000045 */
[-C--:B------:R-:W-:Y:S01]  /*2380*/  FFMA R20, R26, R39.reuse, R21 ;  /* 0x000000271a147223 */ /* 0x080fe20000000015 */
[-C--:B------:R-:W-:Y:S01]  /*2390*/  FFMA R21, R27, R39.reuse, R64 ;  /* 0x000000271b157223 */ /* 0x080fe20000000040 */
[----:B------:R-:W-:Y:S01]  /*23a0*/  FFMA R66, R68, R39, R65 ;  /* 0x0000002744427223 */ /* 0x000fe20000000041 */
[----:B-1----:R-:W-:Y:S01]  /*23b0*/  FFMA R25, R25, R16, R36 ;  /* 0x0000001019197223 */ /* 0x002fe20000000024 */
[C---:B------:R-:W-:Y:S01]  /*23c0*/  FFMA R26, R16.reuse, R26, R37 ;  /* 0x0000001a101a7223 */ /* 0x040fe20000000025 */
[----:B------:R-:W-:Y:S01]  /*23d0*/  FFMA R27, R16, R27, R42 ;  /* 0x0000001b101b7223 */ /* 0x000fe2000000002a */
[----:B------:R-:W0:Y:S01]  /*23e0*/  LDS.128 R36, [R40+0xa0] ;  /* 0x0000a00028247984 */ /* 0x000e220000000c00 */
[----:B------:R-:W-:Y:S01]  /*23f0*/  FFMA R68, R68, R16, R9 ;  /* 0x0000001044447223 */ /* 0x000fe20000000009 */
[-C--:B--2---:R-:W-:Y:S01]  /*2400*/  FFMA R9, R10, R34.reuse, R41 ;  /* 0x000000220a097223 */ /* 0x084fe20000000029 */
[----:B------:R-:W-:Y:S01]  /*2410*/  FFMA R64, R34, R11, R31 ;  /* 0x0000000b22407223 */ /* 0x000fe2000000001f */
[----:B---3--:R-:W-:Y:S01]  /*2420*/  FFMA R42, R14, R34, R29 ;  /* 0x000000220e2a7223 */ /* 0x008fe2000000001d */
[----:B------:R-:W-:Y:S01]  /*2430*/  FFMA R41, R34, R15, R28 ;  /* 0x0000000f22297223 */ /* 0x000fe2000000001c */
[-C--:B------:R-:W-:Y:S01]  /*2440*/  FFMA R33, R11, R23.reuse, R32 ;  /* 0x000000170b217223 */ /* 0x080fe20000000020 */
[----:B------:R-:W1:Y:S01]  /*2450*/  LDS.128 R28, [R56+0x720] ;  /* 0x00072000381c7984 */ /* 0x000e620000000c00 */
[----:B------:R-:W-:Y:S01]  /*2460*/  FFMA R65, R15, R23, R24 ;  /* 0x000000170f417223 */ /* 0x000fe20000000018 */
[-C--:B------:R-:W-:Y:S01]  /*2470*/  FFMA R16, R10, R17.reuse, R25 ;  /* 0x000000110a107223 */ /* 0x080fe20000000019 */
[-C--:B------:R-:W-:Y:S01]  /*2480*/  FFMA R69, R11, R17.reuse, R26 ;  /* 0x000000110b457223 */ /* 0x080fe2000000001a */
[----:B------:R-:W2:Y:S01]  /*2490*/  LDS R32, [R56+0x71c] ;  /* 0x00071c0038207984 */ /* 0x000ea20000000800 */
[-C--:B------:R-:W-:Y:S01]  /*24a0*/  FFMA R34, R14, R17.reuse, R27 ;  /* 0x000000110e227223 */ /* 0x080fe2000000001b */
[----:B------:R-:W-:Y:S01]  /*24b0*/  FFMA R67, R15, R17, R68 ;  /* 0x000000110f437223 */ /* 0x000fe20000000044 */
[-C--:B------:R-:W-:Y:S01]  /*24c0*/  FFMA R43, R10, R23.reuse, R43 ;  /* 0x000000170a2b7223 */ /* 0x080fe2000000002b */
[----:B------:R-:W3:Y:S01]  /*24d0*/  LDS.128 R24, [R40+0x60] ;  /* 0x0000600028187984 */ /* 0x000ee20000000c00 */
[----:B------:R-:W-:Y:S01]  /*24e0*/  FFMA R57, R14, R23, R57 ;  /* 0x000000170e397223 */ /* 0x000fe20000000039 */
[-C--:B0-----:R-:W-:Y:S01]  /*24f0*/  FFMA R68, R10, R36.reuse, R22 ;  /* 0x000000240a447223 */ /* 0x081fe20000000016 */
[----:B------:R-:W-:Y:S01]  /*2500*/  FFMA R17, R36, R11, R20 ;  /* 0x0000000b24117223 */ /* 0x000fe20000000014 */
[----:B------:R-:W-:Y:S01]  /*2510*/  FFMA R70, R14, R36, R21 ;  /* 0x000000240e467223 */ /* 0x000fe20000000015 */
[----:B------:R-:W-:Y:S01]  /*2520*/  FFMA R71, R36, R15, R66 ;  /* 0x0000000f24477223 */ /* 0x000fe20000000042 */
[----:B------:R-:W0:Y:S01]  /*2530*/  LDS.128 R20, [R56+0x820] ;  /* 0x0008200038147984 */ /* 0x000e220000000c00 */
[C---:B-1----:R-:W-:Y:S01]  /*2540*/  FFMA R11, R35.reuse, R29, R42 ;  /* 0x0000001d230b7223 */ /* 0x042fe2000000002a */
[----:B------:R-:W-:Y:S01]  /*2550*/  FFMA R10, R35, R30, R41 ;  /* 0x0000001e230a7223 */ /* 0x000fe20000000029 */
[-C--:B------:R-:W-:Y:S01]  /*2560*/  FFMA R42, R28, R37.reuse, R17 ;  /* 0x000000251c2a7223 */ /* 0x080fe20000000011 */
[C---:B------:R-:W-:Y:S01]  /*2570*/  FFMA R41, R29.reuse, R37, R70 ;  /* 0x000000251d297223 */ /* 0x040fe20000000046 */
[C---:B--2---:R-:W-:Y:S01]  /*2580*/  FFMA R15, R32.reuse, R35, R9 ;  /* 0x00000023200f7223 */ /* 0x044fe20000000009 */
[-C--:B------:R-:W-:Y:S01]  /*2590*/  FFMA R9, R32, R37.reuse, R68 ;  /* 0x0000002520097223 */ /* 0x080fe20000000044 */
[----:B------:R-:W-:Y:S01]  /*25a0*/  FFMA R36, R30, R37, R71 ;  /* 0x000000251e247223 */ /* 0x000fe20000000047 */
[----:B------:R-:W-:Y:S01]  /*25b0*/  FFMA R14, R28, R35, R64 ;  /* 0x000000231c0e7223 */ /* 0x000fe20000000040 */
[CC--:B------:R-:W-:Y:S01]  /*25c0*/  FFMA R37, R32.reuse, R18.reuse, R16 ;  /* 0x0000001220257223 */ /* 0x0c0fe20000000010 */
[----:B------:R-:W-:Y:S01]  /*25d0*/  FFMA R17, R29, R18, R34 ;  /* 0x000000121d117223 */ /* 0x000fe20000000022 */
[-C--:B---3--:R-:W-:Y:S01]  /*25e0*/  FFMA R43, R32, R24.reuse, R43 ;  /* 0x00000018202b7223 */ /* 0x088fe2000000002b */
[C---:B------:R-:W-:Y:S01]  /*25f0*/  FFMA R68, R28.reuse, R24, R33 ;  /* 0x000000181c447223 */ /* 0x040fe20000000021 */
[-C--:B------:R-:W-:Y:S01]  /*2600*/  FFMA R16, R28, R18.reuse, R69 ;  /* 0x000000121c107223 */ /* 0x080fe20000000045 */
[----:B------:R-:W1:Y:S01]  /*2610*/  LDS.128 R32, [R56+0x920] ;  /* 0x0009200038207984 */ /* 0x000e620000000c00 */
[----:B------:R-:W-:Y:S01]  /*2620*/  FFMA R57, R24, R29, R57 ;  /* 0x0000001d18397223 */ /* 0x000fe20000000039 */
[----:B------:R-:W-:Y:S01]  /*2630*/  FFMA R18, R30, R18, R67 ;  /* 0x000000121e127223 */ /* 0x000fe20000000043 */
[----:B------:R-:W-:Y:S01]  /*2640*/  FFMA R24, R24, R30, R65 ;  /* 0x0000001e18187223 */ /* 0x000fe20000000041 */
[----:B------:R-:W-:Y:S04]  /*2650*/  LDS R66, [R56+0x930] ;  /* 0x0009300038427984 */ /* 0x000fe80000000800 */
[----:B------:R-:W2:Y:S01]  /*2660*/  LDS.128 R28, [R40+0x20] ;  /* 0x00002000281c7984 */ /* 0x000ea20000000c00 */
[-C--:B0-----:R-:W-:Y:S01]  /*2670*/  FFMA R67, R20, R25.reuse, R43 ;  /* 0x0000001914437223 */ /* 0x081fe2000000002b */
[CC--:B------:R-:W-:Y:S01]  /*2680*/  FFMA R68, R21.reuse, R25.reuse, R68 ;  /* 0x0000001915447223 */ /* 0x0c0fe20000000044 */
[----:B------:R-:W-:Y:S01]  /*2690*/  FFMA R65, R22, R25, R57 ;  /* 0x0000001916417223 */ /* 0x000fe20000000039 */
[----:B------:R-:W-:Y:S01]  /*26a0*/  FFMA R57, R21, R19, R16 ;  /* 0x0000001315397223 */ /* 0x000fe20000000010 */
[----:B-1----:R-:W-:Y:S01]  /*26b0*/  FFMA R32, R23, R25, R24 ;  /* 0x0000001917207223 */ /* 0x002fe20000000018 */
[-C--:B------:R-:W-:Y:S01]  /*26c0*/  FFMA R25, R20, R38.reuse, R9 ;  /* 0x0000002614197223 */ /* 0x080fe20000000009 */
[-C--:B------:R-:W-:Y:S01]  /*26d0*/  FFMA R9, R21, R38.reuse, R42 ;  /* 0x0000002615097223 */ /* 0x080fe2000000002a */
[-C--:B------:R-:W-:Y:S01]  /*26e0*/  FFMA R42, R22, R38.reuse, R41 ;  /* 0x00000026162a7223 */ /* 0x080fe20000000029 */
[C---:B------:R-:W-:Y:S01]  /*26f0*/  FFMA R38, R23.reuse, R38, R36 ;  /* 0x0000002617267223 */ /* 0x040fe20000000024 */
[-C--:B------:R-:W-:Y:S01]  /*2700*/  FFMA R24, R20, R19.reuse, R37 ;  /* 0x0000001314187223 */ /* 0x080fe20000000025 */
[-C--:B------:R-:W-:Y:S01]  /*2710*/  FFMA R36, R22, R19.reuse, R17 ;  /* 0x0000001316247223 */ /* 0x080fe20000000011 */
[----:B------:R-:W-:Y:S01]  /*2720*/  FFMA R37, R23, R19, R18 ;  /* 0x0000001317257223 */ /* 0x000fe20000000012 */
[C---:B--2---:R-:W-:Y:S01]  /*2730*/  FFMA R14, R28.reuse, R21, R14 ;  /* 0x000000151c0e7223 */ /* 0x044fe2000000000e */
[----:B------:R-:W0:Y:S01]  /*2740*/  LDS.128 R16, [R40+0xf0] ;  /* 0x0000f00028107984 */ /* 0x000e220000000c00 */
[C---:B------:R-:W-:Y:S01]  /*2750*/  FFMA R20, R28.reuse, R20, R15 ;  /* 0x000000141c147223 */ /* 0x040fe2000000000f */
[C---:B------:R-:W-:Y:S01]  /*2760*/  FFMA R22, R28.reuse, R22, R11 ;  /* 0x000000161c167223 */ /* 0x040fe2000000000b */
[----:B------:R-:W-:Y:S01]  /*2770*/  FFMA R23, R28, R23, R10 ;  /* 0x000000171c177223 */ /* 0x000fe2000000000a */
[----:B------:R-:W-:Y:S01]  /*2780*/  FFMA R43, R29, R34, R14 ;  /* 0x000000221d2b7223 */ /* 0x000fe2000000000e */
[----:B------:R-:W1:Y:S01]  /*2790*/  LDS.64 R10, [R56+0xa28] ;  /* 0x000a2800380a7984 */ /* 0x000e620000000a00 */
[----:B------:R-:W-:Y:S01]  /*27a0*/  FFMA R69, R33, R29, R20 ;  /* 0x0000001d21457223 */ /* 0x000fe20000000014 */
[----:B------:R-:W-:Y:S01]  /*27b0*/  FFMA R41, R29, R35, R22 ;  /* 0x000000231d297223 */ /* 0x000fe20000000016 */
[----:B------:R-:W-:Y:S01]  /*27c0*/  FFMA R64, R66, R29, R23 ;  /* 0x0000001d42407223 */ /* 0x000fe20000000017 */
[----:B------:R-:W2:Y:S01]  /*27d0*/  LDS.64 R14, [R56+0xa30] ;  /* 0x000a3000380e7984 */ /* 0x000ea20000000a00 */
[-C--:B------:R-:W-:Y:S01]  /*27e0*/  FFMA R67, R33, R26.reuse, R67 ;  /* 0x0000001a21437223 */ /* 0x080fe20000000043 */
[-C--:B------:R-:W-:Y:S01]  /*27f0*/  FFMA R68, R34, R26.reuse, R68 ;  /* 0x0000001a22447223 */ /* 0x080fe20000000044 */
[-C--:B------:R-:W-:Y:S01]  /*2800*/  FFMA R65, R35, R26.reuse, R65 ;  /* 0x0000001a23417223 */ /* 0x080fe20000000041 */
[----:B------:R-:W3:Y:S01]  /*2810*/  LDS.128 R20, [R40+0xb0] ;  /* 0x0000b00028147984 */ /* 0x000ee20000000c00 */
[C---:B------:R-:W-:Y:S01]  /*2820*/  FFMA R26, R66.reuse, R26, R32 ;  /* 0x0000001a421a7223 */ /* 0x040fe20000000020 */
[-C--:B------:R-:W-:Y:S01]  /*2830*/  FFMA R25, R33, R39.reuse, R25 ;  /* 0x0000002721197223 */ /* 0x080fe20000000019 */
[-C--:B------:R-:W-:Y:S01]  /*2840*/  FFMA R28, R66, R39.reuse, R38 ;  /* 0x00000027421c7223 */ /* 0x080fe20000000026 */
[-C--:B------:R-:W-:Y:S01]  /*2850*/  FFMA R9, R34, R39.reuse, R9 ;  /* 0x0000002722097223 */ /* 0x080fe20000000009 */
[----:B------:R-:W-:Y:S01]  /*2860*/  FFMA R29, R35, R39, R42 ;  /* 0x00000027231d7223 */ /* 0x000fe2000000002a */
[----:B0-----:R-:W-:Y:S01]  /*2870*/  FFMA R32, R33, R16, R24 ;  /* 0x0000001021207223 */ /* 0x001fe20000000018 */
[C---:B------:R-:W-:Y:S01]  /*2880*/  FFMA R24, R16.reuse, R34, R57 ;  /* 0x0000002210187223 */ /* 0x040fe20000000039 */
[----:B------:R-:W-:Y:S01]  /*2890*/  FFMA R33, R16, R35, R36 ;  /* 0x0000002310217223 */ /* 0x000fe20000000024 */
[----:B------:R-:W-:Y:S01]  /*28a0*/  FFMA R66, R66, R16, R37 ;  /* 0x0000001042427223 */ /* 0x000fe20000000025 */
[----:B------:R-:W0:Y:S01]  /*28b0*/  LDS R57, [R56+0xb2c] ;  /* 0x000b2c0038397984 */ /* 0x000e220000000800 */
[CC--:B-1----:R-:W-:Y:S01]  /*28c0*/  FFMA R16, R10.reuse, R17.reuse, R32 ;  /* 0x000000110a107223 */ /* 0x0c2fe20000000020 */
[-C--:B------:R-:W-:Y:S01]  /*28d0*/  FFMA R42, R10, R30.reuse, R69 ;  /* 0x0000001e0a2a7223 */ /* 0x080fe20000000045 */
[----:B------:R-:W-:Y:S01]  /*28e0*/  FFMA R35, R11, R17, R24 ;  /* 0x000000110b237223 */ /* 0x000fe20000000018 */
[----:B------:R-:W1:Y:S01]  /*28f0*/  LDS.128 R36, [R56+0xb30] ;  /* 0x000b300038247984 */ /* 0x000e620000000c00 */
[----:B--2---:R-:W-:Y:S01]  /*2900*/  FFMA R34, R14, R30, R41 ;  /* 0x0000001e0e227223 */ /* 0x004fe20000000029 */
[----:B------:R-:W-:Y:S01]  /*2910*/  FFMA R41, R30, R15, R64 ;  /* 0x0000000f1e297223 */ /* 0x000fe20000000040 */
[----:B------:R-:W-:Y:S01]  /*2920*/  FFMA R32, R14, R17, R33 ;  /* 0x000000110e207223 */ /* 0x000fe20000000021 */
[----:B------:R-:W-:Y:S01]  /*2930*/  FFMA R64, R10, R27, R67 ;  /* 0x0000001b0a407223 */ /* 0x000fe20000000043 */
[----:B------:R-:W-:Y:S01]  /*2940*/  FFMA R33, R15, R17, R66 ;  /* 0x000000110f217223 */ /* 0x000fe20000000042 */
[-C--:B------:R-:W-:Y:S01]  /*2950*/  FFMA R67, R11, R27.reuse, R68 ;  /* 0x0000001b0b437223 */ /* 0x080fe20000000044 */
[-C--:B------:R-:W-:Y:S01]  /*2960*/  FFMA R65, R14, R27.reuse, R65 ;  /* 0x0000001b0e417223 */ /* 0x080fe20000000041 */
[----:B------:R-:W-:Y:S01]  /*2970*/  FFMA R69, R15, R27, R26 ;  /* 0x0000001b0f457223 */ /* 0x000fe2000000001a */
[-C--:B---3--:R-:W-:Y:S01]  /*2980*/  FFMA R66, R10, R20.reuse, R25 ;  /* 0x000000140a427223 */ /* 0x088fe20000000019 */
[-C--:B------:R-:W-:Y:S01]  /*2990*/  FFMA R43, R30, R11.reuse, R43 ;  /* 0x0000000b1e2b7223 */ /* 0x080fe2000000002b */
[----:B------:R-:W2:Y:S01]  /*29a0*/  LDS.128 R24, [R40+0x70] ;  /* 0x0000700028187984 */ /* 0x000ea20000000c00 */
[----:B------:R-:W-:Y:S01]  /*29b0*/  FFMA R17, R20, R11, R9 ;  /* 0x0000000b14117223 */ /* 0x000fe20000000009 */
[----:B------:R-:W-:Y:S01]  /*29c0*/  FFMA R68, R14, R20, R29 ;  /* 0x000000140e447223 */ /* 0x000fe2000000001d */
[----:B------:R-:W-:Y:S01]  /*29d0*/  FFMA R15, R20, R15, R28 ;  /* 0x0000000f140f7223 */ /* 0x000fe2000000001c */
[-C--:B0-----:R-:W-:Y:S01]  /*29e0*/  FFMA R11, R57, R31.reuse, R42 ;  /* 0x0000001f390b7223 */ /* 0x081fe2000000002a */
[C---:B-1----:R-:W-:Y:S01]  /*29f0*/  FFMA R10, R36.reuse, R31, R43 ;  /* 0x0000001f240a7223 */ /* 0x042fe2000000002b */
[C---:B------:R-:W-:Y:S01]  /*2a00*/  FFMA R9, R31.reuse, R37, R34 ;  /* 0x000000251f097223 */ /* 0x040fe20000000022 */
[----:B------:R-:W-:Y:S01]  /*2a10*/  FFMA R14, R31, R38, R41 ;  /* 0x000000261f0e7223 */ /* 0x000fe20000000029 */
[CC--:B------:R-:W-:Y:S01]  /*2a20*/  FFMA R43, R57.reuse, R21.reuse, R66 ;  /* 0x00000015392b7223 */ /* 0x0c0fe20000000042 */
[----:B------:R-:W0:Y:S01]  /*2a30*/  LDS.128 R28, [R56+0xc30] ;  /* 0x000c3000381c7984 */ /* 0x000e220000000c00 */
[-C--:B------:R-:W-:Y:S01]  /*2a40*/  FFMA R66, R36, R21.reuse, R17 ;  /* 0x0000001524427223 */ /* 0x080fe20000000011 */
[-C--:B------:R-:W-:Y:S01]  /*2a50*/  FFMA R42, R38, R21.reuse, R15 ;  /* 0x00000015262a7223 */ /* 0x080fe2000000000f */
[-C--:B------:R-:W-:Y:S01]  /*2a60*/  FFMA R17, R57, R18.reuse, R16 ;  /* 0x0000001239117223 */ /* 0x080fe20000000010 */
[-C--:B------:R-:W-:Y:S01]  /*2a70*/  FFMA R16, R36, R18.reuse, R35 ;  /* 0x0000001224107223 */ /* 0x080fe20000000023 */
[CC--:B------:R-:W-:Y:S01]  /*2a80*/  FFMA R15, R37.reuse, R18.reuse, R32 ;  /* 0x00000012250f7223 */ /* 0x0c0fe20000000020 */
[----:B------:R-:W-:Y:S01]  /*2a90*/  FFMA R18, R38, R18, R33 ;  /* 0x0000001226127223 */ /* 0x000fe20000000021 */
[----:B------:R-:W-:Y:S01]  /*2aa0*/  FFMA R41, R37, R21, R68 ;  /* 0x0000001525297223 */ /* 0x000fe20000000044 */
[----:B------:R-:W1:Y:S01]  /*2ab0*/  LDS.128 R32, [R40+0x30] ;  /* 0x0000300028207984 */ /* 0x000e620000000c00 */
[----:B--2---:R-:W-:Y:S01]  /*2ac0*/  FFMA R20, R36, R24, R67 ;  /* 0x0000001824147223 */ /* 0x004fe20000000043 */
[C---:B------:R-:W-:Y:S01]  /*2ad0*/  FFMA R65, R24.reuse, R37, R65 ;  /* 0x0000002518417223 */ /* 0x040fe20000000041 */
[----:B------:R-:W-:Y:S01]  /*2ae0*/  FFMA R68, R24, R38, R69 ;  /* 0x0000002618447223 */ /* 0x000fe20000000045 */
[----:B------:R-:W-:Y:S01]  /*2af0*/  FFMA R21, R57, R24, R64 ;  /* 0x0000001839157223 */ /* 0x000fe20000000040 */
[----:B------:R-:W2:Y:S04]  /*2b00*/  LDS.128 R36, [R56+0xd30] ;  /* 0x000d300038247984 */ /* 0x000ea80000000c00 */
[----:B------:R-:W3:Y:S01]  /*2b10*/  LDS R57, [R56+0xd40] ;  /* 0x000d400038397984 */ /* 0x000ee20000000800 */
        /* <DEDUP_REMOVED lines=9> */
[----:B------:R-:W0:Y:S01]  /*2bb0*/  LDS.128 R40, [R40+0x100] ;  /* 0x0001000028287984 */ /* 0x000e220000000c00 */
[-C--:B------:R-:W-:Y:S01]  /*2bc0*/  FFMA R65, R29, R19.reuse, R16 ;  /* 0x000000131d417223 */ /* 0x080fe20000000010 */
[----:B------:R-:W-:Y:S01]  /*2bd0*/  FFMA R72, R30, R19, R15 ;  /* 0x000000131e487223 */ /* 0x000fe2000000000f */
[C---:B-1----:R-:W-:Y:S01]  /*2be0*/  FFMA R28, R32.reuse, R28, R11 ;  /* 0x0000001c201c7223 */ /* 0x042fe2000000000b */
[C---:B------:R-:W-:Y:S01]  /*2bf0*/  FFMA R16, R32.reuse, R29, R10 ;  /* 0x0000001d20107223 */ /* 0x040fe2000000000a */
[C---:B------:R-:W-:Y:S01]  /*2c00*/  FFMA R30, R32.reuse, R30, R9 ;  /* 0x0000001e201e7223 */ /* 0x040fe20000000009 */
[----:B------:R-:W1:Y:S01]  /*2c10*/  LDS.64 R10, [R56+0xe38] ;  /* 0x000e3800380a7984 */ /* 0x000e620000000a00 */
[----:B------:R-:W-:Y:S01]  /*2c20*/  FFMA R32, R32, R31, R14 ;  /* 0x0000001f20207223 */ /* 0x000fe2000000000e */
[----:B------:R-:W-:Y:S01]  /*2c30*/  FFMA R74, R31, R19, R18 ;  /* 0x000000131f4a7223 */ /* 0x000fe20000000012 */
[----:B--2---:R-:W-:Y:S01]  /*2c40*/  FFMA R67, R33, R38, R16 ;  /* 0x0000002621437223 */ /* 0x004fe20000000010 */
[----:B------:R-:W2:Y:S01]  /*2c50*/  LDS.64 R14, [R56+0xe40] ;  /* 0x000e4000380e7984 */ /* 0x000ea20000000a00 */
[----:B------:R-:W-:Y:S01]  /*2c60*/  FFMA R29, R37, R33, R28 ;  /* 0x00000021251d7223 */ /* 0x000fe2000000001c */
[----:B------:R-:W-:Y:S01]  /*2c70*/  FFMA R31, R33, R39, R30 ;  /* 0x00000027211f7223 */ /* 0x000fe2000000001e */
[-C--:B------:R-:W-:Y:S01]  /*2c80*/  FFMA R24, R37, R26.reuse, R24 ;  /* 0x0000001a25187223 */ /* 0x080fe20000000018 */
[----:B------:R-:W5:Y:S01]  /*2c90*/  LDS R9, [R56+0xf3c] ;  /* 0x000f3c0038097984 */ /* 0x000f620000000800 */
[CC--:B------:R-:W-:Y:S01]  /*2ca0*/  FFMA R28, R38.reuse, R26.reuse, R21 ;  /* 0x0000001a261c7223 */ /* 0x0c0fe20000000015 */
[-C--:B------:R-:W-:Y:S01]  /*2cb0*/  FFMA R20, R39, R26.reuse, R20 ;  /* 0x0000001a27147223 */ /* 0x080fe20000000014 */
[----:B------:R-:W-:Y:S01]  /*2cc0*/  FFMA R25, R38, R23, R25 ;  /* 0x0000001726197223 */ /* 0x000fe20000000019 */
[----:B------:R-:W4:Y:S01]  /*2cd0*/  LDS.128 R16, [R56+0xf40] ;  /* 0x000f400038107984 */ /* 0x000f220000000c00 */
[C---:B---3--:R-:W-:Y:S01]  /*2ce0*/  FFMA R33, R57.reuse, R33, R32 ;  /* 0x0000002139217223 */ /* 0x048fe20000000020 */
[----:B------:R-:W-:Y:S01]  /*2cf0*/  FFMA R68, R57, R26, R68 ;  /* 0x0000001a39447223 */ /* 0x000fe20000000044 */
[-C--:B------:R-:W-:Y:S01]  /*2d00*/  FFMA R69, R37, R23.reuse, R64 ;  /* 0x0000001725457223 */ /* 0x080fe20000000040 */
[-C--:B------:R-:W-:Y:S01]  /*2d10*/  FFMA R22, R57, R23.reuse, R22 ;  /* 0x0000001739167223 */ /* 0x080fe20000000016 */
[----:B------:R-:W-:Y:S01]  /*2d20*/  FFMA R21, R39, R23, R66 ;  /* 0x0000001727157223 */ /* 0x000fe20000000042 */
[----:B0-----:R-:W-:Y:S01]  /*2d30*/  FFMA R70, R37, R40, R70 ;  /* 0x0000002825467223 */ /* 0x001fe20000000046 */
[C---:B------:R-:W-:Y:S01]  /*2d40*/  FFMA R38, R40.reuse, R38, R65 ;  /* 0x0000002628267223 */ /* 0x040fe20000000041 */
[----:B------:R-:W-:Y:S01]  /*2d50*/  FFMA R72, R40, R39, R72 ;  /* 0x0000002728487223 */ /* 0x000fe20000000048 */
[----:B------:R-:W-:Y:S01]  /*2d60*/  FFMA R74, R57, R40, R74 ;  /* 0x00000028394a7223 */ /* 0x000fe2000000004a */
[C---:B-1----:R-:W-:Y:S01]  /*2d70*/  FFMA R26, R10.reuse, R34, R29 ;  /* 0x000000220a1a7223 */ /* 0x042fe2000000001d */
[----:B------:R-:W-:Y:S01]  /*2d80*/  FFMA R29, R10, R27, R24 ;  /* 0x0000001b0a1d7223 */ /* 0x000fe20000000018 */
[----:B------:R-:W-:Y:S01]  /*2d90*/  FFMA R67, R34, R11, R67 ;  /* 0x0000000b22437223 */ /* 0x000fe20000000043 */
[CC--:B------:R-:W-:Y:S01]  /*2da0*/  FFMA R23, R11.reuse, R27.reuse, R28 ;  /* 0x0000001b0b177223 */ /* 0x0c0fe2000000001c */
[CC--:B------:R-:W-:Y:S01]  /*2db0*/  FFMA R25, R11.reuse, R12.reuse, R25 ;  /* 0x0000000c0b197223 */ /* 0x0c0fe20000000019 */
[----:B--2---:R-:W-:Y:S01]  /*2dc0*/  FFMA R20, R14, R27, R20 ;  /* 0x0000001b0e147223 */ /* 0x004fe20000000014 */
[CC--:B------:R-:W-:Y:S01]  /*2dd0*/  FFMA R24, R10.reuse, R12.reuse, R69 ;  /* 0x0000000c0a187223 */ /* 0x0c0fe20000000045 */
[-C--:B------:R-:W-:Y:S01]  /*2de0*/  FFMA R39, R10, R41.reuse, R70 ;  /* 0x000000290a277223 */ /* 0x080fe20000000046 */
[----:B------:R-:W-:Y:S01]  /*2df0*/  FFMA R11, R11, R41, R38 ;  /* 0x000000290b0b7223 */ /* 0x000fe20000000026 */
[----:B------:R-:W-:Y:S01]  /*2e00*/  FFMA R33, R34, R15, R33 ;  /* 0x0000000f22217223 */ /* 0x000fe20000000021 */
[C---:B------:R-:W-:Y:S01]  /*2e10*/  FFMA R27, R15.reuse, R27, R68 ;  /* 0x0000001b0f1b7223 */ /* 0x040fe20000000044 */
[C---:B------:R-:W-:Y:S01]  /*2e20*/  FFMA R37, R15.reuse, R12, R22 ;  /* 0x0000000c0f257223 */ /* 0x040fe20000000016 */
[CC--:B------:R-:W-:Y:S01]  /*2e30*/  FFMA R72, R14.reuse, R41.reuse, R72 ;  /* 0x000000290e487223 */ /* 0x0c0fe20000000048 */
[C---:B------:R-:W-:Y:S01]  /*2e40*/  FFMA R10, R14.reuse, R34, R31 ;  /* 0x000000220e0a7223 */ /* 0x040fe2000000001f */
[----:B------:R-:W-:Y:S01]  /*2e50*/  FFMA R36, R14, R12, R21 ;  /* 0x0000000c0e247223 */ /* 0x000fe20000000015 */
[----:B------:R-:W-:Y:S01]  /*2e60*/  FFMA R15, R15, R41, R74 ;  /* 0x000000290f0f7223 */ /* 0x000fe2000000004a */
[-C--:B-----5:R-:W-:Y:S01]  /*2e70*/  FFMA R39, R9, R42.reuse, R39 ;  /* 0x0000002a09277223 */ /* 0x0a0fe20000000027 */
[CC--:B----4-:R-:W-:Y:S01]  /*2e80*/  FFMA R19, R16.reuse, R35.reuse, R67 ;  /* 0x0000002310137223 */ /* 0x0d0fe20000000043 */
[CC--:B------:R-:W-:Y:S01]  /*2e90*/  FFMA R64, R16.reuse, R42.reuse, R11 ;  /* 0x0000002a10407223 */ /* 0x0c0fe2000000000b */
[----:B------:R-:W-:Y:S01]  /*2ea0*/  FFMA R43, R17, R42, R72 ;  /* 0x0000002a112b7223 */ /* 0x000fe20000000048 */
        /* <DEDUP_REMOVED lines=14> */
.L_x_151:
        /* <DEDUP_REMOVED lines=30> */
.L_x_184:
[----:B------:R-:W-:Y:S05]  /*3170*/  BSYNC.RECONVERGENT B0 ;  /* 0x0000000000007941 */ /* 0x000fea0003800200 */
.L_x_183:
        /* <DEDUP_REMOVED lines=26> */
.L_x_186:
[----:B------:R-:W-:Y:S05]  /*3320*/  BSYNC.RECONVERGENT B0 ;  /* 0x0000000000007941 */ /* 0x000fea0003800200 */
.L_x_185:
        /* <DEDUP_REMOVED lines=19> */
.L_x_188:
[----:B------:R-:W-:Y:S05]  /*3460*/  BSYNC.RECONVERGENT B0 ;  /* 0x0000000000007941 */ /* 0x000fea0003800200 */
.L_x_187:
        /* <DEDUP_REMOVED lines=27> */
.L_x_189:
        /* <DEDUP_REMOVED lines=14> */
.L_x_194:


//--------------------- .nv.shared.steel_batched_index_gemm_kernel --------------------------
	.section	.nv.shared.steel_batched_index_gemm_kernel,"aw",@nobits
	.sectionflags	@""
	.align	4
.nv.shared.steel_batched_index_gemm_kernel:
	.zero		9536


//--------------------- .nv.shared.reserved.0     --------------------------
	.section	.nv.shared.reserved.0,"aw",@nobits
	.weak		__nv_reservedSMEM_offset_0_alias
	.size		__nv_reservedSMEM_offset_0_alias, 0, 64
	.other		__nv_reservedSMEM_offset_0_alias,@"STO_CUDA_RESERVED_SHARED STV_DEFAULT"
__nv_reservedSMEM_offset_0_alias:
	.zero		0
	.zero		64


//--------------------- .nv.shared.steel_embedding_gemm_kernel --------------------------
	.section	.nv.shared.steel_embedding_gemm_kernel,"aw",@nobits
	.sectionflags	@""
	.align	4
.nv.shared.steel_embedding_gemm_kernel:
	.zero		9536


//--------------------- .nv.shared.steel_gemm_scatter_kernel --------------------------
	.section	.nv.shared.steel_gemm_scatter_kernel,"aw",@nobits
	.sectionflags	@""
	.align	4
.nv.shared.steel_gemm_scatter_kernel:
	.zero		9536


//--------------------- .nv.shared.steel_gemm_gather_b_kernel --------------------------
	.section	.nv.shared.steel_gemm_gather_b_kernel,"aw",@nobits
	.sectionflags	@""
	.align	4
.nv.shared.steel_gemm_gather_b_kernel:
	.zero		9536


//--------------------- .nv.shared.steel_gemm_gather_a_kernel --------------------------
	.section	.nv.shared.steel_gemm_gather_a_kernel,"aw",@nobits
	.sectionflags	@""
	.align	4
.nv.shared.steel_gemm_gather_a_kernel:
	.zero		9536


//--------------------- .nv.constant0.steel_batched_index_gemm_kernel --------------------------
	.section	.nv.constant0.steel_batched_index_gemm_kernel,"a",@progbits
	.sectionflags	@""
	.align	4
.nv.constant0.steel_batched_index_gemm_kernel:
	.zero		976


//--------------------- .nv.constant0.steel_embedding_gemm_kernel --------------------------
	.section	.nv.constant0.steel_embedding_gemm_kernel,"a",@progbits
	.sectionflags	@""
	.align	4
.nv.constant0.steel_embedding_gemm_kernel:
	.zero		944


//--------------------- .nv.constant0.steel_gemm_scatter_kernel --------------------------
	.section	.nv.constant0.steel_gemm_scatter_kernel,"a",@progbits
	.sectionflags	@""
	.align	4
.nv.constant0.steel_gemm_scatter_kernel:
	.zero		944


//--------------------- .nv.constant0.steel_gemm_gather_b_kernel --------------------------
	.section	.nv.constant0.steel_gemm_gather_b_kernel,"a",@progbits
	.sectionflags	@""
	.align	4
.nv.constant0.steel_gemm_gather_b_kernel:
	.zero		944


//--------------------- .nv.constant0.steel_gemm_gather_a_kernel --------------------------
	.section	.nv.constant0.steel_gemm_gather_a_kernel,"a",@progbits
	.sectionflags	@""
	.align	4
.nv.constant0.steel_gemm_gather_a_kernel:
	.zero		944


//--------------------- SYMBOLS --------------------------

	.type		.nv.reservedSmem.offset0,@object
	.size		.nv.reservedSmem.offset0,0x4
	.type		.nv.reservedSmem.cap,@object
	.size		.nv.reservedSmem.cap,0x4
